def matmul_kernel(
    a_ptr,
    b_ptr,
    c_ptr,
    M,
    N,
    K,
    stride_am,
    stride_ak,
    stride_bk,
    stride_bn,
    stride_cm,
    stride_cn,
    BLOCK_M: tl.constexpr,
    BLOCK_N: tl.constexpr,
    BLOCK_K: tl.constexpr,
    GROUP_M: tl.constexpr,
):
    pid = tl.program_id(axis=0)
    num_pid_m = tl.cdiv(M, BLOCK_M)
    num_pid_n = tl.cdiv(N, BLOCK_N)
    num_pid_in_group = GROUP_M * num_pid_n
    group_id = pid // num_pid_in_group
    first_pid_m = group_id * GROUP_M
    group_size_m = min(num_pid_m - first_pid_m, GROUP_M)
    pid_m = first_pid_m + ((pid % num_pid_in_group) % group_size_m)
    pid_n = (pid % num_pid_in_group) // group_size_m

    offs_am = (pid_m * BLOCK_M + tl.arange(0, BLOCK_M)) % M
    offs_bn = (pid_n * BLOCK_N + tl.arange(0, BLOCK_N)) % N
    offs_k = tl.arange(0, BLOCK_K)
    a_ptrs = a_ptr + offs_am[:, None] * stride_am + offs_k[None, :] * stride_ak
    b_ptrs = b_ptr + offs_k[:, None] * stride_bk + offs_bn[None, :] * stride_bn

    acc = tl.zeros((BLOCK_M, BLOCK_N), dtype=tl.float32)
    for kk in range(0, tl.cdiv(K, BLOCK_K)):
        a = tl.load(a_ptrs, mask=offs_k[None, :] < K - kk * BLOCK_K, other=0.0)
        b = tl.load(b_ptrs, mask=offs_k[:, None] < K - kk * BLOCK_K, other=0.0)
        acc = tl.dot(a, b, acc)
        a_ptrs += BLOCK_K * stride_ak
        b_ptrs += BLOCK_K * stride_bk

    c = acc.to(c_ptr.dtype.element_ty)
    offs_cm = pid_m * BLOCK_M + tl.arange(0, BLOCK_M)
    offs_cn = pid_n * BLOCK_N + tl.arange(0, BLOCK_N)
    c_ptrs = c_ptr + offs_cm[:, None] * stride_cm + offs_cn[None, :] * stride_cn
    mask = (offs_cm[:, None] < M) & (offs_cn[None, :] < N)
    tl.store(c_ptrs, c, mask=mask)

# config = {"BLOCK_K": 32, "BLOCK_M": 512, "BLOCK_N": 128, "GROUP_M": 4, "arch": "sm_100", "dtype": "fp8e5m2", "num_ctas": 1, "num_stages": 3, "num_warps": 4}
# arch = sm_100


// ===== COMPILED SASS (sm_100a) =====

	.target	sm_100a

	.elftype	@"ET_EXEC"


//--------------------- .note.nv.tkinfo           --------------------------
	.section	.note.nv.tkinfo,"",@"SHT_NOTE"
	.sectionflags	@"SHF_NOTE_NV_TKINFO"
	.tkinfo
        /*0018*/ 	.word	0x00000081
        /*0030*/ 	.string	""
        /*0030*/ 	.string	"ptxas-blackwell"
        /*0030*/ 	.string	"Cuda compilation tools, release 12.9, V12.9.86"
        /*0030*/ 	.string	"Build cuda_12.9.r12.9/compiler.36037853_0"
        /*0030*/ 	.string	"-v  -suppress-debug-info  -lineinfo  -arch sm_100a "



//--------------------- .note.nv.cuver            --------------------------
	.section	.note.nv.cuver,"",@"SHT_NOTE"
	.sectionflags	@"SHF_NOTE_NV_CUVER"
        /*0018*/ 	.short	0x0001
        /*001a*/ 	.short	0x0064
        /*001c*/ 	.short	0x0001
        /*001e*/ 	.short	0x0000
        /*0020*/ 	.short	0x0001
        /*0022*/ 	.short	0x0000


//--------------------- .nv.info                  --------------------------
	.section	.nv.info,"",@"SHT_CUDA_INFO"
	.align	4


	//----- nvinfo : EIATTR_REGCOUNT
	.align		4
        /*0000*/ 	.byte	0x04, 0x2f
        /*0002*/ 	.short	(.L_4 - .L_3)
	.align		4
.L_3:
        /*0004*/ 	.word	index@(matmul_kernel)
        /*0008*/ 	.word	0x00000060


	//----- nvinfo : EIATTR_FRAME_SIZE
	.align		4
.L_4:
        /*000c*/ 	.byte	0x04, 0x11
        /*000e*/ 	.short	(.L_6 - .L_5)
	.align		4
.L_5:
        /*0010*/ 	.word	index@($__internal_2_$__cuda_sm10x_tcgen05_guardrail_trap_unallocated_columns_being_dealloced)
        /*0014*/ 	.word	0x00000870


	//----- nvinfo : EIATTR_FRAME_SIZE
	.align		4
.L_6:
        /*0018*/ 	.byte	0x04, 0x11
        /*001a*/ 	.short	(.L_8 - .L_7)
	.align		4
.L_7:
        /*001c*/ 	.word	index@($__internal_1_$__cuda_sm10x_tcgen05_guardrail_trap_phase_invalid_during_alloc)
        /*0020*/ 	.word	0x00000870


	//----- nvinfo : EIATTR_FRAME_SIZE
	.align		4
.L_8:
        /*0024*/ 	.byte	0x04, 0x11
        /*0026*/ 	.short	(.L_10 - .L_9)
	.align		4
.L_9:
        /*0028*/ 	.word	index@($__internal_0_$__cuda_sm10x_tcgen05_guardrail_trap_col_being_dealloced_not_returned_by_alloc)
        /*002c*/ 	.word	0x00000870


	//----- nvinfo : EIATTR_FRAME_SIZE
	.align		4
.L_10:
        /*0030*/ 	.byte	0x04, 0x11
        /*0032*/ 	.short	(.L_12 - .L_11)
	.align		4
.L_11:
        /*0034*/ 	.word	index@(matmul_kernel)
        /*0038*/ 	.word	0x00000870


	//----- nvinfo : EIATTR_MIN_STACK_SIZE
	.align		4
.L_12:
        /*003c*/ 	.byte	0x04, 0x12
        /*003e*/ 	.short	(.L_14 - .L_13)
	.align		4
.L_13:
        /*0040*/ 	.word	index@(matmul_kernel)
        /*0044*/ 	.word	0x00000870
.L_14:


//--------------------- .nv.info.matmul_kernel    --------------------------
	.section	.nv.info.matmul_kernel,"",@"SHT_CUDA_INFO"
	.sectionflags	@""
	.align	4


	//----- nvinfo : EIATTR_CUDA_API_VERSION
	.align		4
        /*0000*/ 	.byte	0x04, 0x37
        /*0002*/ 	.short	(.L_16 - .L_15)
.L_15:
        /*0004*/ 	.word	0x00000081


	//----- nvinfo : EIATTR_KPARAM_INFO
	.align		4
.L_16:
        /*0008*/ 	.byte	0x04, 0x17
        /*000a*/ 	.short	(.L_18 - .L_17)
.L_17:
        /*000c*/ 	.word	0x00000000
        /*0010*/ 	.short	0x000d
        /*0012*/ 	.short	0x0048
        /*0014*/ 	.byte	0x00, 0xf4, 0x21, 0x00


	//----- nvinfo : EIATTR_KPARAM_INFO
	.align		4
.L_18:
        /*0018*/ 	.byte	0x04, 0x17
        /*001a*/ 	.short	(.L_20 - .L_19)
.L_19:
        /*001c*/ 	.word	0x00000000
        /*0020*/ 	.short	0x000c
        /*0022*/ 	.short	0x0040
        /*0024*/ 	.byte	0x00, 0xf4, 0x21, 0x00


	//----- nvinfo : EIATTR_KPARAM_INFO
	.align		4
.L_20:
        /*0028*/ 	.byte	0x04, 0x17
        /*002a*/ 	.short	(.L_22 - .L_21)
.L_21:
        /*002c*/ 	.word	0x00000000
        /*0030*/ 	.short	0x000b
        /*0032*/ 	.short	0x0038
        /*0034*/ 	.byte	0x00, 0xf0, 0x11, 0x00


	//----- nvinfo : EIATTR_KPARAM_INFO
	.align		4
.L_22:
        /*0038*/ 	.byte	0x04, 0x17
        /*003a*/ 	.short	(.L_24 - .L_23)
.L_23:
        /*003c*/ 	.word	0x00000000
        /*0040*/ 	.short	0x000a
        /*0042*/ 	.short	0x0034
        /*0044*/ 	.byte	0x00, 0xf0, 0x11, 0x00


	//----- nvinfo : EIATTR_KPARAM_INFO
	.align		4
.L_24:
        /*0048*/ 	.byte	0x04, 0x17
        /*004a*/ 	.short	(.L_26 - .L_25)
.L_25:
        /*004c*/ 	.word	0x00000000
        /*0050*/ 	.short	0x0009
        /*0052*/ 	.short	0x0030
        /*0054*/ 	.byte	0x00, 0xf0, 0x11, 0x00


	//----- nvinfo : EIATTR_KPARAM_INFO
	.align		4
.L_26:
        /*0058*/ 	.byte	0x04, 0x17
        /*005a*/ 	.short	(.L_28 - .L_27)
.L_27:
        /*005c*/ 	.word	0x00000000
        /*0060*/ 	.short	0x0008
        /*0062*/ 	.short	0x002c
        /*0064*/ 	.byte	0x00, 0xf0, 0x11, 0x00


	//----- nvinfo : EIATTR_KPARAM_INFO
	.align		4
.L_28:
        /*0068*/ 	.byte	0x04, 0x17
        /*006a*/ 	.short	(.L_30 - .L_29)
.L_29:
        /*006c*/ 	.word	0x00000000
        /*0070*/ 	.short	0x0007
        /*0072*/ 	.short	0x0028
        /*0074*/ 	.byte	0x00, 0xf0, 0x11, 0x00


	//----- nvinfo : EIATTR_KPARAM_INFO
	.align		4
.L_30:
        /*0078*/ 	.byte	0x04, 0x17
        /*007a*/ 	.short	(.L_32 - .L_31)
.L_31:
        /*007c*/ 	.word	0x00000000
        /*0080*/ 	.short	0x0006
        /*0082*/ 	.short	0x0024
        /*0084*/ 	.byte	0x00, 0xf0, 0x11, 0x00


	//----- nvinfo : EIATTR_KPARAM_INFO
	.align		4
.L_32:
        /*0088*/ 	.byte	0x04, 0x17
        /*008a*/ 	.short	(.L_34 - .L_33)
.L_33:
        /*008c*/ 	.word	0x00000000
        /*0090*/ 	.short	0x0005
        /*0092*/ 	.short	0x0020
        /*0094*/ 	.byte	0x00, 0xf0, 0x11, 0x00


	//----- nvinfo : EIATTR_KPARAM_INFO
	.align		4
.L_34:
        /*0098*/ 	.byte	0x04, 0x17
        /*009a*/ 	.short	(.L_36 - .L_35)
.L_35:
        /*009c*/ 	.word	0x00000000
        /*00a0*/ 	.short	0x0004
        /*00a2*/ 	.short	0x001c
        /*00a4*/ 	.byte	0x00, 0xf0, 0x11, 0x00


	//----- nvinfo : EIATTR_KPARAM_INFO
	.align		4
.L_36:
        /*00a8*/ 	.byte	0x04, 0x17
        /*00aa*/ 	.short	(.L_38 - .L_37)
.L_37:
        /*00ac*/ 	.word	0x00000000
        /*00b0*/ 	.short	0x0003
        /*00b2*/ 	.short	0x0018
        /*00b4*/ 	.byte	0x00, 0xf0, 0x11, 0x00


	//----- nvinfo : EIATTR_KPARAM_INFO
	.align		4
.L_38:
        /*00b8*/ 	.byte	0x04, 0x17
        /*00ba*/ 	.short	(.L_40 - .L_39)
.L_39:
        /*00bc*/ 	.word	0x00000000
        /*00c0*/ 	.short	0x0002
        /*00c2*/ 	.short	0x0010
        /*00c4*/ 	.byte	0x00, 0xf4, 0x21, 0x00


	//----- nvinfo : EIATTR_KPARAM_INFO
	.align		4
.L_40:
        /*00c8*/ 	.byte	0x04, 0x17
        /*00ca*/ 	.short	(.L_42 - .L_41)
.L_41:
        /*00cc*/ 	.word	0x00000000
        /*00d0*/ 	.short	0x0001
        /*00d2*/ 	.short	0x0008
        /*00d4*/ 	.byte	0x00, 0xf4, 0x21, 0x00


	//----- nvinfo : EIATTR_KPARAM_INFO
	.align		4
.L_42:
        /*00d8*/ 	.byte	0x04, 0x17
        /*00da*/ 	.short	(.L_44 - .L_43)
.L_43:
        /*00dc*/ 	.word	0x00000000
        /*00e0*/ 	.short	0x0000
        /*00e2*/ 	.short	0x0000
        /*00e4*/ 	.byte	0x00, 0xf4, 0x21, 0x00


	//----- nvinfo : EIATTR_AT_ENTRY_FRAGMENTS
	.align		4
.L_44:
        /*00e8*/ 	.byte	0x04, 0x4f
        /*00ea*/ 	.short	(.L_46 - .L_45)


	//   ....[0]....
.L_45:
        /*00ec*/ 	.word	0x00000004


	//----- nvinfo : EIATTR_RESERVED_SMEM_USED
	.align		4
.L_46:
        /*00f0*/ 	.byte	0x01, 0x41
	.zero		2


	//----- nvinfo : EIATTR_SPARSE_MMA_MASK
	.align		4
        /*00f4*/ 	.byte	0x03, 0x50
        /*00f6*/ 	.short	0x0000


	//----- nvinfo : EIATTR_TCGEN05_1CTA_USED
	.align		4
        /*00f8*/ 	.byte	0x01, 0x51
	.zero		2


	//----- nvinfo : EIATTR_MAXREG_COUNT
	.align		4
        /*00fc*/ 	.byte	0x03, 0x1b
        /*00fe*/ 	.short	0x00ff


	//----- nvinfo : EIATTR_NUM_BARRIERS
	.align		4
        /*0100*/ 	.byte	0x02, 0x4c
        /*0102*/ 	.byte	0x01
	.zero		1


	//----- nvinfo : EIATTR_ANNOTATIONS
	.align		4
        /*0104*/ 	.byte	0x04, 0x55
        /*0106*/ 	.short	(.L_48 - .L_47)


	//   ....[0]....
.L_47:
        /*0108*/ 	.word	0x00000001
        /*010c*/ 	.byte	0xb0, 0x09, 0x00, 0x00, 0x01, 0x00, 0x00, 0x00, 0x90, 0x10, 0x00, 0x00, 0x01, 0x00, 0x00, 0x00
        /* <DEDUP_REMOVED lines=1325> */
        /*53ec*/ 	.byte	0x40, 0x75, 0x02, 0x00


	//----- nvinfo : EIATTR_INT_WARP_WIDE_INSTR_OFFSETS
	.align		4
.L_48:
        /*53f0*/ 	.byte	0x04, 0x31
        /*53f2*/ 	.short	(.L_50 - .L_49)


	//   ....[0]....
.L_49:
        /*53f4*/ 	.word	0x00001b40


	//   ....[1]....
        /*53f8*/ 	.word	0x00001b50


	//   ....[2]....
        /*53fc*/ 	.word	0x00002870


	//   ....[3]....
        /*5400*/ 	.word	0x00027740


	//   ....[4]....
        /*5404*/ 	.word	0x00027790


	//----- nvinfo : EIATTR_COOP_GROUP_MASK_REGIDS
	.align		4
.L_50:
        /*5408*/ 	.byte	0x04, 0x29
        /*540a*/ 	.short	(.L_52 - .L_51)


	//   ....[0]....
.L_51:
        /*540c*/ 	.word	0xffffffff


	//   ....[1]....
        /*5410*/ 	.word	0xffffffff


	//   ....[2]....
        /*5414*/ 	.word	0xffffffff


	//   ....[3]....
        /*5418*/ 	.word	0xffffffff


	//----- nvinfo : EIATTR_COOP_GROUP_INSTR_OFFSETS
	.align		4
.L_52:
        /*541c*/ 	.byte	0x04, 0x28
        /*541e*/ 	.short	(.L_54 - .L_53)


	//   ....[0]....
.L_53:
        /*5420*/ 	.word	0x00000080


	//   ....[1]....
        /*5424*/ 	.word	0x00000340


	//   ....[2]....
        /*5428*/ 	.word	0x000275d0


	//   ....[3]....
        /*542c*/ 	.word	0x00027840


	//----- nvinfo : EIATTR_VRC_CTA_INIT_COUNT
	.align		4
.L_54:
        /*5430*/ 	.byte	0x02, 0x4a
        /*5432*/ 	.byte	0x80
	.zero		1


	//----- nvinfo : EIATTR_MBARRIER_INSTR_OFFSETS
	.align		4
        /*5434*/ 	.byte	0x04, 0x39
        /*5436*/ 	.short	(.L_56 - .L_55)


	//   ....[0]....
.L_55:
        /*5438*/ 	.word	0x00001ce0
        /*543c*/ 	.word	0x000000ff
        /*5440*/ 	.word	0x00000000
        /*5444*/ 	.short	0x0100
        /*5446*/ 	.byte	0x0b
	.zero		1


	//   ....[1]....
        /*5448*/ 	.word	0x00007140
        /*544c*/ 	.word	0x000000ff
        /*5450*/ 	.word	0x0000a008
        /*5454*/ 	.short	0x0100
        /*5456*/ 	.byte	0x0a
	.zero		1


	//   ....[2]....
        /*5458*/ 	.word	0x0000df30
        /*545c*/ 	.word	0x000000ff
        /*5460*/ 	.word	0x00000000
        /*5464*/ 	.short	0x010a
        /*5466*/ 	.byte	0x0b
	.zero		1


	//   ....[3]....
        /*5468*/ 	.word	0x000138a0
        /*546c*/ 	.word	0x000000ff
        /*5470*/ 	.word	0x00000000
        /*5474*/ 	.short	0x010a
        /*5476*/ 	.byte	0x0b
	.zero		1


	//   ....[4]....
        /*5478*/ 	.word	0x00013960
        /*547c*/ 	.word	0x000000ff
        /*5480*/ 	.word	0x0000a000
        /*5484*/ 	.short	0x0108
        /*5486*/ 	.byte	0x0a
	.zero		1


	//   ....[5]....
        /*5488*/ 	.word	0x000139e0
        /*548c*/ 	.word	0x000000ff
        /*5490*/ 	.word	0x0000a008
        /*5494*/ 	.short	0x0108
        /*5496*/ 	.byte	0x0a
	.zero		1


	//   ....[6]....
        /*5498*/ 	.word	0x00027860
        /*549c*/ 	.word	0x000000ff
        /*54a0*/ 	.word	0x00000000
        /*54a4*/ 	.short	0x010a
        /*54a6*/ 	.byte	0x0b
	.zero		1


	//   ....[7]....
        /*54a8*/ 	.word	0x00027890
        /*54ac*/ 	.word	0x000000ff
        /*54b0*/ 	.word	0x00000000
        /*54b4*/ 	.short	0x010a
        /*54b6*/ 	.byte	0x0b
	.zero		1


	//----- nvinfo : EIATTR_NUM_MBARRIERS
	.align		4
.L_56:
        /*54b8*/ 	.byte	0x03, 0x38
        /*54ba*/ 	.short	0x0002


	//----- nvinfo : EIATTR_EXIT_INSTR_OFFSETS
	.align		4
        /*54bc*/ 	.byte	0x04, 0x1c
        /*54be*/ 	.short	(.L_58 - .L_57)


	//   ....[0]....
.L_57:
        /*54c0*/ 	.word	0x00027850


	//----- nvinfo : EIATTR_REQNTID
	.align		4
.L_58:
        /*54c4*/ 	.byte	0x04, 0x10
        /*54c6*/ 	.short	(.L_60 - .L_59)
.L_59:
        /*54c8*/ 	.word	0x00000080
        /*54cc*/ 	.word	0x00000001
        /*54d0*/ 	.word	0x00000001


	//----- nvinfo : EIATTR_CRS_STACK_SIZE
	.align		4
.L_60:
        /*54d4*/ 	.byte	0x04, 0x1e
        /*54d6*/ 	.short	(.L_62 - .L_61)
.L_61:
        /*54d8*/ 	.word	0x00000000


	//----- nvinfo : EIATTR_CBANK_PARAM_SIZE
	.align		4
.L_62:
        /*54dc*/ 	.byte	0x03, 0x19
        /*54de*/ 	.short	0x0050


	//----- nvinfo : EIATTR_PARAM_CBANK
	.align		4
        /*54e0*/ 	.byte	0x04, 0x0a
        /*54e2*/ 	.short	(.L_64 - .L_63)
	.align		4
.L_63:
        /*54e4*/ 	.word	index@(.nv.constant0.matmul_kernel)
        /*54e8*/ 	.short	0x0380
        /*54ea*/ 	.short	0x0050


	//----- nvinfo : EIATTR_SW_WAR
	.align		4
.L_64:
        /*54ec*/ 	.byte	0x04, 0x36
        /*54ee*/ 	.short	(.L_66 - .L_65)
.L_65:
        /*54f0*/ 	.word	0x00000008
.L_66:


//--------------------- .nv.compat                --------------------------
	.section	.nv.compat,"",@"SHT_CUDA_COMPAT_INFO"
	.align	4
        /*0000*/ 	.byte	0x02, 0x02, 0x02, 0x00, 0x02, 0x05, 0x05, 0x00, 0x02, 0x03, 0x00, 0x00, 0x02, 0x06, 0x01, 0x00


//--------------------- .nv.callgraph             --------------------------
	.section	.nv.callgraph,"",@"SHT_CUDA_CALLGRAPH"
	.align	4
	.sectionentsize	8
	.align		4
        /*0000*/ 	.word	0x00000000
	.align		4
        /*0004*/ 	.word	0xffffffff
	.align		4
        /*0008*/ 	.word	0x00000000
	.align		4
        /*000c*/ 	.word	0xfffffffe
	.align		4
        /*0010*/ 	.word	0x00000000
	.align		4
        /*0014*/ 	.word	0xfffffffd
	.align		4
        /*0018*/ 	.word	0x00000000
	.align		4
        /*001c*/ 	.word	0xfffffffc


//--------------------- .text.matmul_kernel       --------------------------
	.section	.text.matmul_kernel,"ax",@progbits
	.align	128
        .global         matmul_kernel
        .type           matmul_kernel,@function
        .size           matmul_kernel,(.L_x_20 - matmul_kernel)
        .other          matmul_kernel,@"STO_CUDA_ENTRY STV_DEFAULT"
matmul_kernel:
.text.matmul_kernel:
[----:B------:R-:W0:Y:S01]  /*0000*/  LDC R1, c[0x0][0x37c] ;  /* 0x0000df00ff017b82 */ /* 0x000e220000000800 */
[----:B------:R-:W1:Y:S01]  /*0010*/  S2R R0, SR_TID.X ;  /* 0x0000000000007919 */ /* 0x000e620000002100 */
[----:B0-----:R-:W-:Y:S01]  /*0020*/  VIADD R1, R1, 0xfffff790 ;  /* 0xfffff79001017836 */ /* 0x001fe20000000000 */
[----:B------:R-:W0:Y:S01]  /*0030*/  LDCU.64 UR22, c[0x0][0x358] ;  /* 0x00006b00ff1677ac */ /* 0x000e220008000a00 */
[----:B-1----:R-:W-:-:S13]  /*0040*/  ISETP.GE.U32.AND P0, PT, R0, 0x20, PT ;  /* 0x000000200000780c */ /* 0x002fda0003f06070 */
[----:B------:R-:W-:Y:S02]  /*0050*/  VOTEU.ANY UP0, P0 ;  /* 0x0000000000ff7886 */ /* 0x000fe40000000100 */
[----:B------:R-:W-:Y:S05]  /*0060*/  BRA.U UP0, `(.L_x_0) ;  /* 0x0000000100b87547 */ /* 0x000fea000b800000 */
[----:B------:R-:W1:Y:S01]  /*0070*/  S2UR UR6, SR_CgaCtaId ;  /* 0x00000000000679c3 */ /* 0x000e620000008800 */
[----:B------:R-:W-:Y:S01]  /*0080*/  NOP ;  /* 0x0000000000007918 */ /* 0x000fe20000000000 */
[----:B------:R-:W-:Y:S02]  /*0090*/  UMOV UR4, 0x40 ;  /* 0x0000004000047882 */ /* 0x000fe40000000000 */
[----:B-1----:R-:W-:-:S09]  /*00a0*/  ULEA UR4, UR6, UR4, 0x18 ;  /* 0x0000000406047291 */ /* 0x002fd2000f8ec0ff */
[----:B------:R-:W1:Y:S01]  /*00b0*/  LDS.U8 R0, [UR4] ;  /* 0x00000004ff007984 */ /* 0x000e620008000000 */
[----:B------:R-:W-:Y:S02]  /*00c0*/  UMOV UR4, 0x400 ;  /* 0x0000040000047882 */ /* 0x000fe40000000000 */
[----:B------:R-:W-:Y:S01]  /*00d0*/  ULEA UR4, UR6, UR4, 0x18 ;  /* 0x0000000406047291 */ /* 0x000fe2000f8ec0ff */
[----:B-1----:R-:W-:-:S13]  /*00e0*/  ISETP.NE.AND P0, PT, R0, RZ, PT ;  /* 0x000000ff0000720c */ /* 0x002fda0003f05270 */
[----:B------:R-:W-:Y:S05]  /*00f0*/  @P0 BRA `(.L_x_1) ;  /* 0x00000000007c0947 */ /* 0x000fea0003800000 */
[----:B------:R-:W-:-:S13]  /*0100*/  ELECT P0, URZ, PT ;  /* 0x0000000000ff782f */ /* 0x000fda0003800000 */
[----:B------:R-:W-:Y:S05]  /*0110*/  @!P0 BRA `(.L_x_2) ;  /* 0x0000000000848947 */ /* 0x000fea0003800000 */
[----:B------:R-:W-:Y:S01]  /*0120*/  UMOV UR5, 0x10 ;  /* 0x0000001000057882 */ /* 0x000fe20000000000 */
[----:B------:R-:W-:Y:S02]  /*0130*/  IMAD.MOV.U32 R4, RZ, RZ, 0x1 ;  /* 0x00000001ff047424 */ /* 0x000fe400078e00ff */
[----:B------:R-:W-:Y:S02]  /*0140*/  IMAD.MOV.U32 R5, RZ, RZ, 0xffff ;  /* 0x0000ffffff057424 */ /* 0x000fe400078e00ff */
[----:B------:R-:W-:Y:S04]  /*0150*/  DEPBAR.LE SB1, 0x36 ;  /* 0x00009d800000791a */ /* 0x000fe80000000000 */
[----:B------:R-:W1:Y:S02]  /*0160*/  UTCATOMSWS.FIND_AND_SET.ALIGN UP1, UR5, UR5 ;  /* 0x00000005000575e3 */ /* 0x000e640008020800 */
[----:B-1----:R-:W-:-:S04]  /*0170*/  PLOP3.LUT P0, PT, PT, PT, UP1, 0x80, 0x8 ;  /* 0x000000000008781c */ /* 0x002fc80003f0f018 */
[----:B------:R-:W-:-:S04]  /*0180*/  SEL R0, RZ, 0xffffffff, !P0 ;  /* 0xffffffffff007807 */ /* 0x000fc80004000000 */
[----:B------:R-:W-:Y:S01]  /*0190*/  ISETP.NE.AND P0, PT, R0, RZ, PT ;  /* 0x000000ff0000720c */ /* 0x000fe20003f05270 */
[----:B------:R-:W-:-:S12]  /*01a0*/  IMAD.U32 R0, RZ, RZ, UR5 ;  /* 0x00000005ff007e24 */ /* 0x000fd8000f8e00ff */
[----:B------:R-:W-:Y:S05]  /*01b0*/  @P0 BRA `(.L_x_3) ;  /* 0x0000000000240947 */ /* 0x000fea0003800000 */
.L_x_4:
[----:B------:R-:W-:Y:S05]  /*01c0*/  NANOSLEEP 0x64 ;  /* 0x000000640000795d */ /* 0x000fea0003800000 */
[----:B------:R-:W-:-:S05]  /*01d0*/  UMOV UR5, 0x10 ;  /* 0x0000001000057882 */ /* 0x000fca0000000000 */
[----:B------:R-:W-:Y:S04]  /*01e0*/  DEPBAR.LE SB1, 0x36 ;  /* 0x00009d800000791a */ /* 0x000fe80000000000 */
[----:B------:R-:W1:Y:S02]  /*01f0*/  UTCATOMSWS.FIND_AND_SET.ALIGN UP1, UR5, UR5 ;  /* 0x00000005000575e3 */ /* 0x000e640008020800 */
[----:B-1----:R-:W-:-:S04]  /*0200*/  PLOP3.LUT P0, PT, PT, PT, UP1, 0x80, 0x8 ;  /* 0x000000000008781c */ /* 0x002fc80003f0f018 */
[----:B------:R-:W-:-:S04]  /*0210*/  SEL R0, RZ, 0xffffffff, !P0 ;  /* 0xffffffffff007807 */ /* 0x000fc80004000000 */
[----:B------:R-:W-:Y:S01]  /*0220*/  ISETP.NE.AND P0, PT, R0, RZ, PT ;  /* 0x000000ff0000720c */ /* 0x000fe20003f05270 */
[----:B------:R-:W-:-:S12]  /*0230*/  IMAD.U32 R0, RZ, RZ, UR5 ;  /* 0x00000005ff007e24 */ /* 0x000fd8000f8e00ff */
[----:B------:R-:W-:Y:S05]  /*0240*/  @!P0 BRA `(.L_x_4) ;  /* 0xfffffffc00dc8947 */ /* 0x000fea000383ffff */
.L_x_3:
[C---:B------:R-:W-:Y:S01]  /*0250*/  VIADD R3, R0.reuse, 0x10 ;  /* 0x0000001000037836 */ /* 0x040fe20000000000 */
[----:B------:R-:W-:Y:S01]  /*0260*/  UMOV UR5, 0x50 ;  /* 0x0000005000057882 */ /* 0x000fe20000000000 */
[----:B------:R-:W-:Y:S01]  /*0270*/  SHF.L.U32 R2, R5, R0, RZ ;  /* 0x0000000005027219 */ /* 0x000fe200000006ff */
[----:B------:R-:W-:Y:S01]  /*0280*/  ULEA UR5, UR6, UR5, 0x18 ;  /* 0x0000000506057291 */ /* 0x000fe2000f8ec0ff */
[----:B------:R-:W-:Y:S01]  /*0290*/  IMAD.SHL.U32 R0, R0, 0x20, RZ ;  /* 0x0000002000007824 */ /* 0x000fe200078e00ff */
[----:B------:R-:W-:-:S04]  /*02a0*/  SHF.L.U32 R3, R4, R3, RZ ;  /* 0x0000000304037219 */ /* 0x000fc800000006ff */
[----:B------:R-:W-:-:S05]  /*02b0*/  LOP3.LUT R2, R3, R2, RZ, 0xfc, !PT ;  /* 0x0000000203027212 */ /* 0x000fca00078efcff */
[----:B------:R1:W-:Y:S04]  /*02c0*/  ATOMS.OR RZ, [UR5], R2 ;  /* 0x00000002ffff798c */ /* 0x0003e8000b000005 */
[----:B------:R1:W-:Y:S01]  /*02d0*/  STS [UR4], R0 ;  /* 0x00000000ff007988 */ /* 0x0003e20008000804 */
[----:B------:R-:W-:Y:S05]  /*02e0*/  BRA `(.L_x_2) ;  /* 0x0000000000107947 */ /* 0x000fea0003800000 */
.L_x_1:
[----:B------:R-:W-:Y:S01]  /*02f0*/  IMAD.MOV.U32 R0, RZ, RZ, -0x1 ;  /* 0xffffffffff007424 */ /* 0x000fe200078e00ff */
[----:B------:R-:W-:-:S04]  /*0300*/  MOV R2, 0x330 ;  /* 0x0000033000027802 */ /* 0x000fc80000000f00 */
[----:B------:R1:W-:Y:S03]  /*0310*/  STS [UR4], R0 ;  /* 0x00000000ff007988 */ /* 0x0003e60008000804 */
[----:B01----:R-:W-:Y:S05]  /*0320*/  CALL.REL.NOINC `($__internal_1_$__cuda_sm10x_tcgen05_guardrail_trap_phase_invalid_during_alloc) ;  /* 0x0000027400707944 */ /* 0x003fea0003c00000 */
.L_x_2:
[----:B------:R-:W-:Y:S05]  /*0330*/  WARPSYNC.ALL ;  /* 0x0000000000007948 */ /* 0x000fea0003800000 */
[----:B------:R-:W-:Y:S01]  /*0340*/  NOP ;  /* 0x0000000000007918 */ /* 0x000fe20000000000 */
.L_x_0:
[----:B------:R-:W2:Y:S01]  /*0350*/  LDC.64 R32, c[0x0][0x398] ;  /* 0x0000e600ff207b82 */ /* 0x000ea20000000a00 */
[----:B------:R-:W3:Y:S01]  /*0360*/  S2R R5, SR_CTAID.X ;  /* 0x0000000000057919 */ /* 0x000ee20000002500 */
[----:B------:R-:W-:Y:S01]  /*0370*/  UMOV UR10, 0x400 ;  /* 0x00000400000a7882 */ /* 0x000fe20000000000 */
[----:B------:R-:W4:Y:S01]  /*0380*/  LDCU UR14, c[0x0][0x3a4] ;  /* 0x00007480ff0e77ac */ /* 0x000f220008000800 */
[----:B------:R-:W5:Y:S01]  /*0390*/  S2R R13, SR_TID.X ;  /* 0x00000000000d7919 */ /* 0x000f620000002100 */
[----:B------:R-:W1:Y:S03]  /*03a0*/  LDCU.64 UR6, c[0x0][0x3a8] ;  /* 0x00007500ff0677ac */ /* 0x000e660008000a00 */
[----:B------:R-:W0:Y:S01]  /*03b0*/  S2UR UR5, SR_CgaCtaId ;  /* 0x00000000000579c3 */ /* 0x000e220000008800 */
[----:B------:R-:W0:Y:S01]  /*03c0*/  LDCU.128 UR16, c[0x0][0x380] ;  /* 0x00007000ff1077ac */ /* 0x000e220008000c00 */
[----:B------:R-:W-:-:S06]  /*03d0*/  UMOV UR12, 0x1 ;  /* 0x00000001000c7882 */ /* 0x000fcc0000000000 */
[----:B------:R-:W1:Y:S02]  /*03e0*/  LDC R25, c[0x0][0x3a0] ;  /* 0x0000e800ff197b82 */ /* 0x000e640000000800 */
[----:B-12---:R-:W-:Y:S01]  /*03f0*/  VIADD R0, R33, 0x7f ;  /* 0x0000007f21007836 */ /* 0x006fe20000000000 */
[----:B------:R-:W-:-:S04]  /*0400*/  IABS R29, R33 ;  /* 0x00000021001d7213 */ /* 0x000fc80000000000 */
[----:B------:R-:W-:Y:S01]  /*0410*/  SHF.R.S32.HI R3, RZ, 0x1f, R0 ;  /* 0x0000001fff037819 */ /* 0x000fe20000011400 */
[----:B0-----:R-:W-:-:S03]  /*0420*/  ULEA UR10, UR5, UR10, 0x18 ;  /* 0x0000000a050a7291 */ /* 0x001fc6000f8ec0ff */
[----:B------:R-:W-:Y:S02]  /*0430*/  LEA.HI R3, R3, R0, RZ, 0x7 ;  /* 0x0000000003037211 */ /* 0x000fe400078f38ff */
[----:B---3--:R-:W-:Y:S01]  /*0440*/  IABS R8, R5 ;  /* 0x0000000500087213 */ /* 0x008fe20000000000 */
[----:B------:R-:W-:Y:S01]  /*0450*/  UIADD3 UR11, UPT, UPT, UR10, 0xa000, URZ ;  /* 0x0000a0000a0b7890 */ /* 0x000fe2000fffe0ff */
[----:B------:R-:W-:Y:S02]  /*0460*/  SHF.R.S32.HI R3, RZ, 0x7, R3 ;  /* 0x00000007ff037819 */ /* 0x000fe40000011403 */
[----:B-----5:R-:W-:Y:S01]  /*0470*/  SHF.R.U32.HI R31, RZ, 0x5, R13 ;  /* 0x00000005ff1f7819 */ /* 0x020fe2000001160d */
[----:B------:R-:W-:Y:S01]  /*0480*/  VIADD R14, R25, 0xffffffe2 ;  /* 0xffffffe2190e7836 */ /* 0x000fe20000000000 */
[----:B------:R-:W-:Y:S01]  /*0490*/  LOP3.LUT R16, R13, 0x7f, RZ, 0xc0, !PT ;  /* 0x0000007f0d107812 */ /* 0x000fe200078ec0ff */
[----:B------:R-:W-:Y:S01]  /*04a0*/  IMAD.SHL.U32 R4, R3, 0x4, RZ ;  /* 0x0000000403047824 */ /* 0x000fe200078e00ff */
[----:B------:R-:W-:-:S04]  /*04b0*/  SGXT.U32 R31, R31, 0x2 ;  /* 0x000000021f1f781a */ /* 0x000fc80000000000 */
[-C--:B------:R-:W-:Y:S02]  /*04c0*/  IABS R7, R4.reuse ;  /* 0x0000000400077213 */ /* 0x080fe40000000000 */
[----:B------:R-:W-:Y:S02]  /*04d0*/  IABS R10, R4 ;  /* 0x00000004000a7213 */ /* 0x000fe40000000000 */
[----:B------:R-:W0:Y:S08]  /*04e0*/  I2F.RP R0, R7 ;  /* 0x0000000700007306 */ /* 0x000e300000209400 */
[----:B0-----:R-:W0:Y:S02]  /*04f0*/  MUFU.RCP R0, R0 ;  /* 0x0000000000007308 */ /* 0x001e240000001000 */
[----:B0-----:R-:W-:-:S02]  /*0500*/  VIADD R2, R0, 0xffffffe ;  /* 0x0ffffffe00027836 */ /* 0x001fc40000000000 */
[----:B------:R-:W-:-:S04]  /*0510*/  IMAD.MOV R0, RZ, RZ, -R10 ;  /* 0x000000ffff007224 */ /* 0x000fc800078e0a0a */
[----:B------:R0:W1:Y:S02]  /*0520*/  F2I.FTZ.U32.TRUNC.NTZ R3, R2 ;  /* 0x0000000200037305 */ /* 0x000064000021f000 */
[----:B0-----:R-:W-:Y:S02]  /*0530*/  IMAD.MOV.U32 R2, RZ, RZ, RZ ;  /* 0x000000ffff027224 */ /* 0x001fe400078e00ff */
[----:B-1----:R-:W-:-:S04]  /*0540*/  IMAD.MOV R6, RZ, RZ, -R3 ;  /* 0x000000ffff067224 */ /* 0x002fc800078e0a03 */
[----:B------:R-:W-:Y:S02]  /*0550*/  IMAD R9, R6, R7, RZ ;  /* 0x0000000706097224 */ /* 0x000fe400078e02ff */
[----:B------:R-:W-:Y:S02]  /*0560*/  IMAD.MOV.U32 R6, RZ, RZ, R8 ;  /* 0x000000ffff067224 */ /* 0x000fe400078e0008 */
[----:B------:R-:W-:-:S06]  /*0570*/  IMAD.HI.U32 R3, R3, R9, R2 ;  /* 0x0000000903037227 */ /* 0x000fcc00078e0002 */
[----:B------:R-:W-:-:S04]  /*0580*/  IMAD.HI.U32 R3, R3, R6, RZ ;  /* 0x0000000603037227 */ /* 0x000fc800078e00ff */
[----:B------:R-:W-:Y:S01]  /*0590*/  IMAD R0, R3, R0, R6 ;  /* 0x0000000003007224 */ /* 0x000fe200078e0206 */
[----:B------:R-:W-:Y:S04]  /*05a0*/  BAR.SYNC.DEFER_BLOCKING 0x0 ;  /* 0x0000000000007b1d */ /* 0x000fe80000010000 */
[----:B------:R-:W-:-:S13]  /*05b0*/  ISETP.GT.U32.AND P1, PT, R7, R0, PT ;  /* 0x000000000700720c */ /* 0x000fda0003f24070 */
[----:B------:R-:W-:Y:S02]  /*05c0*/  @!P1 IMAD.IADD R0, R0, 0x1, -R7 ;  /* 0x0000000100009824 */ /* 0x000fe400078e0a07 */
[----:B------:R-:W-:Y:S01]  /*05d0*/  @!P1 VIADD R3, R3, 0x1 ;  /* 0x0000000103039836 */ /* 0x000fe20000000000 */
[----:B------:R-:W-:Y:S02]  /*05e0*/  ISETP.NE.AND P1, PT, R4, RZ, PT ;  /* 0x000000ff0400720c */ /* 0x000fe40003f25270 */
[----:B------:R-:W-:Y:S02]  /*05f0*/  ISETP.GE.U32.AND P0, PT, R0, R7, PT ;  /* 0x000000070000720c */ /* 0x000fe40003f06070 */
[----:B------:R-:W-:-:S04]  /*0600*/  LOP3.LUT R0, R5, R4, RZ, 0x3c, !PT ;  /* 0x0000000405007212 */ /* 0x000fc800078e3cff */
[----:B------:R-:W-:Y:S01]  /*0610*/  ISETP.GE.AND P2, PT, R0, RZ, PT ;  /* 0x000000ff0000720c */ /* 0x000fe20003f46270 */
[----:B------:R-:W-:-:S06]  /*0620*/  VIADD R0, R32, 0x1ff ;  /* 0x000001ff20007836 */ /* 0x000fcc0000000000 */
[----:B------:R-:W-:-:S04]  /*0630*/  @P0 VIADD R3, R3, 0x1 ;  /* 0x0000000103030836 */ /* 0x000fc80000000000 */
[----:B------:R-:W-:Y:S01]  /*0640*/  IMAD.MOV.U32 R2, RZ, RZ, R3 ;  /* 0x000000ffff027224 */ /* 0x000fe200078e0003 */
[----:B------:R-:W-:-:S03]  /*0650*/  SHF.R.S32.HI R3, RZ, 0x1f, R0 ;  /* 0x0000001fff037819 */ /* 0x000fc60000011400 */
[----:B------:R-:W-:Y:S01]  /*0660*/  @!P2 IMAD.MOV R2, RZ, RZ, -R2 ;  /* 0x000000ffff02a224 */ /* 0x000fe200078e0a02 */
[----:B------:R-:W-:Y:S02]  /*0670*/  @!P1 LOP3.LUT R2, RZ, R4, RZ, 0x33, !PT ;  /* 0x00000004ff029212 */ /* 0x000fe400078e33ff */
[----:B------:R-:W-:-:S03]  /*0680*/  LEA.HI R3, R3, R0, RZ, 0x9 ;  /* 0x0000000003037211 */ /* 0x000fc600078f48ff */
[----:B------:R-:W-:Y:S02]  /*0690*/  IMAD.SHL.U32 R8, R2, 0x4, RZ ;  /* 0x0000000402087824 */ /* 0x000fe400078e00ff */
[----:B------:R-:W-:-:S03]  /*06a0*/  IMAD.MOV R2, RZ, RZ, -R2 ;  /* 0x000000ffff027224 */ /* 0x000fc600078e0a02 */
[----:B------:R-:W-:Y:S01]  /*06b0*/  LEA.HI.SX32 R3, R3, -R8, 0x17 ;  /* 0x8000000803037211 */ /* 0x000fe200078fbaff */
[----:B------:R-:W-:Y:S02]  /*06c0*/  IMAD R7, R4, R2, R5 ;  /* 0x0000000204077224 */ /* 0x000fe400078e0205 */
[----:B------:R-:W-:Y:S01]  /*06d0*/  IMAD.MOV.U32 R2, RZ, RZ, RZ ;  /* 0x000000ffff027224 */ /* 0x000fe200078e00ff */
[----:B------:R-:W-:Y:S02]  /*06e0*/  VIMNMX R10, PT, PT, R3, 0x4, PT ;  /* 0x00000004030a7848 */ /* 0x000fe40003fe0100 */
[----:B------:R-:W-:Y:S02]  /*06f0*/  IABS R4, R7 ;  /* 0x0000000700047213 */ /* 0x000fe40000000000 */
[----:B------:R-:W-:-:S04]  /*0700*/  IABS R6, R10 ;  /* 0x0000000a00067213 */ /* 0x000fc80000000000 */
[----:B------:R-:W0:Y:S08]  /*0710*/  I2F.RP R0, R6 ;  /* 0x0000000600007306 */ /* 0x000e300000209400 */
[----:B0-----:R-:W0:Y:S02]  /*0720*/  MUFU.RCP R0, R0 ;  /* 0x0000000000007308 */ /* 0x001e240000001000 */
[----:B0-----:R-:W-:-:S06]  /*0730*/  VIADD R3, R0, 0xffffffe ;  /* 0x0ffffffe00037836 */ /* 0x001fcc0000000000 */
[----:B------:R-:W0:Y:S02]  /*0740*/  F2I.FTZ.U32.TRUNC.NTZ R3, R3 ;  /* 0x0000000300037305 */ /* 0x000e24000021f000 */
[----:B0-----:R-:W-:-:S04]  /*0750*/  IMAD.MOV R9, RZ, RZ, -R3 ;  /* 0x000000ffff097224 */ /* 0x001fc800078e0a03 */
[----:B------:R-:W-:Y:S01]  /*0760*/  IMAD R5, R9, R6, RZ ;  /* 0x0000000609057224 */ /* 0x000fe200078e02ff */
[----:B------:R-:W-:-:S03]  /*0770*/  IABS R9, R10 ;  /* 0x0000000a00097213 */ /* 0x000fc60000000000 */
[----:B------:R-:W-:Y:S02]  /*0780*/  IMAD.HI.U32 R2, R3, R5, R2 ;  /* 0x0000000503027227 */ /* 0x000fe400078e0002 */
[----:B------:R-:W0:Y:S02]  /*0790*/  I2F.RP R5, R29 ;  /* 0x0000001d00057306 */ /* 0x000e240000209400 */
[----:B------:R-:W-:Y:S02]  /*07a0*/  IMAD.MOV.U32 R3, RZ, RZ, R4 ;  /* 0x000000ffff037224 */ /* 0x000fe400078e0004 */
[----:B------:R-:W-:Y:S02]  /*07b0*/  IMAD.MOV R4, RZ, RZ, -R9 ;  /* 0x000000ffff047224 */ /* 0x000fe400078e0a09 */
[----:B------:R-:W-:Y:S01]  /*07c0*/  IMAD.HI.U32 R0, R2, R3, RZ ;  /* 0x0000000302007227 */ /* 0x000fe200078e00ff */
[----:B------:R-:W-:Y:S01]  /*07d0*/  IABS R2, R32 ;  /* 0x0000002000027213 */ /* 0x000fe20000000000 */
[----:B------:R-:W1:Y:S02]  /*07e0*/  LDS R9, [UR10] ;  /* 0x0000000aff097984 */ /* 0x000e640008000800 */
[----:B------:R-:W-:-:S02]  /*07f0*/  IMAD R3, R0, R4, R3 ;  /* 0x0000000400037224 */ /* 0x000fc400078e0203 */
[----:B------:R-:W2:Y:S01]  /*0800*/  I2F.RP R4, R2 ;  /* 0x0000000200047306 */ /* 0x000ea20000209400 */
[----:B------:R-:W-:Y:S02]  /*0810*/  BAR.SYNC.DEFER_BLOCKING 0x0 ;  /* 0x0000000000007b1d */ /* 0x000fe40000010000 */
[----:B------:R-:W-:-:S05]  /*0820*/  ISETP.GT.U32.AND P1, PT, R6, R3, PT ;  /* 0x000000030600720c */ /* 0x000fca0003f24070 */
[----:B0-----:R-:W0:Y:S08]  /*0830*/  MUFU.RCP R5, R5 ;  /* 0x0000000500057308 */ /* 0x001e300000001000 */
[----:B------:R-:W-:Y:S01]  /*0840*/  @!P1 IMAD.IADD R3, R3, 0x1, -R6 ;  /* 0x0000000103039824 */ /* 0x000fe200078e0a06 */
[----:B--2---:R-:W2:Y:S01]  /*0850*/  MUFU.RCP R4, R4 ;  /* 0x0000000400047308 */ /* 0x004ea20000001000 */
[----:B------:R-:W-:Y:S01]  /*0860*/  @!P1 VIADD R0, R0, 0x1 ;  /* 0x0000000100009836 */ /* 0x000fe20000000000 */
[----:B------:R-:W-:-:S02]  /*0870*/  ISETP.NE.AND P1, PT, R10, RZ, PT ;  /* 0x000000ff0a00720c */ /* 0x000fc40003f25270 */
[----:B------:R-:W-:Y:S02]  /*0880*/  ISETP.GE.U32.AND P0, PT, R3, R6, PT ;  /* 0x000000060300720c */ /* 0x000fe40003f06070 */
[----:B------:R-:W-:Y:S01]  /*0890*/  LOP3.LUT R3, R7, R10, RZ, 0x3c, !PT ;  /* 0x0000000a07037212 */ /* 0x000fe200078e3cff */
[----:B0-----:R-:W-:-:S03]  /*08a0*/  VIADD R18, R5, 0xffffffe ;  /* 0x0ffffffe05127836 */ /* 0x001fc60000000000 */
[----:B------:R-:W-:Y:S01]  /*08b0*/  ISETP.GE.AND P2, PT, R3, RZ, PT ;  /* 0x000000ff0300720c */ /* 0x000fe20003f46270 */
[----:B------:R0:W3:Y:S06]  /*08c0*/  F2I.FTZ.U32.TRUNC.NTZ R19, R18 ;  /* 0x0000001200137305 */ /* 0x0000ec000021f000 */
[----:B------:R-:W-:Y:S02]  /*08d0*/  @P0 VIADD R0, R0, 0x1 ;  /* 0x0000000100000836 */ /* 0x000fe40000000000 */
[----:B--2---:R-:W-:Y:S01]  /*08e0*/  VIADD R5, R4, 0xffffffe ;  /* 0x0ffffffe04057836 */ /* 0x004fe20000000000 */
[----:B-1----:R-:W-:Y:S01]  /*08f0*/  R2UR UR8, R9 ;  /* 0x00000000090872ca */ /* 0x002fe200000e0000 */
[----:B0-----:R-:W-:-:S02]  /*0900*/  IMAD.MOV.U32 R18, RZ, RZ, RZ ;  /* 0x000000ffff127224 */ /* 0x001fc400078e00ff */
[----:B------:R-:W-:Y:S01]  /*0910*/  @!P2 IMAD.MOV R0, RZ, RZ, -R0 ;  /* 0x000000ffff00a224 */ /* 0x000fe200078e0a00 */
[----:B------:R-:W-:Y:S01]  /*0920*/  @!P1 LOP3.LUT R0, RZ, R10, RZ, 0x33, !PT ;  /* 0x0000000aff009212 */ /* 0x000fe200078e33ff */
[----:B------:R-:W0:Y:S01]  /*0930*/  F2I.FTZ.U32.TRUNC.NTZ R5, R5 ;  /* 0x0000000500057305 */ /* 0x000e22000021f000 */
[----:B---3--:R-:W-:-:S03]  /*0940*/  IMAD.MOV R4, RZ, RZ, -R19 ;  /* 0x000000ffff047224 */ /* 0x008fc600078e0a13 */
[----:B------:R-:W-:Y:S02]  /*0950*/  IMAD.SHL.U32 R53, R0, 0x80, RZ ;  /* 0x0000008000357824 */ /* 0x000fe400078e00ff */
[----:B------:R-:W-:Y:S01]  /*0960*/  IMAD R3, R4, R29, RZ ;  /* 0x0000001d04037224 */ /* 0x000fe200078e02ff */
[----:B------:R-:W-:Y:S02]  /*0970*/  SHF.R.U32.HI R4, RZ, 0x5, R13 ;  /* 0x00000005ff047819 */ /* 0x000fe4000001160d */
[----:B------:R-:W-:Y:S01]  /*0980*/  LOP3.LUT R31, R53, R31, RZ, 0xfc, !PT ;  /* 0x0000001f351f7212 */ /* 0x000fe200078efcff */
[----:B------:R-:W-:Y:S01]  /*0990*/  IMAD.HI.U32 R18, R19, R3, R18 ;  /* 0x0000000313127227 */ /* 0x000fe200078e0012 */
[----:B------:R-:W-:Y:S01]  /*09a0*/  R2UR UR13, R4 ;  /* 0x00000000040d72ca */ /* 0x000fe200000e0000 */
[----:B------:R1:W-:Y:S01]  /*09b0*/  STL [R1+0x700], R53 ;  /* 0x0007003501007387 */ /* 0x0003e20000100800 */
[----:B------:R-:W-:Y:S01]  /*09c0*/  IABS R37, R31 ;  /* 0x0000001f00257213 */ /* 0x000fe20000000000 */
[----:B------:R-:W-:Y:S01]  /*09d0*/  IMAD.MOV R3, RZ, RZ, -R0 ;  /* 0x000000ffff037224 */ /* 0x000fe200078e0a00 */
[C---:B------:R-:W-:Y:S01]  /*09e0*/  LOP3.LUT R68, R31.reuse, 0x4, RZ, 0xfc, !PT ;  /* 0x000000041f447812 */ /* 0x040fe200078efcff */
[----:B0-----:R-:W-:Y:S01]  /*09f0*/  IMAD.MOV R11, RZ, RZ, -R5 ;  /* 0x000000ffff0b7224 */ /* 0x001fe200078e0a05 */
[----:B------:R-:W-:Y:S01]  /*0a00*/  LOP3.LUT R72, R31, 0x10, RZ, 0xfc, !PT ;  /* 0x000000101f487812 */ /* 0x000fe200078efcff */
[----:B------:R-:W-:Y:S01]  /*0a10*/  IMAD.HI.U32 R0, R18, R37, RZ ;  /* 0x0000002512007227 */ /* 0x000fe200078e00ff */
[----:B------:R-:W-:-:S02]  /*0a20*/  IABS R36, R68 ;  /* 0x0000004400247213 */ /* 0x000fc40000000000 */
[C---:B------:R-:W-:Y:S01]  /*0a30*/  LOP3.LUT R70, R31.reuse, 0xc, RZ, 0xfc, !PT ;  /* 0x0000000c1f467812 */ /* 0x040fe200078efcff */
[----:B------:R-:W-:Y:S01]  /*0a40*/  IMAD R3, R10, R3, R7 ;  /* 0x000000030a037224 */ /* 0x000fe200078e0207 */
[----:B------:R-:W-:Y:S01]  /*0a50*/  LOP3.LUT R71, R31, 0x14, RZ, 0xfc, !PT ;  /* 0x000000141f477812 */ /* 0x000fe200078efcff */
[----:B------:R-:W-:Y:S01]  /*0a60*/  IMAD R7, R11, R2, RZ ;  /* 0x000000020b077224 */ /* 0x000fe200078e02ff */
[C---:B------:R-:W-:Y:S01]  /*0a70*/  LOP3.LUT R73, R31.reuse, 0x18, RZ, 0xfc, !PT ;  /* 0x000000181f497812 */ /* 0x040fe200078efcff */
[----:B------:R-:W-:Y:S01]  /*0a80*/  IMAD.MOV.U32 R4, RZ, RZ, RZ ;  /* 0x000000ffff047224 */ /* 0x000fe200078e00ff */
[----:B------:R-:W-:Y:S01]  /*0a90*/  IABS R40, R72 ;  /* 0x0000004800287213 */ /* 0x000fe20000000000 */
[----:B------:R-:W-:Y:S01]  /*0aa0*/  IMAD.MOV R6, RZ, RZ, -R0 ;  /* 0x000000ffff067224 */ /* 0x000fe200078e0a00 */
[----:B------:R-:W-:Y:S01]  /*0ab0*/  LOP3.LUT R69, R31, 0x8, RZ, 0xfc, !PT ;  /* 0x000000081f457812 */ /* 0x000fe200078efcff */
[----:B------:R-:W-:Y:S01]  /*0ac0*/  IMAD.HI.U32 R0, R5, R7, R4 ;  /* 0x0000000705007227 */ /* 0x000fe200078e0004 */
[----:B------:R-:W-:Y:S01]  /*0ad0*/  IABS R34, R70 ;  /* 0x0000004600227213 */ /* 0x000fe20000000000 */
[----:B------:R-:W-:Y:S01]  /*0ae0*/  USHF.L.U32 UR4, UR13, 0x15, URZ ;  /* 0x000000150d047899 */ /* 0x000fe200080006ff */
[----:B------:R-:W-:Y:S01]  /*0af0*/  IABS R39, R71 ;  /* 0x0000004700277213 */ /* 0x000fe20000000000 */
[----:B------:R-:W-:Y:S01]  /*0b00*/  IMAD.HI.U32 R4, R18, R36, RZ ;  /* 0x0000002412047227 */ /* 0x000fe200078e00ff */
[----:B------:R-:W-:Y:S01]  /*0b10*/  IABS R38, R73 ;  /* 0x0000004900267213 */ /* 0x000fe20000000000 */
[----:B------:R-:W-:Y:S01]  /*0b20*/  ULOP3.LUT UR4, UR4, 0x600000, URZ, 0xc0, !UPT ;  /* 0x0060000004047892 */ /* 0x000fe2000f8ec0ff */
[----:B------:R-:W-:Y:S01]  /*0b30*/  IABS R35, R69 ;  /* 0x0000004500237213 */ /* 0x000fe20000000000 */
[----:B------:R-:W-:Y:S01]  /*0b40*/  IMAD.MOV R4, RZ, RZ, -R4 ;  /* 0x000000ffff047224 */ /* 0x000fe200078e0a04 */
[C---:B------:R-:W-:Y:S01]  /*0b50*/  LOP3.LUT R76, R31.reuse, 0x28, RZ, 0xfc, !PT ;  /* 0x000000281f4c7812 */ /* 0x040fe200078efcff */
[----:B------:R-:W-:Y:S01]  /*0b60*/  IMAD.IADD R3, R8, 0x1, R3 ;  /* 0x0000000108037824 */ /* 0x000fe200078e0203 */
[----:B------:R-:W-:Y:S01]  /*0b70*/  LOP3.LUT R74, R31, 0x20, RZ, 0xfc, !PT ;  /* 0x000000201f4a7812 */ /* 0x000fe200078efcff */
[----:B------:R-:W-:Y:S01]  /*0b80*/  IMAD R37, R29, R6, R37 ;  /* 0x000000061d257224 */ /* 0x000fe200078e0225 */
[C---:B------:R-:W-:Y:S01]  /*0b90*/  LOP3.LUT R77, R31.reuse, 0x24, RZ, 0xfc, !PT ;  /* 0x000000241f4d7812 */ /* 0x040fe200078efcff */
[C---:B------:R-:W-:Y:S01]  /*0ba0*/  IMAD.HI.U32 R7, R18.reuse, R40, RZ ;  /* 0x0000002812077227 */ /* 0x040fe200078e00ff */
[C---:B------:R-:W-:Y:S01]  /*0bb0*/  LOP3.LUT R79, R31.reuse, 0x2c, RZ, 0xfc, !PT ;  /* 0x0000002c1f4f7812 */ /* 0x040fe200078efcff */
[----:B------:R-:W-:Y:S01]  /*0bc0*/  UIADD3 UR9, UPT, UPT, UR8, UR4, URZ ;  /* 0x0000000408097290 */ /* 0x000fe2000fffe0ff */
[----:B------:R-:W-:Y:S01]  /*0bd0*/  LOP3.LUT R86, R31, 0x30, RZ, 0xfc, !PT ;  /* 0x000000301f567812 */ /* 0x000fe200078efcff */
[----:B------:R-:W-:Y:S01]  /*0be0*/  IMAD R36, R29, R4, R36 ;  /* 0x000000041d247224 */ /* 0x000fe200078e0224 */
[----:B------:R-:W-:Y:S01]  /*0bf0*/  IABS R41, R76 ;  /* 0x0000004c00297213 */ /* 0x000fe20000000000 */
[----:B------:R-:W-:Y:S01]  /*0c00*/  IMAD.HI.U32 R6, R18, R34, RZ ;  /* 0x0000002212067227 */ /* 0x000fe200078e00ff */
[----:B------:R-:W-:-:S02]  /*0c10*/  IABS R43, R74 ;  /* 0x0000004a002b7213 */ /* 0x000fc40000000000 */
[----:B------:R-:W-:Y:S01]  /*0c20*/  IABS R42, R77 ;  /* 0x0000004d002a7213 */ /* 0x000fe20000000000 */
[C---:B------:R-:W-:Y:S01]  /*0c30*/  IMAD.HI.U32 R8, R18.reuse, R39, RZ ;  /* 0x0000002712087227 */ /* 0x040fe200078e00ff */
[----:B------:R-:W-:Y:S02]  /*0c40*/  IABS R45, R79 ;  /* 0x0000004f002d7213 */ /* 0x000fe40000000000 */
[----:B------:R-:W-:Y:S01]  /*0c50*/  IABS R44, R86 ;  /* 0x00000056002c7213 */ /* 0x000fe20000000000 */
[C---:B------:R-:W-:Y:S01]  /*0c60*/  IMAD.HI.U32 R4, R18.reuse, R38, RZ ;  /* 0x0000002612047227 */ /* 0x040fe200078e00ff */
[C---:B------:R-:W-:Y:S02]  /*0c70*/  LOP3.LUT R80, R31.reuse, 0x34, RZ, 0xfc, !PT ;  /* 0x000000341f507812 */ /* 0x040fe400078efcff */
[C---:B------:R-:W-:Y:S01]  /*0c80*/  LOP3.LUT R26, R31.reuse, 0x40, RZ, 0xfc, !PT ;  /* 0x000000401f1a7812 */ /* 0x040fe200078efcff */
[----:B------:R-:W-:Y:S01]  /*0c90*/  IMAD.MOV R7, RZ, RZ, -R7 ;  /* 0x000000ffff077224 */ /* 0x000fe200078e0a07 */
[----:B------:R-:W-:Y:S01]  /*0ca0*/  LOP3.LUT R27, R31, 0x38, RZ, 0xfc, !PT ;  /* 0x000000381f1b7812 */ /* 0x000fe200078efcff */
[----:B------:R-:W-:Y:S01]  /*0cb0*/  IMAD.HI.U32 R5, R18, R35, RZ ;  /* 0x0000002312057227 */ /* 0x000fe200078e00ff */
[----:B------:R-:W-:-:S02]  /*0cc0*/  IABS R52, R80 ;  /* 0x0000005000347213 */ /* 0x000fc40000000000 */
[----:B------:R-:W-:Y:S01]  /*0cd0*/  IABS R47, R26 ;  /* 0x0000001a002f7213 */ /* 0x000fe20000000000 */
[----:B------:R-:W-:Y:S01]  /*0ce0*/  IMAD.MOV R6, RZ, RZ, -R6 ;  /* 0x000000ffff067224 */ /* 0x000fe200078e0a06 */
[----:B------:R-:W-:Y:S01]  /*0cf0*/  LOP3.LUT R67, R31, 0x44, RZ, 0xfc, !PT ;  /* 0x000000441f437812 */ /* 0x000fe200078efcff */
[----:B------:R-:W-:Y:S01]  /*0d00*/  IMAD.MOV R8, RZ, RZ, -R8 ;  /* 0x000000ffff087224 */ /* 0x000fe200078e0a08 */
[----:B------:R-:W-:Y:S01]  /*0d10*/  IABS R48, R27 ;  /* 0x0000001b00307213 */ /* 0x000fe20000000000 */
[----:B------:R-:W-:Y:S01]  /*0d20*/  IMAD.MOV R4, RZ, RZ, -R4 ;  /* 0x000000ffff047224 */ /* 0x000fe200078e0a04 */
[----:B------:R-:W-:Y:S01]  /*0d30*/  IABS R46, R67 ;  /* 0x00000043002e7213 */ /* 0x000fe20000000000 */
[----:B------:R-:W-:Y:S01]  /*0d40*/  IMAD R40, R29, R7, R40 ;  /* 0x000000071d287224 */ /* 0x000fe200078e0228 */
[C---:B------:R-:W-:Y:S01]  /*0d50*/  LOP3.LUT R22, R31.reuse, 0x48, RZ, 0xfc, !PT ;  /* 0x000000481f167812 */ /* 0x040fe200078efcff */
[----:B------:R-:W-:Y:S01]  /*0d60*/  IMAD.MOV R10, RZ, RZ, -R5 ;  /* 0x000000ffff0a7224 */ /* 0x000fe200078e0a05 */
[----:B------:R-:W-:Y:S01]  /*0d70*/  LOP3.LUT R24, R31, 0x4c, RZ, 0xfc, !PT ;  /* 0x0000004c1f187812 */ /* 0x000fe200078efcff */
[C---:B------:R-:W-:Y:S01]  /*0d80*/  IMAD R34, R29.reuse, R6, R34 ;  /* 0x000000061d227224 */ /* 0x040fe200078e0222 */
[----:B------:R-:W-:Y:S01]  /*0d90*/  IABS R59, R22 ;  /* 0x00000016003b7213 */ /* 0x000fe20000000000 */
[----:B------:R-:W-:Y:S01]  /*0da0*/  IMAD R39, R29, R8, R39 ;  /* 0x000000081d277224 */ /* 0x000fe200078e0227 */
[----:B------:R-:W-:Y:S01]  /*0db0*/  IABS R58, R24 ;  /* 0x00000018003a7213 */ /* 0x000fe20000000000 */
[----:B------:R-:W-:Y:S01]  /*0dc0*/  IMAD.HI.U32 R7, R18, R41, RZ ;  /* 0x0000002912077227 */ /* 0x000fe200078e00ff */
[----:B------:R-:W-:-:S02]  /*0dd0*/  LOP3.LUT R51, R31, 0x58, RZ, 0xfc, !PT ;  /* 0x000000581f337812 */ /* 0x000fc400078efcff */
[----:B------:R-:W-:Y:S01]  /*0de0*/  LOP3.LUT R66, R31, 0x50, RZ, 0xfc, !PT ;  /* 0x000000501f427812 */ /* 0x000fe200078efcff */
[----:B------:R-:W-:Y:S01]  /*0df0*/  IMAD R38, R29, R4, R38 ;  /* 0x000000041d267224 */ /* 0x000fe200078e0226 */
[C---:B------:R-:W-:Y:S01]  /*0e00*/  LOP3.LUT R23, R31.reuse, 0x54, RZ, 0xfc, !PT ;  /* 0x000000541f177812 */ /* 0x040fe200078efcff */
[C---:B------:R-:W-:Y:S01]  /*0e10*/  IMAD.HI.U32 R5, R18.reuse, R43, RZ ;  /* 0x0000002b12057227 */ /* 0x040fe200078e00ff */
[----:B------:R-:W-:Y:S02]  /*0e20*/  IABS R61, R51 ;  /* 0x00000033003d7213 */ /* 0x000fe40000000000 */
[----:B------:R-:W-:Y:S01]  /*0e30*/  IABS R57, R66 ;  /* 0x0000004200397213 */ /* 0x000fe20000000000 */
[C---:B------:R-:W-:Y:S01]  /*0e40*/  IMAD.HI.U32 R6, R18.reuse, R42, RZ ;  /* 0x0000002a12067227 */ /* 0x040fe200078e00ff */
[----:B------:R-:W-:Y:S02]  /*0e50*/  IABS R62, R23 ;  /* 0x00000017003e7213 */ /* 0x000fe40000000000 */
[C---:B------:R-:W-:Y:S01]  /*0e60*/  LOP3.LUT R49, R31.reuse, 0x60, RZ, 0xfc, !PT ;  /* 0x000000601f317812 */ /* 0x040fe200078efcff */
[----:B------:R-:W-:Y:S01]  /*0e70*/  IMAD.HI.U32 R8, R18, R45, RZ ;  /* 0x0000002d12087227 */ /* 0x000fe200078e00ff */
[----:B------:R-:W-:-:S02]  /*0e80*/  LOP3.LUT R50, R31, 0x64, RZ, 0xfc, !PT ;  /* 0x000000641f327812 */ /* 0x000fc400078efcff */
[----:B------:R-:W-:Y:S01]  /*0e90*/  IABS R60, R49 ;  /* 0x00000031003c7213 */ /* 0x000fe20000000000 */
[----:B------:R-:W-:Y:S01]  /*0ea0*/  IMAD.HI.U32 R4, R18, R44, RZ ;  /* 0x0000002c12047227 */ /* 0x000fe200078e00ff */
[----:B------:R-:W-:Y:S02]  /*0eb0*/  IABS R64, R50 ;  /* 0x0000003200407213 */ /* 0x000fe40000000000 */
[----:B------:R-:W-:Y:S01]  /*0ec0*/  LOP3.LUT R82, R31, 0x68, RZ, 0xfc, !PT ;  /* 0x000000681f527812 */ /* 0x000fe200078efcff */
[----:B------:R-:W-:Y:S02]  /*0ed0*/  IMAD R35, R29, R10, R35 ;  /* 0x0000000a1d237224 */ /* 0x000fe400078e0223 */
[----:B------:R-:W-:Y:S01]  /*0ee0*/  IMAD.MOV R12, RZ, RZ, -R7 ;  /* 0x000000ffff0c7224 */ /* 0x000fe200078e0a07 */
[----:B------:R-:W-:Y:S01]  /*0ef0*/  IABS R63, R82 ;  /* 0x00000052003f7213 */ /* 0x000fe20000000000 */
[----:B------:R-:W-:Y:S02]  /*0f00*/  IMAD.MOV R10, RZ, RZ, -R5 ;  /* 0x000000ffff0a7224 */ /* 0x000fe400078e0a05 */
[----:B------:R-:W-:-:S02]  /*0f10*/  IMAD.MOV R6, RZ, RZ, -R6 ;  /* 0x000000ffff067224 */ /* 0x000fc400078e0a06 */
[----:B------:R-:W-:Y:S02]  /*0f20*/  IMAD.MOV R8, RZ, RZ, -R8 ;  /* 0x000000ffff087224 */ /* 0x000fe400078e0a08 */
[----:B------:R-:W-:Y:S02]  /*0f30*/  IMAD.MOV R7, RZ, RZ, -R4 ;  /* 0x000000ffff077224 */ /* 0x000fe400078e0a04 */
[----:B------:R-:W-:-:S04]  /*0f40*/  IMAD.HI.U32 R5, R18, R52, RZ ;  /* 0x0000003412057227 */ /* 0x000fc800078e00ff */
[----:B------:R-:W-:-:S04]  /*0f50*/  IMAD.HI.U32 R4, R18, R47, RZ ;  /* 0x0000002f12047227 */ /* 0x000fc800078e00ff */
[C---:B------:R-:W-:Y:S02]  /*0f60*/  IMAD R42, R29.reuse, R6, R42 ;  /* 0x000000061d2a7224 */ /* 0x040fe400078e022a */
[----:B------:R-:W-:Y:S02]  /*0f70*/  IMAD R45, R29, R8, R45 ;  /* 0x000000081d2d7224 */ /* 0x000fe400078e022d */
[----:B------:R-:W-:-:S04]  /*0f80*/  IMAD.HI.U32 R6, R18, R48, RZ ;  /* 0x0000003012067227 */ /* 0x000fc800078e00ff */
[----:B------:R-:W-:Y:S02]  /*0f90*/  IMAD.MOV R8, RZ, RZ, -R5 ;  /* 0x000000ffff087224 */ /* 0x000fe400078e0a05 */
[----:B------:R-:W-:Y:S02]  /*0fa0*/  IMAD.MOV R4, RZ, RZ, -R4 ;  /* 0x000000ffff047224 */ /* 0x000fe400078e0a04 */
[----:B------:R-:W-:-:S04]  /*0fb0*/  IMAD.HI.U32 R5, R18, R46, RZ ;  /* 0x0000002e12057227 */ /* 0x000fc800078e00ff */
[----:B------:R-:W-:Y:S02]  /*0fc0*/  IMAD.MOV R6, RZ, RZ, -R6 ;  /* 0x000000ffff067224 */ /* 0x000fe400078e0a06 */
[----:B------:R-:W-:Y:S02]  /*0fd0*/  IMAD R47, R29, R4, R47 ;  /* 0x000000041d2f7224 */ /* 0x000fe400078e022f */
[----:B------:R-:W-:Y:S02]  /*0fe0*/  IMAD.MOV R5, RZ, RZ, -R5 ;  /* 0x000000ffff057224 */ /* 0x000fe400078e0a05 */
[----:B------:R-:W-:-:S04]  /*0ff0*/  IMAD.HI.U32 R4, R18, R59, RZ ;  /* 0x0000003b12047227 */ /* 0x000fc800078e00ff */
[C---:B------:R-:W-:Y:S02]  /*1000*/  IMAD R48, R29.reuse, R6, R48 ;  /* 0x000000061d307224 */ /* 0x040fe400078e0230 */
[----:B------:R-:W-:Y:S02]  /*1010*/  IMAD R46, R29, R5, R46 ;  /* 0x000000051d2e7224 */ /* 0x000fe400078e022e */
[----:B------:R-:W-:Y:S02]  /*1020*/  IMAD.MOV R6, RZ, RZ, -R4 ;  /* 0x000000ffff067224 */ /* 0x000fe400078e0a04 */
[----:B------:R-:W-:-:S04]  /*1030*/  IMAD.HI.U32 R5, R18, R58, RZ ;  /* 0x0000003a12057227 */ /* 0x000fc800078e00ff */
[----:B------:R-:W-:Y:S02]  /*1040*/  IMAD R28, R3, 0x200, R16 ;  /* 0x00000200031c7824 */ /* 0x000fe400078e0210 */
[C---:B------:R-:W-:Y:S02]  /*1050*/  IMAD R44, R29.reuse, R7, R44 ;  /* 0x000000071d2c7224 */ /* 0x040fe400078e022c */
[----:B------:R-:W-:Y:S01]  /*1060*/  IMAD R59, R29, R6, R59 ;  /* 0x000000061d3b7224 */ /* 0x000fe200078e023b */
[----:B------:R-:W-:Y:S01]  /*1070*/  IABS R9, R28 ;  /* 0x0000001c00097213 */ /* 0x000fe20000000000 */
[----:B------:R-:W-:Y:S01]  /*1080*/  IMAD.MOV R7, RZ, RZ, -R5 ;  /* 0x000000ffff077224 */ /* 0x000fe200078e0a05 */
[----:B------:R1:W-:Y:S01]  /*1090*/  STL [R1+0x704], R28 ;  /* 0x0007041c01007387 */ /* 0x0003e20000100800 */
[----:B------:R-:W-:-:S04]  /*10a0*/  IMAD.HI.U32 R6, R18, R61, RZ ;  /* 0x0000003d12067227 */ /* 0x000fc800078e00ff */
[C---:B------:R-:W-:Y:S02]  /*10b0*/  VIADD R21, R28.reuse, 0x80 ;  /* 0x000000801c157836 */ /* 0x040fe40000000000 */
[----:B------:R-:W-:Y:S02]  /*10c0*/  VIADD R19, R28, 0x100 ;  /* 0x000001001c137836 */ /* 0x000fe40000000000 */
[C---:B------:R-:W-:Y:S01]  /*10d0*/  IMAD.HI.U32 R4, R18.reuse, R57, RZ ;  /* 0x0000003912047227 */ /* 0x040fe200078e00ff */
[----:B------:R1:W-:Y:S02]  /*10e0*/  STL [R1+0x710], R21 ;  /* 0x0007101501007387 */ /* 0x0003e40000100800 */
[----:B------:R-:W-:Y:S01]  /*10f0*/  IABS R11, R19 ;  /* 0x00000013000b7213 */ /* 0x000fe20000000000 */
[----:B------:R-:W-:Y:S01]  /*1100*/  IMAD.HI.U32 R5, R18, R62, RZ ;  /* 0x0000003e12057227 */ /* 0x000fe200078e00ff */
[----:B------:R1:W-:Y:S03]  /*1110*/  STL [R1+0x708], R19 ;  /* 0x0007081301007387 */ /* 0x0003e60000100800 */
[----:B------:R-:W-:-:S02]  /*1120*/  VIADD R20, R28, 0x180 ;  /* 0x000001801c147836 */ /* 0x000fc40000000000 */
[C---:B------:R-:W-:Y:S01]  /*1130*/  IMAD R58, R29.reuse, R7, R58 ;  /* 0x000000071d3a7224 */ /* 0x040fe200078e023a */
[----:B------:R-:W-:Y:S01]  /*1140*/  IABS R7, R21 ;  /* 0x0000001500077213 */ /* 0x000fe20000000000 */
[----:B------:R-:W-:Y:S01]  /*1150*/  IMAD.MOV R6, RZ, RZ, -R6 ;  /* 0x000000ffff067224 */ /* 0x000fe200078e0a06 */
[----:B------:R-:W-:Y:S01]  /*1160*/  IABS R13, R20 ;  /* 0x00000014000d7213 */ /* 0x000fe20000000000 */
[----:B------:R-:W-:Y:S01]  /*1170*/  IMAD.MOV R4, RZ, RZ, -R4 ;  /* 0x000000ffff047224 */ /* 0x000fe200078e0a04 */
[----:B------:R1:W-:Y:S01]  /*1180*/  STL [R1+0x70c], R20 ;  /* 0x00070c1401007387 */ /* 0x0003e20000100800 */
[----:B------:R-:W-:Y:S02]  /*1190*/  IMAD.MOV R5, RZ, RZ, -R5 ;  /* 0x000000ffff057224 */ /* 0x000fe400078e0a05 */
[C---:B------:R-:W-:Y:S02]  /*11a0*/  IMAD R61, R29.reuse, R6, R61 ;  /* 0x000000061d3d7224 */ /* 0x040fe400078e023d */
[----:B------:R-:W-:-:S02]  /*11b0*/  IMAD R57, R29, R4, R57 ;  /* 0x000000041d397224 */ /* 0x000fc400078e0239 */
[----:B------:R-:W-:Y:S02]  /*11c0*/  IMAD R62, R29, R5, R62 ;  /* 0x000000051d3e7224 */ /* 0x000fe400078e023e */
[----:B------:R-:W-:-:S04]  /*11d0*/  IMAD.HI.U32 R6, R18, R60, RZ ;  /* 0x0000003c12067227 */ /* 0x000fc800078e00ff */
[----:B------:R-:W-:-:S04]  /*11e0*/  IMAD.HI.U32 R3, R0, R9, RZ ;  /* 0x0000000900037227 */ /* 0x000fc800078e00ff */
[----:B------:R-:W-:-:S04]  /*11f0*/  IMAD.HI.U32 R4, R0, R7, RZ ;  /* 0x0000000700047227 */ /* 0x000fc800078e00ff */
[----:B------:R-:W-:-:S04]  /*1200*/  IMAD.HI.U32 R5, R0, R11, RZ ;  /* 0x0000000b00057227 */ /* 0x000fc800078e00ff */
[----:B------:R-:W-:-:S04]  /*1210*/  IMAD.HI.U32 R0, R0, R13, RZ ;  /* 0x0000000d00007227 */ /* 0x000fc800078e00ff */
[----:B------:R-:W-:Y:S02]  /*1220*/  IMAD.MOV R6, RZ, RZ, -R6 ;  /* 0x000000ffff067224 */ /* 0x000fe400078e0a06 */
[----:B------:R-:W-:Y:S02]  /*1230*/  IMAD.MOV R3, RZ, RZ, -R3 ;  /* 0x000000ffff037224 */ /* 0x000fe400078e0a03 */
[----:B------:R-:W-:Y:S02]  /*1240*/  IMAD.MOV R5, RZ, RZ, -R5 ;  /* 0x000000ffff057224 */ /* 0x000fe400078e0a05 */
[----:B------:R-:W-:Y:S02]  /*1250*/  IMAD.MOV R0, RZ, RZ, -R0 ;  /* 0x000000ffff007224 */ /* 0x000fe400078e0a00 */
[----:B------:R-:W-:Y:S02]  /*1260*/  IMAD R60, R29, R6, R60 ;  /* 0x000000061d3c7224 */ /* 0x000fe400078e023c */
[----:B------:R-:W-:-:S02]  /*1270*/  IMAD R9, R2, R3, R9 ;  /* 0x0000000302097224 */ /* 0x000fc400078e0209 */
[C---:B------:R-:W-:Y:S02]  /*1280*/  IMAD R3, R2.reuse, R5, R11 ;  /* 0x0000000502037224 */ /* 0x040fe400078e020b */
[C---:B------:R-:W-:Y:S02]  /*1290*/  VIADD R6, R25.reuse, 0xffffffec ;  /* 0xffffffec19067836 */ /* 0x040fe40000000000 */
[----:B------:R-:W-:Y:S02]  /*12a0*/  IMAD.MOV R4, RZ, RZ, -R4 ;  /* 0x000000ffff047224 */ /* 0x000fe400078e0a04 */
[----:B------:R-:W-:Y:S01]  /*12b0*/  IMAD R5, R2, R0, R13 ;  /* 0x0000000002057224 */ /* 0x000fe200078e020d */
[----:B------:R-:W-:Y:S01]  /*12c0*/  ISETP.GE.U32.AND P6, PT, R6, 0x7fffffcd, PT ;  /* 0x7fffffcd0600780c */ /* 0x000fe20003fc6070 */
[----:B------:R-:W-:Y:S02]  /*12d0*/  VIADD R0, R25, 0xffffffee ;  /* 0xffffffee19007836 */ /* 0x000fe40000000000 */
[----:B------:R-:W-:-:S02]  /*12e0*/  IMAD R7, R2, R4, R7 ;  /* 0x0000000402077224 */ /* 0x000fc400078e0207 */
[C---:B------:R-:W-:Y:S01]  /*12f0*/  VIADD R4, R25.reuse, 0xffffffed ;  /* 0xffffffed19047836 */ /* 0x040fe20000000000 */
[----:B------:R-:W-:Y:S01]  /*1300*/  ISETP.GE.U32.AND P1, PT, R0, 0x7fffffcf, PT ;  /* 0x7fffffcf0000780c */ /* 0x000fe20003f26070 */
[C---:B------:R-:W-:Y:S02]  /*1310*/  VIADD R6, R25.reuse, 0xffffffef ;  /* 0xffffffef19067836 */ /* 0x040fe40000000000 */
[C---:B------:R-:W-:Y:S01]  /*1320*/  VIADD R0, R25.reuse, 0xffffffe9 ;  /* 0xffffffe919007836 */ /* 0x040fe20000000000 */
[----:B------:R-:W-:Y:S01]  /*1330*/  ISETP.GE.U32.AND P0, PT, R4, 0x7fffffce, PT ;  /* 0x7fffffce0400780c */ /* 0x000fe20003f06070 */
[C---:B------:R-:W-:Y:S01]  /*1340*/  VIADD R4, R25.reuse, 0xffffffe8 ;  /* 0xffffffe819047836 */ /* 0x040fe20000000000 */
[----:B------:R-:W-:Y:S01]  /*1350*/  ISETP.GE.U32.AND P2, PT, R6, 0x7fffffd0, PT ;  /* 0x7fffffd00600780c */ /* 0x000fe20003f46070 */
[C---:B------:R-:W-:Y:S01]  /*1360*/  VIADD R6, R25.reuse, 0xffffffea ;  /* 0xffffffea19067836 */ /* 0x040fe20000000000 */
[----:B------:R-:W-:Y:S01]  /*1370*/  ISETP.GE.U32.AND P4, PT, R0, 0x7fffffca, PT ;  /* 0x7fffffca0000780c */ /* 0x000fe20003f86070 */
[C---:B------:R-:W-:Y:S01]  /*1380*/  VIADD R0, R25.reuse, 0xffffffeb ;  /* 0xffffffeb19007836 */ /* 0x040fe20000000000 */
[----:B------:R-:W-:Y:S01]  /*1390*/  ISETP.GE.U32.AND P3, PT, R4, 0x7fffffc9, PT ;  /* 0x7fffffc90400780c */ /* 0x000fe20003f66070 */
[----:B------:R-:W-:Y:S01]  /*13a0*/  VIADD R4, R25, 0xffffffe4 ;  /* 0xffffffe419047836 */ /* 0x000fe20000000000 */
[----:B------:R-:W-:Y:S01]  /*13b0*/  ISETP.GE.U32.AND P5, PT, R6, 0x7fffffcb, PT ;  /* 0x7fffffcb0600780c */ /* 0x000fe20003fa6070 */
[----:B------:R-:W-:Y:S01]  /*13c0*/  IMAD R43, R29, R10, R43 ;  /* 0x0000000a1d2b7224 */ /* 0x000fe200078e022b */
[----:B------:R-:W-:Y:S01]  /*13d0*/  SEL R6, RZ, 0x1, P6 ;  /* 0x00000001ff067807 */ /* 0x000fe20003000000 */
[C---:B------:R-:W-:Y:S01]  /*13e0*/  VIADD R10, R25.reuse, 0xffffffe6 ;  /* 0xffffffe6190a7836 */ /* 0x040fe20000000000 */
[----:B------:R-:W-:Y:S01]  /*13f0*/  ISETP.GE.U32.AND P6, PT, R0, 0x7fffffcc, PT ;  /* 0x7fffffcc0000780c */ /* 0x000fe20003fc6070 */
[----:B------:R-:W-:Y:S01]  /*1400*/  VIADD R0, R25, 0xffffffe5 ;  /* 0xffffffe519007836 */ /* 0x000fe20000000000 */
[----:B------:R-:W-:Y:S01]  /*1410*/  SEL R13, RZ, 0x1fffe, P0 ;  /* 0x0001fffeff0d7807 */ /* 0x000fe20000000000 */
[----:B------:R-:W-:Y:S01]  /*1420*/  IMAD R41, R29, R12, R41 ;  /* 0x0000000c1d297224 */ /* 0x000fe200078e0229 */
[----:B------:R-:W-:Y:S01]  /*1430*/  ISETP.GE.U32.AND P0, PT, R4, 0x7fffffc5, PT ;  /* 0x7fffffc50400780c */ /* 0x000fe20003f06070 */
[C---:B------:R-:W-:Y:S01]  /*1440*/  VIADD R12, R25.reuse, 0xffffffe3 ;  /* 0xffffffe3190c7836 */ /* 0x040fe20000000000 */
[----:B------:R-:W-:Y:S01]  /*1450*/  SEL R4, RZ, 0x4, P1 ;  /* 0x00000004ff047807 */ /* 0x000fe20000800000 */
[----:B------:R-:W-:Y:S01]  /*1460*/  IMAD.IADD R6, R6, 0x1, R13 ;  /* 0x0000000106067824 */ /* 0x000fe200078e020d */
[----:B------:R-:W-:Y:S01]  /*1470*/  ISETP.GE.U32.AND P1, PT, R0, 0x7fffffc6, PT ;  /* 0x7fffffc60000780c */ /* 0x000fe20003f26070 */
[----:B------:R-:W-:Y:S01]  /*1480*/  VIADD R0, R25, 0xffffffe1 ;  /* 0xffffffe119007836 */ /* 0x000fe20000000000 */
[----:B------:R-:W-:Y:S01]  /*1490*/  SEL R11, RZ, 0x7fff8, P2 ;  /* 0x0007fff8ff0b7807 */ /* 0x000fe20001000000 */
[----:B------:R-:W-:Y:S01]  /*14a0*/  IMAD R52, R29, R8, R52 ;  /* 0x000000081d347224 */ /* 0x000fe200078e0234 */
[----:B------:R-:W-:Y:S01]  /*14b0*/  ISETP.GE.U32.AND P2, PT, R10, 0x7fffffc7, PT ;  /* 0x7fffffc70a00780c */ /* 0x000fe20003f46070 */
[----:B------:R-:W-:Y:S01]  /*14c0*/  VIADD R8, R25, 0xffffffe7 ;  /* 0xffffffe719087836 */ /* 0x000fe20000000000 */
[----:B------:R-:W-:-:S02]  /*14d0*/  SEL R10, RZ, 0x1, P3 ;  /* 0x00000001ff0a7807 */ /* 0x000fc40001800000 */
[----:B------:R-:W-:Y:S02]  /*14e0*/  SEL R17, RZ, 0x1fffe, P4 ;  /* 0x0001fffeff117807 */ /* 0x000fe40002000000 */
[----:B------:R-:W-:Y:S01]  /*14f0*/  ISETP.GE.U32.AND P4, PT, R0, 0x7fffffc2, PT ;  /* 0x7fffffc20000780c */ /* 0x000fe20003f86070 */
[----:B------:R-:W-:Y:S01]  /*1500*/  VIADD R0, R25, 0xffffffe0 ;  /* 0xffffffe019007836 */ /* 0x000fe20000000000 */
[----:B------:R-:W-:Y:S01]  /*1510*/  SEL R13, RZ, 0x1fffe, P1 ;  /* 0x0001fffeff0d7807 */ /* 0x000fe20000800000 */
[----:B------:R-:W-:Y:S01]  /*1520*/  IMAD.IADD R10, R10, 0x1, R17 ;  /* 0x000000010a0a7824 */ /* 0x000fe200078e0211 */
[----:B------:R-:W-:Y:S02]  /*1530*/  ISETP.GT.U32.AND P1, PT, R2, R9, PT ;  /* 0x000000090200720c */ /* 0x000fe40003f24070 */
[----:B------:R-:W-:Y:S02]  /*1540*/  SEL R15, RZ, 0x7fff8, P6 ;  /* 0x0007fff8ff0f7807 */ /* 0x000fe40003000000 */
[----:B------:R-:W-:-:S02]  /*1550*/  ISETP.GE.U32.AND P6, PT, R12, 0x7fffffc4, PT ;  /* 0x7fffffc40c00780c */ /* 0x000fc40003fc6070 */
[----:B------:R-:W-:Y:S02]  /*1560*/  SEL R12, RZ, 0x1, P0 ;  /* 0x00000001ff0c7807 */ /* 0x000fe40000000000 */
[----:B------:R-:W-:Y:S02]  /*1570*/  ISETP.GE.U32.AND P0, PT, R0, 0x7fffffc1, PT ;  /* 0x7fffffc10000780c */ /* 0x000fe40003f06070 */
[----:B------:R-:W-:Y:S01]  /*1580*/  ISETP.GE.U32.AND P3, PT, R8, 0x7fffffc8, PT ;  /* 0x7fffffc80800780c */ /* 0x000fe20003f66070 */
[----:B------:R-:W-:Y:S01]  /*1590*/  IMAD.IADD R12, R12, 0x1, R13 ;  /* 0x000000010c0c7824 */ /* 0x000fe200078e020d */
[----:B------:R-:W-:Y:S01]  /*15a0*/  SEL R8, RZ, 0x4, P5 ;  /* 0x00000004ff087807 */ /* 0x000fe20002800000 */
[----:B------:R-:W-:Y:S01]  /*15b0*/  @!P1 IMAD.IADD R9, R9, 0x1, -R2 ;  /* 0x0000000109099824 */ /* 0x000fe200078e0a02 */
[----:B------:R-:W-:Y:S02]  /*15c0*/  SEL R17, RZ, 0x1fffe, P4 ;  /* 0x0001fffeff117807 */ /* 0x000fe40002000000 */
[----:B------:R-:W-:-:S02]  /*15d0*/  LOP3.LUT R10, R10, 0x3, RZ, 0xc0, !PT ;  /* 0x000000030a0a7812 */ /* 0x000fc400078ec0ff */
[----:B------:R-:W-:Y:S02]  /*15e0*/  ISETP.GE.U32.AND P5, PT, R14, 0x7fffffc3, PT ;  /* 0x7fffffc30e00780c */ /* 0x000fe40003fa6070 */
[----:B------:R-:W-:Y:S02]  /*15f0*/  ISETP.GT.U32.AND P4, PT, R2, R5, PT ;  /* 0x000000050200720c */ /* 0x000fe40003f84070 */
[----:B------:R-:W-:Y:S02]  /*1600*/  SEL R14, RZ, 0x1, P0 ;  /* 0x00000001ff0e7807 */ /* 0x000fe40000000000 */
[----:B------:R-:W-:Y:S02]  /*1610*/  IADD3 R8, PT, PT, R10, R15, R8 ;  /* 0x0000000f0a087210 */ /* 0x000fe40007ffe008 */
[----:B------:R-:W-:Y:S01]  /*1620*/  SEL R10, RZ, 0x4, P2 ;  /* 0x00000004ff0a7807 */ /* 0x000fe20001000000 */
[----:B------:R-:W-:Y:S01]  /*1630*/  IMAD.IADD R14, R14, 0x1, R17 ;  /* 0x000000010e0e7824 */ /* 0x000fe200078e0211 */
[----:B------:R-:W-:-:S02]  /*1640*/  SEL R13, RZ, 0x7fff8, P3 ;  /* 0x0007fff8ff0d7807 */ /* 0x000fc40001800000 */
[C---:B------:R-:W-:Y:S02]  /*1650*/  ISETP.GT.U32.AND P2, PT, R2.reuse, R7, PT ;  /* 0x000000070200720c */ /* 0x040fe40003f44070 */
[----:B------:R-:W-:Y:S01]  /*1660*/  ISETP.GT.U32.AND P3, PT, R2, R3, PT ;  /* 0x000000030200720c */ /* 0x000fe20003f64070 */
[----:B------:R-:W-:Y:S01]  /*1670*/  @!P4 IMAD.IADD R5, R5, 0x1, -R2 ;  /* 0x000000010505c824 */ /* 0x000fe200078e0a02 */
[----:B------:R-:W-:Y:S02]  /*1680*/  LOP3.LUT R6, R6, 0x3, RZ, 0xc0, !PT ;  /* 0x0000000306067812 */ /* 0x000fe400078ec0ff */
[----:B------:R-:W-:Y:S02]  /*1690*/  ISETP.GT.U32.AND P1, PT, R2, R9, PT ;  /* 0x000000090200720c */ /* 0x000fe40003f24070 */
[----:B------:R-:W-:Y:S01]  /*16a0*/  IADD3 R11, PT, PT, R6, R11, R4 ;  /* 0x0000000b060b7210 */ /* 0x000fe20007ffe004 */
[----:B------:R-:W-:Y:S01]  /*16b0*/  IMAD.HI.U32 R6, R18, R63, RZ ;  /* 0x0000003f12067227 */ /* 0x000fe200078e00ff */
[----:B------:R-:W-:-:S02]  /*16c0*/  SEL R4, RZ, 0x4, P5 ;  /* 0x00000004ff047807 */ /* 0x000fc40002800000 */
[----:B------:R-:W-:Y:S01]  /*16d0*/  SEL R15, RZ, 0x7fff8, P6 ;  /* 0x0007fff8ff0f7807 */ /* 0x000fe20003000000 */
[--C-:B------:R-:W-:Y:S01]  /*16e0*/  @!P2 IMAD.IADD R7, R7, 0x1, -R2.reuse ;  /* 0x000000010707a824 */ /* 0x100fe200078e0a02 */
[----:B------:R-:W-:Y:S01]  /*16f0*/  LOP3.LUT R14, R14, 0x3, RZ, 0xc0, !PT ;  /* 0x000000030e0e7812 */ /* 0x000fe200078ec0ff */
[----:B------:R-:W-:Y:S01]  /*1700*/  @!P3 IMAD.IADD R3, R3, 0x1, -R2 ;  /* 0x000000010303b824 */ /* 0x000fe200078e0a02 */
[----:B------:R-:W-:Y:S01]  /*1710*/  LOP3.LUT R12, R12, 0x3, RZ, 0xc0, !PT ;  /* 0x000000030c0c7812 */ /* 0x000fe200078ec0ff */
[----:B------:R-:W-:Y:S01]  /*1720*/  IMAD.MOV R6, RZ, RZ, -R6 ;  /* 0x000000ffff067224 */ /* 0x000fe200078e0a06 */
[----:B------:R-:W-:Y:S01]  /*1730*/  ISETP.GE.AND P4, PT, R28, RZ, PT ;  /* 0x000000ff1c00720c */ /* 0x000fe20003f86270 */
[----:B------:R-:W-:Y:S01]  /*1740*/  @!P1 IMAD.IADD R9, R9, 0x1, -R2 ;  /* 0x0000000109099824 */ /* 0x000fe200078e0a02 */
[----:B------:R-:W-:Y:S01]  /*1750*/  IADD3 R14, PT, PT, R14, R15, R4 ;  /* 0x0000000f0e0e7210 */ /* 0x000fe20007ffe004 */
[----:B------:R-:W-:Y:S01]  /*1760*/  IMAD.HI.U32 R4, R18, R64, RZ ;  /* 0x0000004012047227 */ /* 0x000fe200078e00ff */
[----:B------:R-:W-:-:S02]  /*1770*/  IADD3 R10, PT, PT, R12, R13, R10 ;  /* 0x0000000d0c0a7210 */ /* 0x000fc40007ffe00a */
[----:B------:R-:W-:Y:S01]  /*1780*/  LOP3.LUT R13, R14, 0xf, RZ, 0xc0, !PT ;  /* 0x0000000f0e0d7812 */ /* 0x000fe200078ec0ff */
[----:B------:R-:W-:Y:S01]  /*1790*/  IMAD.SHL.U32 R12, R8, 0x100, RZ ;  /* 0x00000100080c7824 */ /* 0x000fe200078e00ff */
[C---:B------:R-:W-:Y:S01]  /*17a0*/  ISETP.GT.U32.AND P2, PT, R2.reuse, R7, PT ;  /* 0x000000070200720c */ /* 0x040fe20003f44070 */
[----:B------:R-:W-:Y:S01]  /*17b0*/  IMAD.MOV R8, RZ, RZ, -R4 ;  /* 0x000000ffff087224 */ /* 0x000fe200078e0a04 */
[----:B------:R-:W-:Y:S01]  /*17c0*/  ISETP.GT.U32.AND P3, PT, R2, R3, PT ;  /* 0x000000030200720c */ /* 0x000fe20003f64070 */
[----:B------:R-:W-:Y:S01]  /*17d0*/  IMAD R10, R10, 0x10, R13 ;  /* 0x000000100a0a7824 */ /* 0x000fe200078e020d */
[----:B------:R-:W-:Y:S01]  /*17e0*/  ISETP.GT.U32.AND P5, PT, R2, R5, PT ;  /* 0x000000050200720c */ /* 0x000fe20003fa4070 */
[----:B------:R-:W-:Y:S01]  /*17f0*/  @!P4 IMAD.MOV R9, RZ, RZ, -R9 ;  /* 0x000000ffff09c224 */ /* 0x000fe200078e0a09 */
[----:B------:R-:W-:Y:S01]  /*1800*/  LOP3.LUT R4, R12, 0xf00, RZ, 0xe2, !PT ;  /* 0x00000f000c047812 */ /* 0x000fe200078ee2ff */
[----:B------:R-:W-:Y:S01]  /*1810*/  IMAD R63, R29, R6, R63 ;  /* 0x000000061d3f7224 */ /* 0x000fe200078e023f */
[----:B------:R-:W-:Y:S01]  /*1820*/  ISETP.GE.AND P6, PT, R20, RZ, PT ;  /* 0x000000ff1400720c */ /* 0x000fe20003fc6270 */
[----:B------:R-:W-:Y:S01]  /*1830*/  VIADD R6, R25, 0xffffffff ;  /* 0xffffffff19067836 */ /* 0x000fe20000000000 */
[----:B------:R-:W-:Y:S01]  /*1840*/  ISETP.GE.AND P4, PT, R19, RZ, PT ;  /* 0x000000ff1300720c */ /* 0x000fe20003f86270 */
[----:B------:R-:W-:Y:S01]  /*1850*/  IMAD R4, R11, 0x1000, R4 ;  /* 0x000010000b047824 */ /* 0x000fe200078e0204 */
[----:B------:R-:W-:Y:S01]  /*1860*/  LOP3.LUT R11, R10, 0xff, RZ, 0xc0, !PT ;  /* 0x000000ff0a0b7812 */ /* 0x000fe200078ec0ff */
[--C-:B------:R-:W-:Y:S01]  /*1870*/  @!P2 IMAD.IADD R7, R7, 0x1, -R2.reuse ;  /* 0x000000010707a824 */ /* 0x100fe200078e0a02 */
[----:B------:R-:W-:Y:S01]  /*1880*/  ISETP.GE.AND P1, PT, R21, RZ, PT ;  /* 0x000000ff1500720c */ /* 0x000fe20003f26270 */
[----:B------:R-:W-:Y:S01]  /*1890*/  @!P3 IMAD.IADD R3, R3, 0x1, -R2 ;  /* 0x000000010303b824 */ /* 0x000fe200078e0a02 */
[----:B------:R-:W-:Y:S01]  /*18a0*/  ISETP.GE.U32.AND P2, PT, R6, 0x7fffffe0, PT ;  /* 0x7fffffe00600780c */ /* 0x000fe20003f46070 */
[----:B------:R-:W-:-:S02]  /*18b0*/  IMAD.IADD R4, R4, 0x1, R11 ;  /* 0x0000000104047824 */ /* 0x000fc400078e020b */
[----:B------:R-:W-:Y:S02]  /*18c0*/  @!P5 IMAD.IADD R5, R5, 0x1, -R2 ;  /* 0x000000010505d824 */ /* 0x000fe400078e0a02 */
[----:B------:R-:W-:Y:S01]  /*18d0*/  VIADD R2, R25, 0xfffffffe ;  /* 0xfffffffe19027836 */ /* 0x000fe20000000000 */
[----:B------:R-:W-:Y:S01]  /*18e0*/  LOP3.LUT R30, R4, 0xffff, RZ, 0xc0, !PT ;  /* 0x0000ffff041e7812 */ /* 0x000fe200078ec0ff */
[----:B------:R-:W-:Y:S01]  /*18f0*/  @!P6 IMAD.MOV R5, RZ, RZ, -R5 ;  /* 0x000000ffff05e224 */ /* 0x000fe200078e0a05 */
[----:B------:R-:W-:Y:S01]  /*1900*/  ISETP.NE.AND P6, PT, R32, RZ, PT ;  /* 0x000000ff2000720c */ /* 0x000fe20003fc5270 */
[----:B------:R-:W-:Y:S01]  /*1910*/  @!P4 IMAD.MOV R3, RZ, RZ, -R3 ;  /* 0x000000ffff03c224 */ /* 0x000fe200078e0a03 */
[----:B------:R-:W-:Y:S01]  /*1920*/  ISETP.GE.U32.AND P5, PT, R2, 0x7fffffdf, PT ;  /* 0x7fffffdf0200780c */ /* 0x000fe20003fa6070 */
[----:B------:R-:W-:Y:S01]  /*1930*/  @!P1 IMAD.MOV R7, RZ, RZ, -R7 ;  /* 0x000000ffff079224 */ /* 0x000fe200078e0a07 */
[----:B------:R-:W-:Y:S01]  /*1940*/  LOP3.LUT R32, RZ, R32, RZ, 0x33, !PT ;  /* 0x00000020ff207212 */ /* 0x000fe200078e33ff */
[----:B------:R-:W-:Y:S01]  /*1950*/  IMAD R64, R29, R8, R64 ;  /* 0x000000081d407224 */ /* 0x000fe200078e0240 */
[----:B------:R-:W-:Y:S01]  /*1960*/  SHF.R.U32.HI R2, RZ, 0xf, R30 ;  /* 0x0000000fff027819 */ /* 0x000fe2000001161e */
[----:B------:R-:W-:Y:S01]  /*1970*/  VIADD R8, R25, 0xfffffff7 ;  /* 0xfffffff719087836 */ /* 0x000fe20000000000 */
[----:B------:R-:W-:-:S02]  /*1980*/  SEL R6, R32, R3, !P6 ;  /* 0x0000000320067207 */ /* 0x000fc40007000000 */
[----:B------:R-:W-:Y:S02]  /*1990*/  LOP3.LUT P1, RZ, R2, 0x1, RZ, 0xc0, !PT ;  /* 0x0000000102ff7812 */ /* 0x000fe4000782c0ff */
[----:B------:R-:W-:Y:S02]  /*19a0*/  PRMT R3, RZ, 0x7610, R3 ;  /* 0x00007610ff037816 */ /* 0x000fe40000000003 */
[----:B------:R-:W-:Y:S02]  /*19b0*/  PRMT R2, RZ, 0x7610, R2 ;  /* 0x00007610ff027816 */ /* 0x000fe40000000002 */
[C---:B------:R-:W-:Y:S01]  /*19c0*/  SEL R9, R32.reuse, R9, !P6 ;  /* 0x0000000920097207 */ /* 0x040fe20007000000 */
[----:B------:R1:W-:Y:S01]  /*19d0*/  STL.S16 [R1+0x144], R3 ;  /* 0x0001440301007387 */ /* 0x0003e20000100600 */
[----:B------:R-:W-:Y:S02]  /*19e0*/  SEL R7, R32, R7, !P6 ;  /* 0x0000000720077207 */ /* 0x000fe40007000000 */
[----:B------:R-:W-:Y:S01]  /*19f0*/  ISETP.GE.U32.AND P3, PT, R8, 0x7fffffd8, PT ;  /* 0x7fffffd80800780c */ /* 0x000fe20003f66070 */
[----:B------:R1:W-:Y:S01]  /*1a00*/  STL.S16 [R1+0x228], R2 ;  /* 0x0002280201007387 */ /* 0x0003e20000100600 */
[----:B------:R-:W-:-:S02]  /*1a10*/  ISETP.NE.U32.AND P4, PT, R16, RZ, PT ;  /* 0x000000ff1000720c */ /* 0x000fc40003f85070 */
[----:B------:R-:W-:Y:S01]  /*1a20*/  SEL R32, R32, R5, !P6 ;  /* 0x0000000520207207 */ /* 0x000fe20007000000 */
[----:B----4-:R-:W-:Y:S10]  /*1a30*/  BRA.U UP0, `(.L_x_5) ;  /* 0x0000000100187547 */ /* 0x010ff4000b800000 */
[----:B------:R-:W-:Y:S01]  /*1a40*/  ELECT P6, URZ, PT ;  /* 0x0000000000ff782f */ /* 0x000fe200038c0000 */
[----:B-1----:R-:W-:Y:S01]  /*1a50*/  IMAD.MOV.U32 R2, RZ, RZ, 0x1 ;  /* 0x00000001ff027424 */ /* 0x002fe200078e00ff */
[----:B------:R-:W-:Y:S01]  /*1a60*/  UMOV UR4, 0x40 ;  /* 0x0000004000047882 */ /* 0x000fe20000000000 */
[----:B------:R-:W-:Y:S01]  /*1a70*/  UVIRTCOUNT.DEALLOC.SMPOOL 0x80 ;  /* 0x000000800000784c */ /* 0x000fe20000000000 */
[----:B------:R-:W-:-:S09]  /*1a80*/  ULEA UR4, UR5, UR4, 0x18 ;  /* 0x0000000405047291 */ /* 0x000fd2000f8ec0ff */
[----:B------:R0:W-:Y:S03]  /*1a90*/  @P6 STS.U8 [UR4], R2 ;  /* 0x00000002ff006988 */ /* 0x0001e60008000004 */
.L_x_5:
[----:B------:R-:W2:Y:S01]  /*1aa0*/  LDL R8, [R1+0x228] ;  /* 0x0002280001087983 */ /* 0x000ea20000100800 */
[----:B------:R-:W-:Y:S01]  /*1ab0*/  STTM.x64 tmem[UR9], RZ ;  /* 0x000000ff000079ed */ /* 0x000fe20008340009 */
[----:B------:R-:W-:Y:S01]  /*1ac0*/  STTM.x64 tmem[UR9+0x40], RZ ;  /* 0x000040ff000079ed */ /* 0x000fe20008340009 */
[----:B------:R-:W-:Y:S01]  /*1ad0*/  STTM.x64 tmem[UR9+0x80], RZ ;  /* 0x000080ff000079ed */ /* 0x000fe20008340009 */
[----:B------:R-:W-:Y:S01]  /*1ae0*/  STTM.x64 tmem[UR9+0xc0], RZ ;  /* 0x0000c0ff000079ed */ /* 0x000fe20008340009 */
[----:B------:R-:W-:Y:S01]  /*1af0*/  STTM.x64 tmem[UR9+0x100], RZ ;  /* 0x000100ff000079ed */ /* 0x000fe20008340009 */
[----:B------:R-:W-:Y:S01]  /*1b00*/  STTM.x64 tmem[UR9+0x140], RZ ;  /* 0x000140ff000079ed */ /* 0x000fe20008340009 */
[----:B------:R-:W-:Y:S01]  /*1b10*/  STTM.x64 tmem[UR9+0x180], RZ ;  /* 0x000180ff000079ed */ /* 0x000fe20008340009 */
[----:B------:R-:W-:Y:S01]  /*1b20*/  STTM.x64 tmem[UR9+0x1c0], RZ ;  /* 0x0001c0ff000079ed */ /* 0x000fe20008340009 */
[----:B------:R-:W3:Y:S02]  /*1b30*/  FENCE.VIEW.ASYNC.T ;  /* 0x00000000000073c6 */ /* 0x000ee40000000200 */
[----:B---3--:R-:W-:Y:S01]  /*1b40*/  VOTEU.ALL UP1, P4 ;  /* 0x0000000000ff7886 */ /* 0x008fe20002020000 */
[----:B------:R-:W-:Y:S01]  /*1b50*/  VOTEU.ALL UP2, P4 ;  /* 0x0000000000ff7886 */ /* 0x000fe20002040000 */
[----:B-1----:R-:W-:Y:S01]  /*1b60*/  IMAD R3, R9, UR14, RZ ;  /* 0x0000000e09037c24 */ /* 0x002fe2000f8e02ff */
[----:B------:R-:W3:Y:S01]  /*1b70*/  LDL R12, [R1+0x144] ;  /* 0x00014400010c7983 */ /* 0x000ee20000100800 */
[----:B------:R-:W-:Y:S01]  /*1b80*/  IMAD R5, R7, UR14, RZ ;  /* 0x0000000e07057c24 */ /* 0x000fe2000f8e02ff */
[----:B------:R-:W-:-:S04]  /*1b90*/  @!UP1 UIADD3 UR4, UPT, UPT, -UR12, 0x100000, URZ ;  /* 0x001000000c049890 */ /* 0x000fc8000fffe1ff */
[----:B------:R-:W-:Y:S02]  /*1ba0*/  @!UP1 USHF.L.U32 UR5, UR4, 0xb, URZ ;  /* 0x0000000b04059899 */ /* 0x000fe400080006ff */
[----:B------:R-:W-:Y:S01]  /*1bb0*/  @!UP1 USHF.L.U32 UR4, UR4, 0x1, URZ ;  /* 0x0000000104049899 */ /* 0x000fe200080006ff */
[----:B------:R-:W-:Y:S01]  /*1bc0*/  PRMT R11, RZ, 0x7610, R11 ;  /* 0x00007610ff0b7816 */ /* 0x000fe2000000000b */
[----:B------:R-:W-:Y:S01]  /*1bd0*/  BAR.SYNC.DEFER_BLOCKING 0x0 ;  /* 0x0000000000007b1d */ /* 0x000fe20000010000 */
[----:B0-----:R-:W-:-:S04]  /*1be0*/  IADD3 R2, P6, PT, R3, UR16, RZ ;  /* 0x0000001003027c10 */ /* 0x001fc8000ffde0ff */
[----:B------:R-:W-:Y:S02]  /*1bf0*/  LEA.HI.X.SX32 R3, R3, UR17, 0x1, P6 ;  /* 0x0000001103037c11 */ /* 0x000fe4000b0f0eff */
[----:B------:R-:W-:Y:S01]  /*1c00*/  PRMT R10, RZ, 0x7610, R10 ;  /* 0x00007610ff0a7816 */ /* 0x000fe2000000000a */
[----:B------:R-:W-:Y:S01]  /*1c10*/  USHF.R.S32.HI UR15, URZ, 0x1f, UR6 ;  /* 0x0000001fff0f7899 */ /* 0x000fe20008011406 */
[----:B------:R-:W-:Y:S01]  /*1c20*/  PRMT R19, RZ, 0x7610, R19 ;  /* 0x00007610ff137816 */ /* 0x000fe20000000013 */
[----:B------:R-:W0:Y:S01]  /*1c30*/  LDCU UR30, c[0x0][0x3b0] ;  /* 0x00007600ff1e77ac */ /* 0x000e220008000800 */
[----:B------:R-:W-:Y:S02]  /*1c40*/  PRMT R16, RZ, 0x7610, R16 ;  /* 0x00007610ff107816 */ /* 0x000fe40000000010 */
[----:B------:R-:W-:Y:S01]  /*1c50*/  PRMT R20, RZ, 0x7610, R20 ;  /* 0x00007610ff147816 */ /* 0x000fe20000000014 */
[----:B------:R-:W1:Y:S01]  /*1c60*/  LDCU UR27, c[0x0][0x3b0] ;  /* 0x00007600ff1b77ac */ /* 0x000e620008000800 */
[----:B------:R-:W-:-:S02]  /*1c70*/  PRMT R15, RZ, 0x7610, R15 ;  /* 0x00007610ff0f7816 */ /* 0x000fc4000000000f */
[----:B------:R-:W-:Y:S01]  /*1c80*/  PRMT R21, RZ, 0x7610, R21 ;  /* 0x00007610ff157816 */ /* 0x000fe20000000015 */
[----:B------:R-:W4:Y:S01]  /*1c90*/  LDCU UR24, c[0x0][0x3b0] ;  /* 0x00007600ff1877ac */ /* 0x000f220008000800 */
[----:B------:R-:W-:Y:S02]  /*1ca0*/  PRMT R17, RZ, 0x7610, R17 ;  /* 0x00007610ff117816 */ /* 0x000fe40000000011 */
[----:B------:R-:W-:Y:S01]  /*1cb0*/  PRMT R14, RZ, 0x7610, R14 ;  /* 0x00007610ff0e7816 */ /* 0x000fe2000000000e */
[----:B------:R-:W0:Y:S01]  /*1cc0*/  LDCU UR25, c[0x0][0x3b0] ;  /* 0x00007600ff1977ac */ /* 0x000e220008000800 */
[----:B------:R-:W0:Y:S02]  /*1cd0*/  FENCE.VIEW.ASYNC.S ;  /* 0x00000000000073c6 */ /* 0x000e240000000000 */
[----:B0-----:R0:W0:Y:S02]  /*1ce0*/  @!UP2 SYNCS.EXCH.64 URZ, [UR11], UR4 ;  /* 0x000000040bffa5b2 */ /* 0x0010240008000100 */
[----:B0-----:R-:W-:Y:S01]  /*1cf0*/  BAR.SYNC.DEFER_BLOCKING 0x0 ;  /* 0x0000000000007b1d */ /* 0x001fe20000010000 */
[----:B------:R-:W-:-:S04]  /*1d00*/  IADD3 R4, P6, PT, R5, UR16, RZ ;  /* 0x0000001005047c10 */ /* 0x000fc8000ffde0ff */
[----:B------:R-:W-:Y:S01]  /*1d10*/  LEA.HI.X.SX32 R5, R5, UR17, 0x1, P6 ;  /* 0x0000001105057c11 */ /* 0x000fe2000b0f0eff */
[----:B------:R-:W0:Y:S01]  /*1d20*/  LDCU UR29, c[0x0][0x3b0] ;  /* 0x00007600ff1d77ac */ /* 0x000e220008000800 */
[----:B------:R-:W-:Y:S01]  /*1d30*/  LOP3.LUT R92, R31, 0x6c, RZ, 0xfc, !PT ;  /* 0x0000006c1f5c7812 */ /* 0x000fe200078efcff */
[----:B------:R-:W0:Y:S01]  /*1d40*/  LDCU UR21, c[0x0][0x3b0] ;  /* 0x00007600ff1577ac */ /* 0x000e220008000800 */
[----:B------:R-:W0:Y:S01]  /*1d50*/  LDCU UR28, c[0x0][0x3b0] ;  /* 0x00007600ff1c77ac */ /* 0x000e220008000800 */
[----:B------:R-:W0:Y:S01]  /*1d60*/  LDCU UR26, c[0x0][0x3b0] ;  /* 0x00007600ff1a77ac */ /* 0x000e220008000800 */
[----:B------:R-:W0:Y:S01]  /*1d70*/  LDCU UR31, c[0x0][0x3b0] ;  /* 0x00007600ff1f77ac */ /* 0x000e220008000800 */
[----:B------:R-:W0:Y:S01]  /*1d80*/  LDCU UR32, c[0x0][0x3b0] ;  /* 0x00007600ff2077ac */ /* 0x000e220008000800 */
[----:B--2---:R-:W2:Y:S04]  /*1d90*/  @!P2 LDG.E.U8 R8, desc[UR22][R4.64] ;  /* 0x000000160408a981 */ /* 0x004ea8000c1e1100 */
[----:B------:R-:W-:Y:S04]  /*1da0*/  STL [R1+0x848], R27 ;  /* 0x0008481b01007387 */ /* 0x000fe80000100800 */
        /* <DEDUP_REMOVED lines=26> */
[----:B------:R-:W-:Y:S01]  /*1f50*/  STL [R1+0x7f0], R81 ;  /* 0x0007f05101007387 */ /* 0x000fe20000100800 */
[----:B------:R-:W-:-:S03]  /*1f60*/  IMAD R7, R6, UR14, RZ ;  /* 0x0000000e06077c24 */ /* 0x000fc6000f8e02ff */
[----:B------:R-:W-:Y:S04]  /*1f70*/  STL [R1+0x7ec], R72 ;  /* 0x0007ec4801007387 */ /* 0x000fe80000100800 */
[----:B------:R-:W-:Y:S04]  /*1f80*/  STL [R1+0x7e8], R71 ;  /* 0x0007e84701007387 */ /* 0x000fe80000100800 */
[----:B------:R-:W-:Y:S04]  /*1f90*/  STL [R1+0x7e4], R73 ;  /* 0x0007e44901007387 */ /* 0x000fe80000100800 */
[----:B------:R-:W-:Y:S04]  /*1fa0*/  STL [R1+0x7e0], R75 ;  /* 0x0007e04b01007387 */ /* 0x000fe80000100800 */
[----:B------:R-:W-:Y:S01]  /*1fb0*/  STL [R1+0x7dc], R74 ;  /* 0x0007dc4a01007387 */ /* 0x000fe20000100800 */
[----:B------:R-:W-:-:S03]  /*1fc0*/  IMAD R9, R32, UR14, RZ ;  /* 0x0000000e20097c24 */ /* 0x000fc6000f8e02ff */
[----:B------:R-:W-:Y:S01]  /*1fd0*/  STL [R1+0x7d8], R77 ;  /* 0x0007d84d01007387 */ /* 0x000fe20000100800 */
[----:B------:R-:W-:-:S03]  /*1fe0*/  IADD3 R6, P6, PT, R7, UR16, RZ ;  /* 0x0000001007067c10 */ /* 0x000fc6000ffde0ff */
[----:B------:R-:W-:Y:S04]  /*1ff0*/  STL [R1+0x7d4], R76 ;  /* 0x0007d44c01007387 */ /* 0x000fe80000100800 */
[----:B------:R-:W-:Y:S04]  /*2000*/  STL [R1+0x7d0], R79 ;  /* 0x0007d04f01007387 */ /* 0x000fe80000100800 */
[----:B------:R-:W-:Y:S01]  /*2010*/  STL [R1+0x7cc], R86 ;  /* 0x0007cc5601007387 */ /* 0x000fe20000100800 */
[----:B------:R-:W-:-:S03]  /*2020*/  LEA.HI.X.SX32 R7, R7, UR17, 0x1, P6 ;  /* 0x0000001107077c11 */ /* 0x000fc6000b0f0eff */
[----:B------:R-:W-:Y:S04]  /*2030*/  STL [R1+0x7c8], R80 ;  /* 0x0007c85001007387 */ /* 0x000fe80000100800 */
[----:B------:R-:W-:Y:S04]  /*2040*/  STL [R1+0x7c4], R33 ;  /* 0x0007c42101007387 */ /* 0x000fe80000100800 */
[----:B------:R-:W-:Y:S04]  /*2050*/  STL [R1+0x754], R0 ;  /* 0x0007540001007387 */ /* 0x000fe80000100800 */
[----:B------:R-:W4:Y:S04]  /*2060*/  @!P2 LDG.E.U8 R11, desc[UR22][R6.64] ;  /* 0x00000016060ba981 */ /* 0x000f28000c1e1100 */
[----:B---3--:R-:W3:Y:S04]  /*2070*/  @!P2 LDG.E.U8 R12, desc[UR22][R2.64] ;  /* 0x00000016020ca981 */ /* 0x008ee8000c1e1100 */
[----:B--2---:R2:W-:Y:S02]  /*2080*/  @!P2 STL [R1+0x228], R8 ;  /* 0x000228080100a387 */ /* 0x0045e40000100800 */
[----:B--2---:R-:W-:-:S04]  /*2090*/  IADD3 R8, P6, PT, R9, UR16, RZ ;  /* 0x0000001009087c10 */ /* 0x004fc8000ffde0ff */
[----:B------:R-:W-:-:S05]  /*20a0*/  LEA.HI.X.SX32 R9, R9, UR17, 0x1, P6 ;  /* 0x0000001109097c11 */ /* 0x000fca000b0f0eff */
[----:B------:R-:W2:Y:S01]  /*20b0*/  @!P2 LDG.E.U8 R10, desc[UR22][R8.64] ;  /* 0x00000016080aa981 */ /* 0x000ea2000c1e1100 */
[----:B------:R-:W-:-:S04]  /*20c0*/  USHF.L.U32 UR4, UR6, 0x3, URZ ;  /* 0x0000000306047899 */ /* 0x000fc800080006ff */
[----:B------:R-:W-:Y:S01]  /*20d0*/  USHF.R.S32.HI UR16, URZ, 0x1f, UR4 ;  /* 0x0000001fff107899 */ /* 0x000fe20008011404 */
[----:B------:R-:W-:Y:S01]  /*20e0*/  PRMT R66, RZ, 0x7610, R66 ;  /* 0x00007610ff427816 */ /* 0x000fe20000000042 */
[----:B----4-:R4:W-:Y:S04]  /*20f0*/  STL [R1+0x150], R11 ;  /* 0x0001500b01007387 */ /* 0x0109e80000100800 */
[----:B---3--:R-:W-:Y:S01]  /*2100*/  @!P2 STL [R1+0x144], R12 ;  /* 0x0001440c0100a387 */ /* 0x008fe20000100800 */
[----:B------:R-:W-:Y:S02]  /*2110*/  IADD3 R55, P2, PT, R4, UR4, RZ ;  /* 0x0000000404377c10 */ /* 0x000fe4000ff5e0ff */
[----:B----4-:R-:W-:Y:S02]  /*2120*/  IADD3 R11, P6, PT, R2, UR4, RZ ;  /* 0x00000004020b7c10 */ /* 0x010fe4000ffde0ff */
[----:B------:R-:W-:-:S02]  /*2130*/  IADD3.X R56, PT, PT, R5, UR16, RZ, P2, !PT ;  /* 0x0000001005387c10 */ /* 0x000fc400097fe4ff */
[----:B------:R-:W-:Y:S01]  /*2140*/  IADD3.X R78, PT, PT, R3, UR16, RZ, P6, !PT ;  /* 0x00000010034e7c10 */ /* 0x000fe2000b7fe4ff */
[----:B--2---:R2:W-:Y:S04]  /*2150*/  STL [R1+0x14c], R10 ;  /* 0x00014c0a01007387 */ /* 0x0045e80000100800 */
[----:B------:R3:W-:Y:S01]  /*2160*/  STL [R1+0x180], R11 ;  /* 0x0001800b01007387 */ /* 0x0007e20000100800 */
[----:B--2---:R-:W-:-:S04]  /*2170*/  SHF.R.U32.HI R10, RZ, 0x7, R30 ;  /* 0x00000007ff0a7819 */ /* 0x004fc8000001161e */
[----:B------:R-:W-:Y:S01]  /*2180*/  LOP3.LUT P2, RZ, R10, 0x1, RZ, 0xc0, !PT ;  /* 0x000000010aff7812 */ /* 0x000fe2000784c0ff */
[----:B------:R-:W-:Y:S02]  /*2190*/  @!P3 IMAD.MOV.U32 R10, RZ, RZ, R11 ;  /* 0x000000ffff0ab224 */ /* 0x000fe400078e000b */
[----:B---3--:R-:W-:-:S05]  /*21a0*/  @!P3 IMAD.MOV.U32 R11, RZ, RZ, R78 ;  /* 0x000000ffff0bb224 */ /* 0x008fca00078e004e */
[----:B------:R-:W2:Y:S01]  /*21b0*/  @!P3 LDG.E.U8 R66, desc[UR22][R10.64] ;  /* 0x000000160a42b981 */ /* 0x000ea2000c1e1100 */
[----:B------:R-:W-:Y:S02]  /*21c0*/  USHF.L.U32 UR5, UR6, 0x4, URZ ;  /* 0x0000000406057899 */ /* 0x000fe400080006ff */
[----:B------:R-:W-:Y:S02]  /*21d0*/  UIMAD UR14, UR6, 0x18, URZ ;  /* 0x00000018060e78a4 */ /* 0x000fe4000f8e02ff */
[----:B------:R-:W-:Y:S02]  /*21e0*/  USHF.R.S32.HI UR17, URZ, 0x1f, UR5 ;  /* 0x0000001fff117899 */ /* 0x000fe40008011405 */
[C---:B------:R-:W-:Y:S01]  /*21f0*/  IADD3 R12, P6, PT, R2.reuse, UR5, RZ ;  /* 0x00000005020c7c10 */ /* 0x040fe2000ffde0ff */
[----:B------:R-:W-:Y:S01]  /*2200*/  STL [R1+0x188], R55 ;  /* 0x0001883701007387 */ /* 0x000fe20000100800 */
[----:B------:R-:W-:Y:S02]  /*2210*/  USHF.R.S32.HI UR20, URZ, 0x1f, UR14 ;  /* 0x0000001fff147899 */ /* 0x000fe4000801140e */
[----:B------:R-:W-:Y:S01]  /*2220*/  IADD3.X R13, PT, PT, R3, UR17, RZ, P6, !PT ;  /* 0x00000011030d7c10 */ /* 0x000fe2000b7fe4ff */
[----:B------:R-:W-:Y:S01]  /*2230*/  STL [R1+0x17c], R78 ;  /* 0x00017c4e01007387 */ /* 0x000fe20000100800 */
[----:B------:R-:W-:-:S03]  /*2240*/  IADD3 R54, P6, PT, R2, UR14, RZ ;  /* 0x0000000e02367c10 */ /* 0x000fc6000ffde0ff */
[----:B------:R3:W-:Y:S01]  /*2250*/  STL [R1+0x440], R12 ;  /* 0x0004400c01007387 */ /* 0x0007e20000100800 */
[----:B------:R-:W-:-:S03]  /*2260*/  PRMT R67, RZ, 0x7610, R67 ;  /* 0x00007610ff437816 */ /* 0x000fc60000000043 */
[----:B------:R-:W-:Y:S04]  /*2270*/  STL [R1+0x184], R56 ;  /* 0x0001843801007387 */ /* 0x000fe80000100800 */
[----:B------:R-:W-:Y:S04]  /*2280*/  STL [R1+0x43c], R13 ;  /* 0x00043c0d01007387 */ /* 0x000fe80000100800 */
[----:B------:R-:W-:Y:S01]  /*2290*/  STL [R1+0x4e0], R54 ;  /* 0x0004e03601007387 */ /* 0x000fe20000100800 */
[----:B------:R-:W-:-:S03]  /*22a0*/  PRMT R32, RZ, 0x7610, R32 ;  /* 0x00007610ff207816 */ /* 0x000fc60000000020 */
[----:B------:R3:W4:Y:S02]  /*22b0*/  @P1 LDG.E.U8 R67, desc[UR22][R12.64] ;  /* 0x000000160c431981 */ /* 0x000724000c1e1100 */
[----:B---3--:R-:W-:Y:S01]  /*22c0*/  @P2 IMAD.MOV.U32 R12, RZ, RZ, R54 ;  /* 0x000000ffff0c2224 */ /* 0x008fe200078e0036 */
[----:B------:R-:W-:Y:S01]  /*22d0*/  PRMT R26, RZ, 0x7610, R26 ;  /* 0x00007610ff1a7816 */ /* 0x000fe2000000001a */
[----:B--2---:R2:W-:Y:S02]  /*22e0*/  STL [R1+0x220], R66 ;  /* 0x0002204201007387 */ /* 0x0045e40000100800 */
[----:B--2---:R-:W-:-:S05]  /*22f0*/  IADD3.X R66, PT, PT, R3, UR20, RZ, P6, !PT ;  /* 0x0000001403427c10 */ /* 0x004fca000b7fe4ff */
[----:B------:R-:W-:Y:S01]  /*2300*/  @P2 IMAD.MOV.U32 R13, RZ, RZ, R66 ;  /* 0x000000ffff0d2224 */ /* 0x000fe200078e0042 */
[----:B------:R-:W-:-:S04]  /*2310*/  IADD3 R10, P6, PT, R2, UR6, RZ ;  /* 0x00000006020a7c10 */ /* 0x000fc8000ffde0ff */
[----:B------:R2:W3:Y:S01]  /*2320*/  @P2 LDG.E.U8 R32, desc[UR22][R12.64] ;  /* 0x000000160c202981 */ /* 0x0004e2000c1e1100 */
[----:B------:R-:W-:-:S05]  /*2330*/  IADD3.X R11, PT, PT, R3, UR15, RZ, P6, !PT ;  /* 0x0000000f030b7c10 */ /* 0x000fca000b7fe4ff */
[----:B------:R-:W4:Y:S01]  /*2340*/  @!P5 LDG.E.U8 R19, desc[UR22][R10.64] ;  /* 0x000000160a13d981 */ /* 0x000f22000c1e1100 */
[----:B--2---:R-:W-:Y:S02]  /*2350*/  @!P3 IMAD.MOV.U32 R12, RZ, RZ, R55 ;  /* 0x000000ffff0cb224 */ /* 0x004fe400078e0037 */
[----:B------:R-:W-:-:S05]  /*2360*/  @!P3 IMAD.MOV.U32 R13, RZ, RZ, R56 ;  /* 0x000000ffff0db224 */ /* 0x000fca00078e0038 */
[----:B------:R2:W2:Y:S04]  /*2370*/  @!P3 LDG.E.U8 R26, desc[UR22][R12.64] ;  /* 0x000000160c1ab981 */ /* 0x0004a8000c1e1100 */
[----:B------:R-:W-:Y:S01]  /*2380*/  STL [R1+0x4dc], R66 ;  /* 0x0004dc4201007387 */ /* 0x000fe20000100800 */
[----:B------:R-:W-:-:S03]  /*2390*/  PRMT R27, RZ, 0x7610, R27 ;  /* 0x00007610ff1b7816 */ /* 0x000fc6000000001b */
[----:B---3--:R3:W-:Y:S04]  /*23a0*/  STL [R1+0x22c], R32 ;  /* 0x00022c2001007387 */ /* 0x0087e80000100800 */
[----:B------:R-:W-:Y:S01]  /*23b0*/  STL [R1+0x75c], R10 ;  /* 0x00075c0a01007387 */ /* 0x000fe20000100800 */
[----:B---3--:R-:W-:-:S05]  /*23c0*/  IADD3 R32, P6, PT, R6, UR4, RZ ;  /* 0x0000000406207c10 */ /* 0x008fca000ffde0ff */
[----:B------:R-:W-:Y:S01]  /*23d0*/  STL [R1+0x190], R32 ;  /* 0x0001902001007387 */ /* 0x000fe20000100800 */
[----:B------:R-:W-:-:S03]  /*23e0*/  IADD3.X R54, PT, PT, R7, UR16, RZ, P6, !PT ;  /* 0x0000001007367c10 */ /* 0x000fc6000b7fe4ff */
[----:B------:R-:W-:Y:S04]  /*23f0*/  STL [R1+0x758], R11 ;  /* 0x0007580b01007387 */ /* 0x000fe80000100800 */
[----:B----4-:R3:W-:Y:S01]  /*2400*/  STL [R1+0x230], R19 ;  /* 0x0002301301007387 */ /* 0x0107e20000100800 */
[----:B--2---:R-:W-:-:S03]  /*2410*/  @!P3 IMAD.MOV.U32 R12, RZ, RZ, R32 ;  /* 0x000000ffff0cb224 */ /* 0x004fc600078e0020 */
[----:B------:R-:W-:Y:S01]  /*2420*/  STL [R1+0x18c], R54 ;  /* 0x00018c3601007387 */ /* 0x000fe20000100800 */
[----:B---3--:R-:W-:Y:S01]  /*2430*/  IADD3 R19, P6, PT, R8, UR4, RZ ;  /* 0x0000000408137c10 */ /* 0x008fe2000ffde0ff */
[----:B------:R-:W-:-:S04]  /*2440*/  @!P3 IMAD.MOV.U32 R13, RZ, RZ, R54 ;  /* 0x000000ffff0db224 */ /* 0x000fc800078e0036 */
[----:B------:R-:W-:Y:S04]  /*2450*/  STL [R1+0x198], R19 ;  /* 0x0001981301007387 */ /* 0x000fe80000100800 */
[----:B------:R2:W-:Y:S04]  /*2460*/  STL [R1+0x158], R26 ;  /* 0x0001581a01007387 */ /* 0x0005e80000100800 */
[----:B------:R3:W4:Y:S01]  /*2470*/  @!P3 LDG.E.U8 R27, desc[UR22][R12.64] ;  /* 0x000000160c1bb981 */ /* 0x000722000c1e1100 */
[----:B--2---:R-:W-:Y:S01]  /*2480*/  IADD3.X R26, PT, PT, R9, UR16, RZ, P6, !PT ;  /* 0x00000010091a7c10 */ /* 0x004fe2000b7fe4ff */
[----:B---3--:R-:W-:-:S04]  /*2490*/  @!P3 IMAD.MOV.U32 R12, RZ, RZ, R19 ;  /* 0x000000ffff0cb224 */ /* 0x008fc800078e0013 */
[----:B------:R-:W-:-:S05]  /*24a0*/  @!P3 IMAD.MOV.U32 R13, RZ, RZ, R26 ;  /* 0x000000ffff0db224 */ /* 0x000fca00078e001a */
[----:B------:R2:W3:Y:S01]  /*24b0*/  @!P3 LDG.E.U8 R16, desc[UR22][R12.64] ;  /* 0x000000160c10b981 */ /* 0x0004e2000c1e1100 */
[----:B------:R-:W-:-:S03]  /*24c0*/  IADD3 R32, P6, PT, R4, UR5, RZ ;  /* 0x0000000504207c10 */ /* 0x000fc6000ffde0ff */
[----:B------:R0:W-:Y:S01]  /*24d0*/  STL [R1+0x194], R26 ;  /* 0x0001941a01007387 */ /* 0x0001e20000100800 */
[----:B------:R-:W-:-:S03]  /*24e0*/  IADD3.X R54, PT, PT, R5, UR17, RZ, P6, !PT ;  /* 0x0000001105367c10 */ /* 0x000fc6000b7fe4ff */
[----:B------:R-:W-:Y:S01]  /*24f0*/  STL [R1+0x448], R32 ;  /* 0x0004482001007387 */ /* 0x000fe20000100800 */
[----:B0-----:R-:W-:-:S03]  /*2500*/  IADD3 R26, P3, PT, R6, UR5, RZ ;  /* 0x00000005061a7c10 */ /* 0x001fc6000ff7e0ff */
[----:B------:R-:W-:Y:S01]  /*2510*/  STL [R1+0x224], R67 ;  /* 0x0002244301007387 */ /* 0x000fe20000100800 */
[----:B------:R-:W-:Y:S01]  /*2520*/  PRMT R28, RZ, 0x7610, R28 ;  /* 0x00007610ff1c7816 */ /* 0x000fe2000000001c */
[----:B--2---:R-:W-:Y:S02]  /*2530*/  @P1 IMAD.MOV.U32 R12, RZ, RZ, R32 ;  /* 0x000000ffff0c1224 */ /* 0x004fe400078e0020 */
[----:B------:R-:W-:-:S05]  /*2540*/  @P1 IMAD.MOV.U32 R13, RZ, RZ, R54 ;  /* 0x000000ffff0d1224 */ /* 0x000fca00078e0036 */
[----:B------:R0:W2:Y:S02]  /*2550*/  @P1 LDG.E.U8 R28, desc[UR22][R12.64] ;  /* 0x000000160c1c1981 */ /* 0x0000a4000c1e1100 */
[----:B0-----:R-:W-:Y:S02]  /*2560*/  @P1 IMAD.MOV.U32 R12, RZ, RZ, R26 ;  /* 0x000000ffff0c1224 */ /* 0x001fe400078e001a */
[----:B---3--:R0:W-:Y:S04]  /*2570*/  STL [R1+0x1e4], R16 ;  /* 0x0001e41001007387 */ /* 0x0081e80000100800 */
[----:B------:R-:W-:Y:S04]  /*2580*/  STL [R1+0x450], R26 ;  /* 0x0004501a01007387 */ /* 0x000fe80000100800 */
[----:B------:R-:W-:Y:S04]  /*2590*/  STL [R1+0x444], R54 ;  /* 0x0004443601007387 */ /* 0x000fe80000100800 */
[----:B----4-:R3:W-:Y:S01]  /*25a0*/  STL [R1+0x154], R27 ;  /* 0x0001541b01007387 */ /* 0x0107e20000100800 */
[----:B0-----:R-:W-:-:S02]  /*25b0*/  IADD3 R16, P6, PT, R8, UR5, RZ ;  /* 0x0000000508107c10 */ /* 0x001fc4000ffde0ff */
[----:B---3--:R-:W-:Y:S02]  /*25c0*/  IADD3.X R27, PT, PT, R7, UR17, RZ, P3, !PT ;  /* 0x00000011071b7c10 */ /* 0x008fe40009ffe4ff */
[----:B------:R-:W-:-:S03]  /*25d0*/  IADD3.X R19, PT, PT, R9, UR17, RZ, P6, !PT ;  /* 0x0000001109137c10 */ /* 0x000fc6000b7fe4ff */
[----:B------:R-:W-:-:S05]  /*25e0*/  @P1 IMAD.MOV.U32 R13, RZ, RZ, R27 ;  /* 0x000000ffff0d1224 */ /* 0x000fca00078e001b */
[----:B------:R0:W3:Y:S02]  /*25f0*/  @P1 LDG.E.U8 R20, desc[UR22][R12.64] ;  /* 0x000000160c141981 */ /* 0x0000e4000c1e1100 */
[----:B0-----:R-:W-:Y:S02]  /*2600*/  @P1 IMAD.MOV.U32 R12, RZ, RZ, R16 ;  /* 0x000000ffff0c1224 */ /* 0x001fe400078e0010 */
[----:B------:R-:W-:-:S05]  /*2610*/  @P1 IMAD.MOV.U32 R13, RZ, RZ, R19 ;  /* 0x000000ffff0d1224 */ /* 0x000fca00078e0013 */
[----:B------:R0:W4:Y:S01]  /*2620*/  @P1 LDG.E.U8 R15, desc[UR22][R12.64] ;  /* 0x000000160c0f1981 */ /* 0x000122000c1e1100 */
[----:B------:R-:W-:-:S03]  /*2630*/  IADD3 R26, P1, PT, R4, UR14, RZ ;  /* 0x0000000e041a7c10 */ /* 0x000fc6000ff3e0ff */
[----:B------:R-:W-:Y:S04]  /*2640*/  STL [R1+0x458], R16 ;  /* 0x0004581001007387 */ /* 0x000fe80000100800 */
[----:B------:R1:W-:Y:S04]  /*2650*/  STL [R1+0x44c], R27 ;  /* 0x00044c1b01007387 */ /* 0x0003e80000100800 */
[----:B------:R2:W-:Y:S01]  /*2660*/  STL [R1+0x454], R19 ;  /* 0x0004541301007387 */ /* 0x0005e20000100800 */
[----:B0-----:R-:W-:Y:S01]  /*2670*/  @P2 IMAD.MOV.U32 R12, RZ, RZ, R26 ;  /* 0x000000ffff0c2224 */ /* 0x001fe200078e001a */
[----:B-1----:R-:W-:-:S02]  /*2680*/  IADD3.X R27, PT, PT, R5, UR20, RZ, P1, !PT ;  /* 0x00000014051b7c10 */ /* 0x002fc40008ffe4ff */
[----:B--2---:R-:W-:-:S03]  /*2690*/  IADD3 R19, P3, PT, R6, UR14, RZ ;  /* 0x0000000e06137c10 */ /* 0x004fc6000ff7e0ff */
[----:B------:R-:W-:-:S05]  /*26a0*/  @P2 IMAD.MOV.U32 R13, RZ, RZ, R27 ;  /* 0x000000ffff0d2224 */ /* 0x000fca00078e001b */
[----:B------:R0:W2:Y:S02]  /*26b0*/  @P2 LDG.E.U8 R21, desc[UR22][R12.64] ;  /* 0x000000160c152981 */ /* 0x0000a4000c1e1100 */
[----:B0-----:R-:W-:Y:S02]  /*26c0*/  @P2 IMAD.MOV.U32 R12, RZ, RZ, R19 ;  /* 0x000000ffff0c2224 */ /* 0x001fe400078e0013 */
[----:B----4-:R0:W-:Y:S04]  /*26d0*/  STL [R1+0x218], R15 ;  /* 0x0002180f01007387 */ /* 0x0101e80000100800 */
[----:B------:R-:W-:Y:S04]  /*26e0*/  STL [R1+0x4e8], R26 ;  /* 0x0004e81a01007387 */ /* 0x000fe80000100800 */
[----:B------:R-:W-:Y:S04]  /*26f0*/  STL [R1+0x4f0], R19 ;  /* 0x0004f01301007387 */ /* 0x000fe80000100800 */
[----:B---3--:R1:W-:Y:S01]  /*2700*/  STL [R1+0x21c], R20 ;  /* 0x00021c1401007387 */ /* 0x0083e20000100800 */
[----:B0-----:R-:W-:-:S02]  /*2710*/  IADD3 R15, P6, PT, R8, UR14, RZ ;  /* 0x0000000e080f7c10 */ /* 0x001fc4000ffde0ff */
[----:B-1----:R-:W-:Y:S02]  /*2720*/  IADD3.X R20, PT, PT, R7, UR20, RZ, P3, !PT ;  /* 0x0000001407147c10 */ /* 0x002fe40009ffe4ff */
[----:B------:R-:W-:Y:S01]  /*2730*/  IADD3.X R16, PT, PT, R9, UR20, RZ, P6, !PT ;  /* 0x0000001409107c10 */ /* 0x000fe2000b7fe4ff */
[----:B------:R-:W-:Y:S01]  /*2740*/  STL [R1+0x4e4], R27 ;  /* 0x0004e41b01007387 */ /* 0x000fe20000100800 */
[----:B------:R-:W-:Y:S01]  /*2750*/  PRMT R11, RZ, 0x7610, R11 ;  /* 0x00007610ff0b7816 */ /* 0x000fe2000000000b */
[----:B------:R-:W-:Y:S01]  /*2760*/  @P2 IMAD.MOV.U32 R13, RZ, RZ, R20 ;  /* 0x000000ffff0d2224 */ /* 0x000fe200078e0014 */
[----:B------:R-:W-:Y:S02]  /*2770*/  PRMT R10, RZ, 0x7610, R10 ;  /* 0x00007610ff0a7816 */ /* 0x000fe4000000000a */
[----:B------:R-:W-:Y:S01]  /*2780*/  PRMT R0, RZ, 0x7610, R0 ;  /* 0x00007610ff007816 */ /* 0x000fe20000000000 */
[----:B------:R-:W-:Y:S01]  /*2790*/  VIADD R19, R53, UR13 ;  /* 0x0000000d35137c36 */ /* 0x000fe20008000000 */
[----:B------:R0:W3:Y:S01]  /*27a0*/  @P2 LDG.E.U8 R17, desc[UR22][R12.64] ;  /* 0x000000160c112981 */ /* 0x0000e2000c1e1100 */
[----:B------:R-:W-:-:S02]  /*27b0*/  IMAD.MOV.U32 R67, RZ, RZ, R51 ;  /* 0x000000ffff437224 */ /* 0x000fc400078e0033 */
[----:B------:R-:W-:Y:S02]  /*27c0*/  IMAD.MOV.U32 R78, RZ, RZ, R49 ;  /* 0x000000ffff4e7224 */ /* 0x000fe400078e0031 */
[----:B------:R-:W-:Y:S02]  /*27d0*/  IMAD.MOV.U32 R66, RZ, RZ, R50 ;  /* 0x000000ffff427224 */ /* 0x000fe400078e0032 */
[----:B------:R-:W-:Y:S02]  /*27e0*/  IMAD.MOV.U32 R82, RZ, RZ, R24 ;  /* 0x000000ffff527224 */ /* 0x000fe400078e0018 */
[----:B------:R-:W-:Y:S02]  /*27f0*/  IMAD.MOV.U32 R89, RZ, RZ, R22 ;  /* 0x000000ffff597224 */ /* 0x000fe400078e0016 */
[----:B------:R-:W-:Y:S01]  /*2800*/  IMAD.MOV.U32 R90, RZ, RZ, R23 ;  /* 0x000000ffff5a7224 */ /* 0x000fe200078e0017 */
[----:B------:R-:W-:Y:S01]  /*2810*/  UIMAD UR4, UR6, 0x9, URZ ;  /* 0x00000009060478a4 */ /* 0x000fe2000f8e02ff */
[----:B0-----:R-:W-:Y:S01]  /*2820*/  @P2 IMAD.MOV.U32 R12, RZ, RZ, R15 ;  /* 0x000000ffff0c2224 */ /* 0x001fe200078e000f */
[----:B------:R-:W-:Y:S01]  /*2830*/  PRMT R91, RZ, 0x7610, R91 ;  /* 0x00007610ff5b7816 */ /* 0x000fe2000000005b */
[----:B------:R-:W-:Y:S01]  /*2840*/  @P2 IMAD.MOV.U32 R13, RZ, RZ, R16 ;  /* 0x000000ffff0d2224 */ /* 0x000fe200078e0010 */
[----:B------:R-:W-:Y:S01]  /*2850*/  UIMAD UR5, UR6, 0x11, URZ ;  /* 0x00000011060578a4 */ /* 0x000fe2000f8e02ff */
[----:B------:R-:W-:Y:S01]  /*2860*/  PRMT R85, RZ, 0x7610, R85 ;  /* 0x00007610ff557816 */ /* 0x000fe20000000055 */
[----:B------:R-:W-:Y:S01]  /*2870*/  VOTEU.ALL UP2, P4 ;  /* 0x0000000000ff7886 */ /* 0x000fe20002040000 */
[----:B------:R-:W-:Y:S01]  /*2880*/  PRMT R88, RZ, 0x7610, R88 ;  /* 0x00007610ff587816 */ /* 0x000fe20000000058 */
[----:B------:R0:W4:Y:S01]  /*2890*/  @P2 LDG.E.U8 R14, desc[UR22][R12.64] ;  /* 0x000000160c0e2981 */ /* 0x000122000c1e1100 */
[----:B------:R-:W-:Y:S01]  /*28a0*/  PRMT R71, RZ, 0x7610, R71 ;  /* 0x00007610ff477816 */ /* 0x000fe20000000047 */
[----:B------:R-:W1:Y:S02]  /*28b0*/  LDCU UR20, c[0x0][0x3b0] ;  /* 0x00007600ff1477ac */ /* 0x000e640008000800 */
[----:B------:R2:W-:Y:S01]  /*28c0*/  STL [R1+0x4f8], R15 ;  /* 0x0004f80f01007387 */ /* 0x0005e20000100800 */
[----:B0-----:R-:W-:-:S03]  /*28d0*/  IADD3 R12, P1, PT, R4, UR6, RZ ;  /* 0x00000006040c7c10 */ /* 0x001fc6000ff3e0ff */
[----:B------:R0:W-:Y:S01]  /*28e0*/  STL [R1+0x4ec], R20 ;  /* 0x0004ec1401007387 */ /* 0x0001e20000100800 */
[----:B------:R-:W-:Y:S02]  /*28f0*/  IADD3 R13, P2, PT, R6, UR6, RZ ;  /* 0x00000006060d7c10 */ /* 0x000fe4000ff5e0ff */
[----:B--2---:R-:W-:Y:S01]  /*2900*/  IADD3.X R15, PT, PT, R5, UR15, RZ, P1, !PT ;  /* 0x0000000f050f7c10 */ /* 0x004fe20008ffe4ff */
[----:B------:R2:W-:Y:S04]  /*2910*/  STL [R1+0x4f4], R16 ;  /* 0x0004f41001007387 */ /* 0x0005e80000100800 */
[----:B------:R-:W-:Y:S01]  /*2920*/  STL [R1+0x1d4], R28 ;  /* 0x0001d41c01007387 */ /* 0x000fe20000100800 */
[----:B0-----:R-:W-:Y:S01]  /*2930*/  @!P5 IMAD.MOV.U32 R20, RZ, RZ, R12 ;  /* 0x000000ffff14d224 */ /* 0x001fe200078e000c */
[----:B--2---:R-:W-:-:S02]  /*2940*/  IADD3.X R16, PT, PT, R7, UR15, RZ, P2, !PT ;  /* 0x0000000f07107c10 */ /* 0x004fc400097fe4ff */
[C---:B------:R-:W-:Y:S02]  /*2950*/  ISETP.GT.U32.AND P1, PT, R29.reuse, R34, PT ;  /* 0x000000221d00720c */ /* 0x040fe40003f24070 */
[C---:B------:R-:W-:Y:S02]  /*2960*/  ISETP.GT.U32.AND P6, PT, R29.reuse, R35, PT ;  /* 0x000000231d00720c */ /* 0x040fe40003fc4070 */
[----:B------:R-:W-:-:S09]  /*2970*/  ISETP.GT.U32.AND P2, PT, R29, R39, PT ;  /* 0x000000271d00720c */ /* 0x000fd20003f44070 */
[--C-:B------:R-:W-:Y:S02]  /*2980*/  @!P1 IMAD.IADD R34, R34, 0x1, -R29.reuse ;  /* 0x0000000122229824 */ /* 0x100fe400078e0a1d */
[----:B------:R-:W-:-:S03]  /*2990*/  @!P6 IMAD.IADD R35, R35, 0x1, -R29 ;  /* 0x000000012323e824 */ /* 0x000fc600078e0a1d */
[----:B------:R-:W-:Y:S01]  /*29a0*/  ISETP.GT.U32.AND P1, PT, R29, R34, PT ;  /* 0x000000221d00720c */ /* 0x000fe20003f24070 */
[----:B------:R-:W-:-:S12]  /*29b0*/  @!P2 IMAD.IADD R39, R39, 0x1, -R29 ;  /* 0x000000012727a824 */ /* 0x000fd800078e0a1d */
[----:B------:R-:W-:Y:S01]  /*29c0*/  @!P1 IMAD.IADD R34, R34, 0x1, -R29 ;  /* 0x0000000122229824 */ /* 0x000fe200078e0a1d */
[----:B------:R-:W-:Y:S01]  /*29d0*/  ISETP.GT.U32.AND P1, PT, R29, R42, PT ;  /* 0x0000002a1d00720c */ /* 0x000fe20003f24070 */
[----:B----4-:R0:W-:Y:S04]  /*29e0*/  STL [R1+0x1d8], R14 ;  /* 0x0001d80e01007387 */ /* 0x0101e80000100800 */
[----:B---3--:R-:W-:Y:S04]  /*29f0*/  STL [R1+0x1dc], R17 ;  /* 0x0001dc1101007387 */ /* 0x008fe80000100800 */
[----:B------:R2:W-:Y:S01]  /*2a00*/  STL [R1+0x1e0], R21 ;  /* 0x0001e01501007387 */ /* 0x0005e20000100800 */
[----:B0-----:R-:W-:Y:S01]  /*2a10*/  IADD3 R14, P3, PT, R8, UR6, RZ ;  /* 0x00000006080e7c10 */ /* 0x001fe2000ff7e0ff */
[----:B--2---:R-:W-:-:S03]  /*2a20*/  @!P5 IMAD.MOV.U32 R21, RZ, RZ, R15 ;  /* 0x000000ffff15d224 */ /* 0x004fc600078e000f */
[----:B------:R-:W-:Y:S02]  /*2a30*/  IADD3.X R17, PT, PT, R9, UR15, RZ, P3, !PT ;  /* 0x0000000f09117c10 */ /* 0x000fe40009ffe4ff */
[----:B------:R0:W2:Y:S02]  /*2a40*/  @!P5 LDG.E.U8 R11, desc[UR22][R20.64] ;  /* 0x00000016140bd981 */ /* 0x0000a4000c1e1100 */
[----:B0-----:R-:W-:Y:S02]  /*2a50*/  @!P5 IMAD.MOV.U32 R20, RZ, RZ, R13 ;  /* 0x000000ffff14d224 */ /* 0x001fe400078e000d */
[----:B------:R-:W-:-:S05]  /*2a60*/  @!P5 IMAD.MOV.U32 R21, RZ, RZ, R16 ;  /* 0x000000ffff15d224 */ /* 0x000fca00078e0010 */
[----:B------:R0:W3:Y:S02]  /*2a70*/  @!P5 LDG.E.U8 R10, desc[UR22][R20.64] ;  /* 0x00000016140ad981 */ /* 0x0000e4000c1e1100 */
[----:B0-----:R-:W-:Y:S02]  /*2a80*/  @!P5 IMAD.MOV.U32 R20, RZ, RZ, R14 ;  /* 0x000000ffff14d224 */ /* 0x001fe400078e000e */
[----:B------:R-:W-:-:S05]  /*2a90*/  @!P5 IMAD.MOV.U32 R21, RZ, RZ, R17 ;  /* 0x000000ffff15d224 */ /* 0x000fca00078e0011 */
[----:B------:R0:W4:Y:S01]  /*2aa0*/  @!P5 LDG.E.U8 R0, desc[UR22][R20.64] ;  /* 0x000000161400d981 */ /* 0x000122000c1e1100 */
[C---:B------:R-:W-:Y:S02]  /*2ab0*/  ISETP.GT.U32.AND P5, PT, R29.reuse, R36, PT ;  /* 0x000000241d00720c */ /* 0x040fe40003fa4070 */
[----:B------:R-:W-:-:S11]  /*2ac0*/  ISETP.GT.U32.AND P3, PT, R29, R40, PT ;  /* 0x000000281d00720c */ /* 0x000fd60003f64070 */
[----:B------:R-:W-:Y:S01]  /*2ad0*/  @!P5 IMAD.IADD R36, R36, 0x1, -R29 ;  /* 0x000000012424d824 */ /* 0x000fe200078e0a1d */
[----:B------:R-:W-:-:S04]  /*2ae0*/  ISETP.GT.U32.AND P5, PT, R29, R38, PT ;  /* 0x000000261d00720c */ /* 0x000fc80003fa4070 */
[C---:B------:R-:W-:Y:S01]  /*2af0*/  ISETP.GT.U32.AND P6, PT, R29.reuse, R36, PT ;  /* 0x000000241d00720c */ /* 0x040fe20003fc4070 */
[----:B------:R-:W-:Y:S01]  /*2b00*/  @!P3 IMAD.IADD R40, R40, 0x1, -R29 ;  /* 0x000000012828b824 */ /* 0x000fe200078e0a1d */
[----:B------:R-:W-:-:S04]  /*2b10*/  ISETP.GT.U32.AND P3, PT, R29, R35, PT ;  /* 0x000000231d00720c */ /* 0x000fc80003f64070 */
[----:B------:R-:W-:-:S03]  /*2b20*/  ISETP.GT.U32.AND P2, PT, R29, R40, PT ;  /* 0x000000281d00720c */ /* 0x000fc60003f44070 */
[----:B------:R-:W-:-:S04]  /*2b30*/  @!P5 IMAD.IADD R38, R38, 0x1, -R29 ;  /* 0x000000012626d824 */ /* 0x000fc800078e0a1d */
[--C-:B------:R-:W-:Y:S01]  /*2b40*/  @!P6 IMAD.IADD R36, R36, 0x1, -R29.reuse ;  /* 0x000000012424e824 */ /* 0x100fe200078e0a1d */
[C---:B------:R-:W-:Y:S02]  /*2b50*/  ISETP.GT.U32.AND P6, PT, R29.reuse, R38, PT ;  /* 0x000000261d00720c */ /* 0x040fe40003fc4070 */
[----:B------:R-:W-:Y:S01]  /*2b60*/  ISETP.GT.U32.AND P5, PT, R29, R39, PT ;  /* 0x000000271d00720c */ /* 0x000fe20003fa4070 */
[--C-:B------:R-:W-:Y:S01]  /*2b70*/  @!P3 IMAD.IADD R35, R35, 0x1, -R29.reuse ;  /* 0x000000012323b824 */ /* 0x100fe200078e0a1d */
[C---:B------:R-:W-:Y:S01]  /*2b80*/  ISETP.GT.U32.AND P3, PT, R29.reuse, R43, PT ;  /* 0x0000002b1d00720c */ /* 0x040fe20003f64070 */
[--C-:B------:R-:W-:Y:S01]  /*2b90*/  @!P2 IMAD.IADD R40, R40, 0x1, -R29.reuse ;  /* 0x000000012828a824 */ /* 0x100fe200078e0a1d */
[C---:B------:R-:W-:Y:S01]  /*2ba0*/  ISETP.GT.U32.AND P2, PT, R29.reuse, R41, PT ;  /* 0x000000291d00720c */ /* 0x040fe20003f44070 */
[----:B------:R-:W-:Y:S01]  /*2bb0*/  @!P1 IMAD.IADD R42, R42, 0x1, -R29 ;  /* 0x000000012a2a9824 */ /* 0x000fe200078e0a1d */
[----:B------:R-:W-:-:S05]  /*2bc0*/  ISETP.GT.U32.AND P1, PT, R29, R48, PT ;  /* 0x000000301d00720c */ /* 0x000fca0003f24070 */
[--C-:B------:R-:W-:Y:S01]  /*2bd0*/  @!P6 IMAD.IADD R38, R38, 0x1, -R29.reuse ;  /* 0x000000012626e824 */ /* 0x100fe200078e0a1d */
[----:B------:R-:W-:Y:S01]  /*2be0*/  ISETP.GT.U32.AND P6, PT, R29, R44, PT ;  /* 0x0000002c1d00720c */ /* 0x000fe20003fc4070 */
[--C-:B------:R-:W-:Y:S01]  /*2bf0*/  @!P5 IMAD.IADD R39, R39, 0x1, -R29.reuse ;  /* 0x000000012727d824 */ /* 0x100fe200078e0a1d */
[----:B------:R-:W-:Y:S01]  /*2c00*/  ISETP.GT.U32.AND P5, PT, R29, R45, PT ;  /* 0x0000002d1d00720c */ /* 0x000fe20003fa4070 */
[--C-:B------:R-:W-:Y:S01]  /*2c10*/  @!P3 IMAD.IADD R43, R43, 0x1, -R29.reuse ;  /* 0x000000012b2bb824 */ /* 0x100fe200078e0a1d */
[----:B------:R-:W-:Y:S01]  /*2c20*/  ISETP.GT.U32.AND P3, PT, R29, R52, PT ;  /* 0x000000341d00720c */ /* 0x000fe20003f64070 */
[--C-:B------:R-:W-:Y:S02]  /*2c30*/  @!P2 IMAD.IADD R41, R41, 0x1, -R29.reuse ;  /* 0x000000012929a824 */ /* 0x100fe400078e0a1d */
[----:B------:R-:W-:-:S03]  /*2c40*/  @!P1 IMAD.IADD R48, R48, 0x1, -R29 ;  /* 0x0000000130309824 */ /* 0x000fc600078e0a1d */
[----:B------:R-:W-:-:S03]  /*2c50*/  ISETP.GT.U32.AND P1, PT, R29, R41, PT ;  /* 0x000000291d00720c */ /* 0x000fc60003f24070 */
[--C-:B------:R-:W-:Y:S01]  /*2c60*/  @!P6 IMAD.IADD R44, R44, 0x1, -R29.reuse ;  /* 0x000000012c2ce824 */ /* 0x100fe200078e0a1d */
[----:B------:R-:W-:Y:S01]  /*2c70*/  ISETP.GT.U32.AND P6, PT, R29, R43, PT ;  /* 0x0000002b1d00720c */ /* 0x000fe20003fc4070 */
[--C-:B------:R-:W-:Y:S01]  /*2c80*/  @!P5 IMAD.IADD R45, R45, 0x1, -R29.reuse ;  /* 0x000000012d2dd824 */ /* 0x100fe200078e0a1d */
[C---:B------:R-:W-:Y:S01]  /*2c90*/  ISETP.GT.U32.AND P5, PT, R29.reuse, R46, PT ;  /* 0x0000002e1d00720c */ /* 0x040fe20003fa4070 */
[----:B------:R-:W-:Y:S01]  /*2ca0*/  @!P3 IMAD.IADD R52, R52, 0x1, -R29 ;  /* 0x000000013434b824 */ /* 0x000fe200078e0a1d */
[----:B------:R-:W-:-:S05]  /*2cb0*/  ISETP.GT.U32.AND P3, PT, R29, R42, PT ;  /* 0x0000002a1d00720c */ /* 0x000fca0003f64070 */
[----:B------:R-:W-:Y:S01]  /*2cc0*/  @!P1 IMAD.IADD R41, R41, 0x1, -R29 ;  /* 0x0000000129299824 */ /* 0x000fe200078e0a1d */
[----:B------:R-:W-:-:S03]  /*2cd0*/  ISETP.GT.U32.AND P1, PT, R29, R48, PT ;  /* 0x000000301d00720c */ /* 0x000fc60003f24070 */
[--C-:B------:R-:W-:Y:S01]  /*2ce0*/  @!P6 IMAD.IADD R43, R43, 0x1, -R29.reuse ;  /* 0x000000012b2be824 */ /* 0x100fe200078e0a1d */
[C---:B------:R-:W-:Y:S01]  /*2cf0*/  ISETP.GT.U32.AND P6, PT, R29.reuse, R44, PT ;  /* 0x0000002c1d00720c */ /* 0x040fe20003fc4070 */
[--C-:B------:R-:W-:Y:S01]  /*2d00*/  @!P5 IMAD.IADD R46, R46, 0x1, -R29.reuse ;  /* 0x000000012e2ed824 */ /* 0x100fe200078e0a1d */
[----:B------:R-:W-:Y:S01]  /*2d10*/  ISETP.GT.U32.AND P5, PT, R29, R52, PT ;  /* 0x000000341d00720c */ /* 0x000fe20003fa4070 */
[----:B------:R-:W-:-:S03]  /*2d20*/  @!P3 IMAD.IADD R42, R42, 0x1, -R29 ;  /* 0x000000012a2ab824 */ /* 0x000fc600078e0a1d */
[----:B------:R-:W-:-:S03]  /*2d30*/  ISETP.GT.U32.AND P3, PT, R29, R46, PT ;  /* 0x0000002e1d00720c */ /* 0x000fc60003f64070 */
[----:B------:R-:W-:Y:S01]  /*2d40*/  @!P1 IMAD.IADD R48, R48, 0x1, -R29 ;  /* 0x0000000130309824 */ /* 0x000fe200078e0a1d */
[----:B------:R-:W-:-:S03]  /*2d50*/  ISETP.GT.U32.AND P1, PT, R29, R57, PT ;  /* 0x000000391d00720c */ /* 0x000fc60003f24070 */
[--C-:B------:R-:W-:Y:S01]  /*2d60*/  @!P6 IMAD.IADD R44, R44, 0x1, -R29.reuse ;  /* 0x000000012c2ce824 */ /* 0x100fe200078e0a1d */
[C---:B------:R-:W-:Y:S01]  /*2d70*/  ISETP.GT.U32.AND P6, PT, R29.reuse, R59, PT ;  /* 0x0000003b1d00720c */ /* 0x040fe20003fc4070 */
[--C-:B------:R-:W-:Y:S01]  /*2d80*/  @!P5 IMAD.IADD R52, R52, 0x1, -R29.reuse ;  /* 0x000000013434d824 */ /* 0x100fe200078e0a1d */
[----:B------:R-:W-:Y:S01]  /*2d90*/  ISETP.GT.U32.AND P5, PT, R29, R58, PT ;  /* 0x0000003a1d00720c */ /* 0x000fe20003fa4070 */
[----:B------:R-:W-:Y:S04]  /*2da0*/  STL [R1+0x764], R12 ;  /* 0x0007640c01007387 */ /* 0x000fe80000100800 */
[----:B------:R-:W-:Y:S01]  /*2db0*/  STL [R1+0x760], R15 ;  /* 0x0007600f01007387 */ /* 0x000fe20000100800 */
[----:B------:R-:W-:-:S03]  /*2dc0*/  @!P3 IMAD.IADD R46, R46, 0x1, -R29 ;  /* 0x000000012e2eb824 */ /* 0x000fc600078e0a1d */
[----:B------:R0:W-:Y:S01]  /*2dd0*/  STL [R1+0x76c], R13 ;  /* 0x00076c0d01007387 */ /* 0x0001e20000100800 */
[----:B------:R-:W-:-:S03]  /*2de0*/  IABS R51, R92 ;  /* 0x0000005c00337213 */ /* 0x000fc60000000000 */
[----:B------:R-:W-:Y:S01]  /*2df0*/  STL [R1+0x768], R16 ;  /* 0x0007681001007387 */ /* 0x000fe20000100800 */
[----:B------:R-:W-:-:S03]  /*2e00*/  ISETP.GT.U32.AND P3, PT, R29, R61, PT ;  /* 0x0000003d1d00720c */ /* 0x000fc60003f64070 */
[----:B------:R1:W-:Y:S01]  /*2e10*/  STL [R1+0x774], R14 ;  /* 0x0007740e01007387 */ /* 0x0003e20000100800 */
[----:B0-----:R-:W-:Y:S01]  /*2e20*/  LOP3.LUT R13, R31, 0x74, RZ, 0xfc, !PT ;  /* 0x000000741f0d7812 */ /* 0x001fe200078efcff */
[----:B------:R-:W-:-:S03]  /*2e30*/  VIADD R12, R19, 0x1c ;  /* 0x0000001c130c7836 */ /* 0x000fc60000000000 */
[----:B------:R-:W-:Y:S02]  /*2e40*/  IABS R49, R13 ;  /* 0x0000000d00317213 */ /* 0x000fe40000000000 */
[----:B-1----:R-:W-:Y:S01]  /*2e50*/  LOP3.LUT R14, R31, 0x70, RZ, 0xfc, !PT ;  /* 0x000000701f0e7812 */ /* 0x002fe200078efcff */
[--C-:B------:R-:W-:Y:S01]  /*2e60*/  @!P6 IMAD.IADD R59, R59, 0x1, -R29.reuse ;  /* 0x000000013b3be824 */ /* 0x100fe200078e0a1d */
[----:B------:R-:W-:Y:S01]  /*2e70*/  ISETP.GT.U32.AND P6, PT, R29, R60, PT ;  /* 0x0000003c1d00720c */ /* 0x000fe20003fc4070 */
[----:B------:R-:W-:Y:S01]  /*2e80*/  @!P1 IMAD.IADD R57, R57, 0x1, -R29 ;  /* 0x0000000139399824 */ /* 0x000fe200078e0a1d */
[----:B------:R-:W-:Y:S01]  /*2e90*/  IABS R50, R14 ;  /* 0x0000000e00327213 */ /* 0x000fe20000000000 */
[C---:B------:R-:W-:Y:S01]  /*2ea0*/  IMAD.HI.U32 R24, R18.reuse, R51, RZ ;  /* 0x0000003312187227 */ /* 0x040fe200078e00ff */
[----:B------:R-:W-:Y:S01]  /*2eb0*/  ISETP.GT.U32.AND P1, PT, R29, R37, PT ;  /* 0x000000251d00720c */ /* 0x000fe20003f24070 */
[----:B------:R-:W-:Y:S01]  /*2ec0*/  STL [R1+0x770], R17 ;  /* 0x0007701101007387 */ /* 0x000fe20000100800 */
[----:B------:R-:W-:Y:S01]  /*2ed0*/  LOP3.LUT R15, R31, 0x78, RZ, 0xfc, !PT ;  /* 0x000000781f0f7812 */ /* 0x000fe200078efcff */
[----:B------:R-:W-:Y:S01]  /*2ee0*/  IMAD.HI.U32 R22, R18, R49, RZ ;  /* 0x0000003112167227 */ /* 0x000fe200078e00ff */
[----:B------:R-:W-:-:S03]  /*2ef0*/  IABS R56, R12 ;  /* 0x0000000c00387213 */ /* 0x000fc60000000000 */
[----:B------:R-:W-:Y:S01]  /*2f00*/  @!P5 IMAD.IADD R58, R58, 0x1, -R29 ;  /* 0x000000013a3ad824 */ /* 0x000fe200078e0a1d */
[----:B------:R-:W-:Y:S01]  /*2f10*/  ISETP.GT.U32.AND P5, PT, R29, R64, PT ;  /* 0x000000401d00720c */ /* 0x000fe20003fa4070 */
[----:B------:R-:W-:Y:S01]  /*2f20*/  IMAD.HI.U32 R23, R18, R50, RZ ;  /* 0x0000003212177227 */ /* 0x000fe200078e00ff */
[----:B------:R-:W-:-:S03]  /*2f30*/  IABS R32, R15 ;  /* 0x0000000f00207213 */ /* 0x000fc60000000000 */
[----:B------:R-:W-:Y:S02]  /*2f40*/  IMAD.MOV R24, RZ, RZ, -R24 ;  /* 0x000000ffff187224 */ /* 0x000fe400078e0a18 */
[----:B------:R-:W-:Y:S02]  /*2f50*/  IMAD.MOV R22, RZ, RZ, -R22 ;  /* 0x000000ffff167224 */ /* 0x000fe400078e0a16 */
[----:B------:R-:W-:Y:S02]  /*2f60*/  IMAD.MOV R23, RZ, RZ, -R23 ;  /* 0x000000ffff177224 */ /* 0x000fe400078e0a17 */
[----:B------:R-:W-:-:S04]  /*2f70*/  IMAD.HI.U32 R20, R18, R56, RZ ;  /* 0x0000003812147227 */ /* 0x000fc800078e00ff */
[----:B------:R-:W-:Y:S02]  /*2f80*/  IMAD R51, R29, R24, R51 ;  /* 0x000000181d337224 */ /* 0x000fe400078e0233 */
[----:B------:R-:W-:Y:S01]  /*2f90*/  @!P3 IMAD.IADD R61, R61, 0x1, -R29 ;  /* 0x000000013d3db824 */ /* 0x000fe200078e0a1d */
[C---:B------:R-:W-:Y:S01]  /*2fa0*/  ISETP.GT.U32.AND P3, PT, R29.reuse, R63, PT ;  /* 0x0000003f1d00720c */ /* 0x040fe20003f64070 */
[----:B------:R-:W-:Y:S02]  /*2fb0*/  IMAD R49, R29, R22, R49 ;  /* 0x000000161d317224 */ /* 0x000fe400078e0231 */
[----:B------:R-:W-:-:S04]  /*2fc0*/  IMAD.HI.U32 R21, R18, R32, RZ ;  /* 0x0000002012157227 */ /* 0x000fc800078e00ff */
[C---:B------:R-:W-:Y:S02]  /*2fd0*/  IMAD R50, R29.reuse, R23, R50 ;  /* 0x000000171d327224 */ /* 0x040fe400078e0232 */
[----:B------:R-:W-:Y:S02]  /*2fe0*/  IMAD.MOV R20, RZ, RZ, -R20 ;  /* 0x000000ffff147224 */ /* 0x000fe400078e0a14 */
[--C-:B------:R-:W-:Y:S01]  /*2ff0*/  @!P6 IMAD.IADD R60, R60, 0x1, -R29.reuse ;  /* 0x000000013c3ce824 */ /* 0x100fe200078e0a1d */
[----:B------:R-:W-:Y:S01]  /*3000*/  ISETP.GT.U32.AND P6, PT, R29, R51, PT ;  /* 0x000000331d00720c */ /* 0x000fe20003fc4070 */
[----:B------:R-:W-:Y:S01]  /*3010*/  @!P1 IMAD.IADD R37, R37, 0x1, -R29 ;  /* 0x0000000125259824 */ /* 0x000fe200078e0a1d */
[C---:B------:R-:W-:Y:S01]  /*3020*/  ISETP.GT.U32.AND P1, PT, R29.reuse, R49, PT ;  /* 0x000000311d00720c */ /* 0x040fe20003f24070 */
[----:B------:R-:W-:Y:S02]  /*3030*/  IMAD.MOV R21, RZ, RZ, -R21 ;  /* 0x000000ffff157224 */ /* 0x000fe400078e0a15 */
[----:B------:R-:W-:Y:S01]  /*3040*/  @!P5 IMAD.IADD R64, R64, 0x1, -R29 ;  /* 0x000000014040d824 */ /* 0x000fe200078e0a1d */
[C---:B------:R-:W-:Y:S01]  /*3050*/  ISETP.GT.U32.AND P5, PT, R29.reuse, R50, PT ;  /* 0x000000321d00720c */ /* 0x040fe20003fa4070 */
[----:B------:R-:W-:-:S02]  /*3060*/  IMAD R56, R29, R20, R56 ;  /* 0x000000141d387224 */ /* 0x000fc400078e0238 */
[----:B------:R-:W-:Y:S02]  /*3070*/  IMAD R32, R29, R21, R32 ;  /* 0x000000151d207224 */ /* 0x000fe400078e0220 */
[----:B------:R-:W-:-:S03]  /*3080*/  @!P3 IMAD.IADD R63, R63, 0x1, -R29 ;  /* 0x000000013f3fb824 */ /* 0x000fc600078e0a1d */
[----:B------:R-:W-:Y:S01]  /*3090*/  ISETP.GT.U32.AND P3, PT, R29, R32, PT ;  /* 0x000000201d00720c */ /* 0x000fe20003f64070 */
[--C-:B------:R-:W-:Y:S01]  /*30a0*/  @!P6 IMAD.IADD R51, R51, 0x1, -R29.reuse ;  /* 0x000000013333e824 */ /* 0x100fe200078e0a1d */
[----:B------:R-:W-:Y:S01]  /*30b0*/  ISETP.GT.U32.AND P6, PT, R29, R56, PT ;  /* 0x000000381d00720c */ /* 0x000fe20003fc4070 */
[--C-:B------:R-:W-:Y:S02]  /*30c0*/  @!P1 IMAD.IADD R49, R49, 0x1, -R29.reuse ;  /* 0x0000000131319824 */ /* 0x100fe400078e0a1d */
[----:B------:R-:W-:Y:S01]  /*30d0*/  @!P5 IMAD.IADD R50, R50, 0x1, -R29 ;  /* 0x000000013232d824 */ /* 0x000fe200078e0a1d */
[----:B------:R-:W-:-:S07]  /*30e0*/  USHF.R.S32.HI UR14, URZ, 0x1f, UR4 ;  /* 0x0000001fff0e7899 */ /* 0x000fce0008011404 */
[--C-:B------:R-:W-:Y:S02]  /*30f0*/  @!P3 IMAD.IADD R32, R32, 0x1, -R29.reuse ;  /* 0x000000012020b824 */ /* 0x100fe400078e0a1d */
[----:B------:R-:W-:Y:S01]  /*3100*/  @!P6 IMAD.IADD R56, R56, 0x1, -R29 ;  /* 0x000000013838e824 */ /* 0x000fe200078e0a1d */
[----:B--2---:R0:W-:Y:S02]  /*3110*/  STL [R1+0x214], R11 ;  /* 0x0002140b01007387 */ /* 0x0041e40000100800 */
[C---:B0-----:R-:W-:Y:S02]  /*3120*/  VIADD R11, R19.reuse, 0x3c ;  /* 0x0000003c130b7836 */ /* 0x041fe40000000000 */
[----:B---3--:R0:W-:Y:S03]  /*3130*/  STL [R1+0x210], R10 ;  /* 0x0002100a01007387 */ /* 0x0081e60000100800 */
[----:B------:R-:W-:Y:S01]  /*3140*/  IABS R55, R11 ;  /* 0x0000000b00377213 */ /* 0x000fe20000000000 */
[----:B0-----:R-:W-:-:S05]  /*3150*/  VIADD R10, R19, 0x5c ;  /* 0x0000005c130a7836 */ /* 0x001fca0000000000 */
[----:B------:R-:W-:Y:S01]  /*3160*/  IABS R54, R10 ;  /* 0x0000000a00367213 */ /* 0x000fe20000000000 */
[----:B----4-:R0:W-:Y:S01]  /*3170*/  STL [R1+0x20c], R0 ;  /* 0x00020c0001007387 */ /* 0x0101e20000100800 */
[----:B------:R-:W-:-:S04]  /*3180*/  IMAD.HI.U32 R20, R18, R55, RZ ;  /* 0x0000003712147227 */ /* 0x000fc800078e00ff */
[----:B0-----:R-:W-:Y:S02]  /*3190*/  VIADD R0, R19, 0x7c ;  /* 0x0000007c13007836 */ /* 0x001fe40000000000 */
[----:B------:R-:W-:-:S03]  /*31a0*/  IMAD.HI.U32 R19, R18, R54, RZ ;  /* 0x0000003612137227 */ /* 0x000fc600078e00ff */
[----:B------:R-:W-:Y:S01]  /*31b0*/  IABS R53, R0 ;  /* 0x0000000000357213 */ /* 0x000fe20000000000 */
[----:B------:R-:W-:Y:S02]  /*31c0*/  IMAD.MOV R19, RZ, RZ, -R19 ;  /* 0x000000ffff137224 */ /* 0x000fe400078e0a13 */
[----:B------:R-:W-:Y:S02]  /*31d0*/  IMAD.MOV R20, RZ, RZ, -R20 ;  /* 0x000000ffff147224 */ /* 0x000fe400078e0a14 */
[----:B------:R-:W-:-:S04]  /*31e0*/  IMAD.HI.U32 R18, R18, R53, RZ ;  /* 0x0000003512127227 */ /* 0x000fc800078e00ff */
[C---:B------:R-:W-:Y:S02]  /*31f0*/  IMAD R54, R29.reuse, R19, R54 ;  /* 0x000000131d367224 */ /* 0x040fe400078e0236 */
[C---:B------:R-:W-:Y:S02]  /*3200*/  IMAD R55, R29.reuse, R20, R55 ;  /* 0x000000141d377224 */ /* 0x040fe400078e0237 */
[----:B------:R-:W-:Y:S01]  /*3210*/  IMAD.MOV R18, RZ, RZ, -R18 ;  /* 0x000000ffff127224 */ /* 0x000fe200078e0a12 */
[C---:B------:R-:W-:Y:S02]  /*3220*/  ISETP.GT.U32.AND P1, PT, R29.reuse, R54, PT ;  /* 0x000000361d00720c */ /* 0x040fe40003f24070 */
[C---:B------:R-:W-:Y:S01]  /*3230*/  ISETP.GT.U32.AND P5, PT, R29.reuse, R55, PT ;  /* 0x000000371d00720c */ /* 0x040fe20003fa4070 */
[----:B------:R-:W-:Y:S02]  /*3240*/  IMAD R53, R29, R18, R53 ;  /* 0x000000121d357224 */ /* 0x000fe400078e0235 */
[----:B------:R-:W-:-:S02]  /*3250*/  VIADD R18, R25, 0xfffffff6 ;  /* 0xfffffff619127836 */ /* 0x000fc40000000000 */
[----:B------:R-:W-:-:S03]  /*3260*/  VIADD R19, R25, 0xfffffffd ;  /* 0xfffffffd19137836 */ /* 0x000fc60000000000 */
[----:B------:R-:W-:Y:S01]  /*3270*/  ISETP.GE.U32.AND P3, PT, R18, 0x7fffffd7, PT ;  /* 0x7fffffd71200780c */ /* 0x000fe20003f66070 */
[----:B------:R-:W-:Y:S01]  /*3280*/  VIADD R18, R25, 0xfffffff5 ;  /* 0xfffffff519127836 */ /* 0x000fe20000000000 */
[----:B------:R-:W-:Y:S01]  /*3290*/  ISETP.GE.U32.AND P6, PT, R19, 0x7fffffde, PT ;  /* 0x7fffffde1300780c */ /* 0x000fe20003fc6070 */
[--C-:B------:R-:W-:Y:S01]  /*32a0*/  @!P1 IMAD.IADD R54, R54, 0x1, -R29.reuse ;  /* 0x0000000136369824 */ /* 0x100fe200078e0a1d */
[----:B------:R-:W-:Y:S01]  /*32b0*/  IADD3 R19, P1, PT, R2, UR4, RZ ;  /* 0x0000000402137c10 */ /* 0x000fe2000ff3e0ff */
[----:B------:R-:W-:Y:S01]  /*32c0*/  @!P5 IMAD.IADD R55, R55, 0x1, -R29 ;  /* 0x000000013737d824 */ /* 0x000fe200078e0a1d */
[----:B------:R-:W-:Y:S02]  /*32d0*/  ISETP.GE.U32.AND P5, PT, R18, 0x7fffffd6, PT ;  /* 0x7fffffd61200780c */ /* 0x000fe40003fa6070 */
[----:B------:R-:W-:Y:S02]  /*32e0*/  SHF.R.U32.HI R18, RZ, 0xe, R30 ;  /* 0x0000000eff127819 */ /* 0x000fe4000001161e */
[----:B------:R-:W-:Y:S01]  /*32f0*/  IADD3.X R28, PT, PT, R3, UR14, RZ, P1, !PT ;  /* 0x0000000e031c7c10 */ /* 0x000fe20008ffe4ff */
[----:B------:R0:W-:Y:S01]  /*3300*/  STL [R1+0x1a0], R19 ;  /* 0x0001a01301007387 */ /* 0x0001e20000100800 */
[----:B------:R-:W-:Y:S01]  /*3310*/  LOP3.LUT P1, RZ, R18, 0x1, RZ, 0xc0, !PT ;  /* 0x0000000112ff7812 */ /* 0x000fe2000782c0ff */
[----:B------:R-:W-:Y:S01]  /*3320*/  @!P3 IMAD.MOV.U32 R18, RZ, RZ, R19 ;  /* 0x000000ffff12b224 */ /* 0x000fe200078e0013 */
[----:B------:R-:W-:Y:S01]  /*3330*/  PRMT R20, RZ, 0x7610, R20 ;  /* 0x00007610ff147816 */ /* 0x000fe20000000014 */
[----:B0-----:R-:W-:-:S05]  /*3340*/  @!P3 IMAD.MOV.U32 R19, RZ, RZ, R28 ;  /* 0x000000ffff13b224 */ /* 0x001fca00078e001c */
[----:B------:R0:W2:Y:S01]  /*3350*/  @!P3 LDG.E.U8 R20, desc[UR22][R18.64] ;  /* 0x000000161214b981 */ /* 0x0000a2000c1e1100 */
[----:B------:R-:W-:-:S13]  /*3360*/  ISETP.GT.U32.AND P2, PT, R29, R47, PT ;  /* 0x0000002f1d00720c */ /* 0x000fda0003f44070 */
[----:B------:R-:W-:Y:S01]  /*3370*/  @!P2 IMAD.IADD R47, R47, 0x1, -R29 ;  /* 0x000000012f2fa824 */ /* 0x000fe200078e0a1d */
        /* <DEDUP_REMOVED lines=12> */
[----:B------:R-:W-:-:S04]  /*3440*/  IADD3 R27, P2, PT, R4, UR4, RZ ;  /* 0x00000004041b7c10 */ /* 0x000fc8000ff5e0ff */
[----:B------:R-:W-:Y:S01]  /*3450*/  IADD3.X R26, PT, PT, R5, UR14, RZ, P2, !PT ;  /* 0x0000000e051a7c10 */ /* 0x000fe200097fe4ff */
[----:B0-----:R-:W-:-:S04]  /*3460*/  @!P3 IMAD.MOV.U32 R18, RZ, RZ, R27 ;  /* 0x000000ffff12b224 */ /* 0x001fc800078e001b */
[----:B------:R-:W-:Y:S01]  /*3470*/  @!P3 IMAD.MOV.U32 R19, RZ, RZ, R26 ;  /* 0x000000ffff13b224 */ /* 0x000fe200078e001a */
[----:B------:R-:W-:Y:S04]  /*3480*/  STL [R1+0x1a8], R27 ;  /* 0x0001a81b01007387 */ /* 0x000fe80000100800 */
[----:B------:R0:W3:Y:S04]  /*3490*/  @!P3 LDG.E.U8 R91, desc[UR22][R18.64] ;  /* 0x00000016125bb981 */ /* 0x0000e8000c1e1100 */
[----:B------:R1:W-:Y:S04]  /*34a0*/  STL [R1+0x19c], R28 ;  /* 0x00019c1c01007387 */ /* 0x0003e80000100800 */
[----:B-1----:R-:W4:Y:S04]  /*34b0*/  LDL.LU R28, [R1+0x85c] ;  /* 0x00085c00011c7983 */ /* 0x002f280000300800 */
[----:B------:R1:W-:Y:S04]  /*34c0*/  STL [R1+0x1a4], R26 ;  /* 0x0001a41a01007387 */ /* 0x0003e80000100800 */
[----:B--2---:R2:W-:Y:S04]  /*34d0*/  STL [R1+0x1cc], R20 ;  /* 0x0001cc1401007387 */ /* 0x0045e80000100800 */
[----:B-1----:R-:W4:Y:S04]  /*34e0*/  LDL.LU R26, [R1+0x858] ;  /* 0x00085800011a7983 */ /* 0x002f280000300800 */
[----:B------:R-:W4:Y:S01]  /*34f0*/  LDL.LU R27, [R1+0x854] ;  /* 0x00085400011b7983 */ /* 0x000f220000300800 */
[----:B--2---:R-:W-:-:S04]  /*3500*/  IADD3 R20, P2, PT, R6, UR4, RZ ;  /* 0x0000000406147c10 */ /* 0x004fc8000ff5e0ff */
[----:B0-----:R-:W-:Y:S01]  /*3510*/  IADD3.X R18, PT, PT, R7, UR14, RZ, P2, !PT ;  /* 0x0000000e07127c10 */ /* 0x001fe200097fe4ff */
[----:B------:R-:W-:Y:S01]  /*3520*/  IMAD.MOV.U32 R19, RZ, RZ, R20 ;  /* 0x000000ffff137224 */ /* 0x000fe200078e0014 */
[----:B------:R-:W-:Y:S04]  /*3530*/  STL [R1+0x1b0], R20 ;  /* 0x0001b01401007387 */ /* 0x000fe80000100800 */
[-C--:B------:R-:W-:Y:S01]  /*3540*/  @!P3 LOP3.LUT R19, R19, R18.reuse, RZ, 0x3c, !PT ;  /* 0x000000121313b212 */ /* 0x080fe200078e3cff */
[----:B---3--:R0:W-:Y:S04]  /*3550*/  STL [R1+0x174], R91 ;  /* 0x0001745b01007387 */ /* 0x0081e80000100800 */
[----:B------:R1:W-:Y:S01]  /*3560*/  STL [R1+0x1ac], R18 ;  /* 0x0001ac1201007387 */ /* 0x0003e20000100800 */
[----:B0-----:R-:W-:Y:S01]  /*3570*/  IMAD.MOV.U32 R91, RZ, RZ, R89 ;  /* 0x000000ffff5b7224 */ /* 0x001fe200078e0059 */
[----:B-1----:R-:W-:Y:S01]  /*3580*/  @!P3 LOP3.LUT R18, R19, R18, RZ, 0x3c, !PT ;  /* 0x000000121312b212 */ /* 0x002fe200078e3cff */
[----:B------:R-:W-:-:S02]  /*3590*/  IMAD.MOV.U32 R89, RZ, RZ, R90 ;  /* 0x000000ffff597224 */ /* 0x000fc400078e005a */
[----:B------:R-:W-:Y:S01]  /*35a0*/  IMAD.MOV.U32 R90, RZ, RZ, R82 ;  /* 0x000000ffff5a7224 */ /* 0x000fe200078e0052 */
[----:B------:R-:W-:Y:S01]  /*35b0*/  @!P3 LOP3.LUT R19, R19, R18, RZ, 0x3c, !PT ;  /* 0x000000121313b212 */ /* 0x000fe200078e3cff */
[----:B------:R-:W-:Y:S02]  /*35c0*/  IMAD.MOV.U32 R82, RZ, RZ, R78 ;  /* 0x000000ffff527224 */ /* 0x000fe400078e004e */
[----:B------:R-:W-:Y:S02]  /*35d0*/  IMAD.MOV.U32 R78, RZ, RZ, R66 ;  /* 0x000000ffff4e7224 */ /* 0x000fe400078e0042 */
[----:B------:R-:W-:Y:S01]  /*35e0*/  IMAD.MOV.U32 R66, RZ, RZ, R67 ;  /* 0x000000ffff427224 */ /* 0x000fe200078e0043 */
[----:B------:R-:W-:-:S04]  /*35f0*/  IADD3 R67, P2, PT, R8, UR4, RZ ;  /* 0x0000000408437c10 */ /* 0x000fc8000ff5e0ff */
[----:B------:R-:W-:Y:S02]  /*3600*/  IADD3.X R20, PT, PT, R9, UR14, RZ, P2, !PT ;  /* 0x0000000e09147c10 */ /* 0x000fe400097fe4ff */
[----:B----4-:R-:W-:Y:S02]  /*3610*/  PRMT R28, RZ, 0x7610, R28 ;  /* 0x00007610ff1c7816 */ /* 0x010fe4000000001c */
[----:B------:R-:W-:-:S06]  /*3620*/  PRMT R26, RZ, 0x7610, R26 ;  /* 0x00007610ff1a7816 */ /* 0x000fcc000000001a */
[----:B------:R0:W2:Y:S02]  /*3630*/  @!P3 LDG.E.U8 R26, desc[UR22][R18.64] ;  /* 0x00000016121ab981 */ /* 0x0000a4000c1e1100 */
[----:B0-----:R-:W-:Y:S02]  /*3640*/  IMAD.MOV.U32 R19, RZ, RZ, R20 ;  /* 0x000000ffff137224 */ /* 0x001fe400078e0014 */
[----:B------:R-:W-:-:S05]  /*3650*/  @!P3 IMAD.MOV.U32 R18, RZ, RZ, R67 ;  /* 0x000000ffff12b224 */ /* 0x000fca00078e0043 */
[----:B------:R0:W3:Y:S01]  /*3660*/  @!P3 LDG.E.U8 R28, desc[UR22][R18.64] ;  /* 0x00000016121cb981 */ /* 0x0000e2000c1e1100 */
[----:B------:R-:W-:-:S03]  /*3670*/  USHF.R.S32.HI UR15, URZ, 0x1f, UR5 ;  /* 0x0000001fff0f7899 */ /* 0x000fc60008011405 */
[----:B------:R-:W-:Y:S04]  /*3680*/  STL [R1+0x1b8], R67 ;  /* 0x0001b84301007387 */ /* 0x000fe80000100800 */
[----:B------:R1:W-:Y:S01]  /*3690*/  STL [R1+0x1b4], R20 ;  /* 0x0001b41401007387 */ /* 0x0003e20000100800 */
[----:B------:R-:W-:Y:S02]  /*36a0*/  PRMT R27, RZ, 0x7610, R27 ;  /* 0x00007610ff1b7816 */ /* 0x000fe4000000001b */
[----:B-1----:R-:W-:Y:S01]  /*36b0*/  SHF.R.U32.HI R20, RZ, 0x6, R30 ;  /* 0x00000006ff147819 */ /* 0x002fe2000001161e */
[----:B--2---:R1:W-:Y:S02]  /*36c0*/  STL [R1+0x160], R26 ;  /* 0x0001601a01007387 */ /* 0x0043e40000100800 */
[----:B-1----:R-:W-:-:S04]  /*36d0*/  IADD3 R26, P2, PT, R2, UR5, RZ ;  /* 0x00000005021a7c10 */ /* 0x002fc8000ff5e0ff */
[----:B0-----:R-:W-:Y:S01]  /*36e0*/  IADD3.X R18, PT, PT, R3, UR15, RZ, P2, !PT ;  /* 0x0000000f03127c10 */ /* 0x001fe200097fe4ff */
[----:B------:R-:W-:Y:S01]  /*36f0*/  IMAD.MOV.U32 R19, RZ, RZ, R26 ;  /* 0x000000ffff137224 */ /* 0x000fe200078e001a */
[----:B------:R-:W-:Y:S04]  /*3700*/  STL [R1+0x460], R26 ;  /* 0x0004601a01007387 */ /* 0x000fe80000100800 */
[----:B------:R-:W-:Y:S01]  /*3710*/  @P1 LOP3.LUT R19, R19, R18, RZ, 0x3c, !PT ;  /* 0x0000001213131212 */ /* 0x000fe200078e3cff */
[----:B---3--:R0:W-:Y:S04]  /*3720*/  STL [R1+0x1d0], R28 ;  /* 0x0001d01c01007387 */ /* 0x0081e80000100800 */
[----:B------:R1:W-:Y:S01]  /*3730*/  STL [R1+0x45c], R18 ;  /* 0x00045c1201007387 */ /* 0x0003e20000100800 */
[----:B0-----:R-:W-:-:S02]  /*3740*/  IADD3 R28, P3, PT, R4, UR5, RZ ;  /* 0x00000005041c7c10 */ /* 0x001fc4000ff7e0ff */
[----:B-1----:R-:W-:Y:S02]  /*3750*/  @P1 LOP3.LUT R18, R19, R18, RZ, 0x3c, !PT ;  /* 0x0000001213121212 */ /* 0x002fe400078e3cff */
[----:B------:R-:W-:Y:S02]  /*3760*/  IADD3.X R67, PT, PT, R5, UR15, RZ, P3, !PT ;  /* 0x0000000f05437c10 */ /* 0x000fe40009ffe4ff */
[----:B------:R-:W-:Y:S02]  /*3770*/  @P1 LOP3.LUT R19, R19, R18, RZ, 0x3c, !PT ;  /* 0x0000001213131212 */ /* 0x000fe400078e3cff */
[----:B------:R-:W-:Y:S02]  /*3780*/  LOP3.LUT P2, RZ, R20, 0x1, RZ, 0xc0, !PT ;  /* 0x0000000114ff7812 */ /* 0x000fe4000784c0ff */
[----:B------:R-:W-:Y:S01]  /*3790*/  PRMT R20, RZ, 0x7610, R20 ;  /* 0x00007610ff147816 */ /* 0x000fe20000000014 */
[----:B------:R0:W2:Y:S02]  /*37a0*/  @P1 LDG.E.U8 R27, desc[UR22][R18.64] ;  /* 0x00000016121b1981 */ /* 0x0000a4000c1e1100 */
[----:B0-----:R-:W-:-:S02]  /*37b0*/  @P1 IMAD.MOV.U32 R18, RZ, RZ, R28 ;  /* 0x000000ffff121224 */ /* 0x001fc400078e001c */
[----:B------:R-:W-:-:S05]  /*37c0*/  @P1 IMAD.MOV.U32 R19, RZ, RZ, R67 ;  /* 0x000000ffff131224 */ /* 0x000fca00078e0043 */
[----:B------:R0:W3:Y:S01]  /*37d0*/  @P1 LDG.E.U8 R20, desc[UR22][R18.64] ;  /* 0x0000001612141981 */ /* 0x0000e2000c1e1100 */
[----:B------:R-:W-:-:S03]  /*37e0*/  IADD3 R26, P3, PT, R6, UR5, RZ ;  /* 0x00000005061a7c10 */ /* 0x000fc6000ff7e0ff */
[----:B------:R-:W-:Y:S04]  /*37f0*/  STL [R1+0x468], R28 ;  /* 0x0004681c01007387 */ /* 0x000fe80000100800 */
[----:B------:R1:W-:Y:S04]  /*3800*/  STL [R1+0x464], R67 ;  /* 0x0004644301007387 */ /* 0x0003e80000100800 */
[----:B------:R-:W-:Y:S01]  /*3810*/  STL [R1+0x470], R26 ;  /* 0x0004701a01007387 */ /* 0x000fe20000100800 */
[----:B0-----:R-:W-:-:S03]  /*3820*/  @P1 IMAD.MOV.U32 R18, RZ, RZ, R26 ;  /* 0x000000ffff121224 */ /* 0x001fc600078e001a */
[----:B--2---:R0:W-:Y:S04]  /*3830*/  STL [R1+0x15c], R27 ;  /* 0x00015c1b01007387 */ /* 0x0041e80000100800 */
[----:B-1----:R-:W2:Y:S04]  /*3840*/  LDL.LU R67, [R1+0x850] ;  /* 0x0008500001437983 */ /* 0x002ea80000300800 */
[----:B------:R-:W4:Y:S01]  /*3850*/  LDL.LU R28, [R1+0x84c] ;  /* 0x00084c00011c7983 */ /* 0x000f220000300800 */
[----:B0-----:R-:W-:-:S05]  /*3860*/  IADD3.X R27, PT, PT, R7, UR15, RZ, P3, !PT ;  /* 0x0000000f071b7c10 */ /* 0x001fca0009ffe4ff */
[----:B------:R-:W-:Y:S01]  /*3870*/  @P1 IMAD.MOV.U32 R19, RZ, RZ, R27 ;  /* 0x000000ffff131224 */ /* 0x000fe200078e001b */
[----:B---3--:R0:W-:Y:S04]  /*3880*/  STL [R1+0x100], R20 ;  /* 0x0001001401007387 */ /* 0x0081e80000100800 */
[----:B------:R1:W3:Y:S01]  /*3890*/  @P1 LDG.E.U8 R85, desc[UR22][R18.64] ;  /* 0x0000001612551981 */ /* 0x0002e2000c1e1100 */
[----:B0-----:R-:W-:-:S03]  /*38a0*/  IADD3 R20, P3, PT, R8, UR5, RZ ;  /* 0x0000000508147c10 */ /* 0x001fc6000ff7e0ff */
[----:B------:R0:W-:Y:S01]  /*38b0*/  STL [R1+0x46c], R27 ;  /* 0x00046c1b01007387 */ /* 0x0001e20000100800 */
[----:B-1----:R-:W-:Y:S01]  /*38c0*/  IADD3.X R18, PT, PT, R9, UR15, RZ, P3, !PT ;  /* 0x0000000f09127c10 */ /* 0x002fe20009ffe4ff */
[----:B------:R-:W-:-:S05]  /*38d0*/  IMAD.MOV.U32 R19, RZ, RZ, R20 ;  /* 0x000000ffff137224 */ /* 0x000fca00078e0014 */
[-C--:B------:R-:W-:Y:S01]  /*38e0*/  @P1 LOP3.LUT R19, R19, R18.reuse, RZ, 0x3c, !PT ;  /* 0x0000001213131212 */ /* 0x080fe200078e3cff */
[----:B0-----:R-:W2:Y:S04]  /*38f0*/  LDL.LU R27, [R1+0x848] ;  /* 0x00084800011b7983 */ /* 0x001ea80000300800 */
[----:B------:R-:W2:Y:S04]  /*3900*/  LDL.LU R26, [R1+0x844] ;  /* 0x00084400011a7983 */ /* 0x000ea80000300800 */
[----:B------:R-:W-:Y:S04]  /*3910*/  STL [R1+0x478], R20 ;  /* 0x0004781401007387 */ /* 0x000fe80000100800 */
[----:B------:R0:W-:Y:S02]  /*3920*/  STL [R1+0x474], R18 ;  /* 0x0004741201007387 */ /* 0x0001e40000100800 */
[----:B0-----:R-:W-:-:S04]  /*3930*/  @P1 LOP3.LUT R18, R19, R18, RZ, 0x3c, !PT ;  /* 0x0000001213121212 */ /* 0x001fc800078e3cff */
[----:B------:R-:W-:-:S05]  /*3940*/  @P1 LOP3.LUT R19, R19, R18, RZ, 0x3c, !PT ;  /* 0x0000001213131212 */ /* 0x000fca00078e3cff */
[----:B------:R0:W2:Y:S01]  /*3950*/  @P1 LDG.E.U8 R88, desc[UR22][R18.64] ;  /* 0x0000001612581981 */ /* 0x0000a2000c1e1100 */
[----:B------:R-:W-:-:S04]  /*3960*/  UIMAD UR4, UR6, 0x19, URZ ;  /* 0x00000019060478a4 */ /* 0x000fc8000f8e02ff */
[----:B------:R-:W-:Y:S01]  /*3970*/  USHF.R.S32.HI UR5, URZ, 0x1f, UR4 ;  /* 0x0000001fff057899 */ /* 0x000fe20008011404 */
[----:B------:R-:W-:Y:S01]  /*3980*/  VIADD R20, R25, 0xfffffffc ;  /* 0xfffffffc19147836 */ /* 0x000fe20000000000 */
[----:B------:R-:W-:Y:S01]  /*3990*/  PRMT R21, RZ, 0x7610, R21 ;  /* 0x00007610ff157816 */ /* 0x000fe20000000015 */
[----:B---3--:R1:W-:Y:S02]  /*39a0*/  STL [R1+0x170], R85 ;  /* 0x0001705501007387 */ /* 0x0083e40000100800 */
[----:B-1----:R-:W-:-:S04]  /*39b0*/  IADD3 R85, P3, PT, R2, UR4, RZ ;  /* 0x0000000402557c10 */ /* 0x002fc8000ff7e0ff */
[----:B0-----:R-:W-:Y:S01]  /*39c0*/  IADD3.X R18, PT, PT, R3, UR5, RZ, P3, !PT ;  /* 0x0000000503127c10 */ /* 0x001fe20009ffe4ff */
[----:B------:R-:W-:Y:S01]  /*39d0*/  STL [R1+0x500], R85 ;  /* 0x0005005501007387 */ /* 0x000fe20000100800 */
[----:B------:R-:W-:-:S05]  /*39e0*/  IMAD.MOV.U32 R19, RZ, RZ, R85 ;  /* 0x000000ffff137224 */ /* 0x000fca00078e0055 */
[----:B------:R-:W-:Y:S02]  /*39f0*/  @P2 LOP3.LUT R19, R19, R18, RZ, 0x3c, !PT ;  /* 0x0000001213132212 */ /* 0x000fe400078e3cff */
[----:B----4-:R-:W-:Y:S02]  /*3a00*/  PRMT R28, RZ, 0x7610, R28 ;  /* 0x00007610ff1c7816 */ /* 0x010fe4000000001c */
[----:B------:R-:W-:Y:S01]  /*3a10*/  ISETP.GE.U32.AND P3, PT, R20, 0x7fffffdd, PT ;  /* 0x7fffffdd1400780c */ /* 0x000fe20003f66070 */
[----:B--2---:R0:W-:Y:S02]  /*3a20*/  STL [R1+0xfc], R88 ;  /* 0x0000fc5801007387 */ /* 0x0041e40000100800 */
[----:B0-----:R-:W-:-:S05]  /*3a30*/  IADD3 R88, P1, PT, R4, UR4, RZ ;  /* 0x0000000404587c10 */ /* 0x001fca000ff3e0ff */
[----:B------:R-:W-:Y:S04]  /*3a40*/  STL [R1+0x508], R88 ;  /* 0x0005085801007387 */ /* 0x000fe80000100800 */
[----:B------:R0:W-:Y:S01]  /*3a50*/  STL [R1+0x4fc], R18 ;  /* 0x0004fc1201007387 */ /* 0x0001e20000100800 */
[----:B------:R-:W-:Y:S02]  /*3a60*/  IADD3.X R20, PT, PT, R5, UR5, RZ, P1, !PT ;  /* 0x0000000505147c10 */ /* 0x000fe40008ffe4ff */
[----:B0-----:R-:W-:-:S04]  /*3a70*/  @P2 LOP3.LUT R18, R19, R18, RZ, 0x3c, !PT ;  /* 0x0000001213122212 */ /* 0x001fc800078e3cff */
[----:B------:R-:W-:-:S05]  /*3a80*/  @P2 LOP3.LUT R19, R19, R18, RZ, 0x3c, !PT ;  /* 0x0000001213132212 */ /* 0x000fca00078e3cff */
[----:B------:R0:W2:Y:S02]  /*3a90*/  @P2 LDG.E.U8 R28, desc[UR22][R18.64] ;  /* 0x00000016121c2981 */ /* 0x0000a4000c1e1100 */
[----:B0-----:R-:W-:Y:S02]  /*3aa0*/  @P2 IMAD.MOV.U32 R18, RZ, RZ, R88 ;  /* 0x000000ffff122224 */ /* 0x001fe400078e0058 */
[----:B------:R-:W-:-:S05]  /*3ab0*/  @P2 IMAD.MOV.U32 R19, RZ, RZ, R20 ;  /* 0x000000ffff132224 */ /* 0x000fca00078e0014 */
[----:B------:R0:W3:Y:S01]  /*3ac0*/  @P2 LDG.E.U8 R21, desc[UR22][R18.64] ;  /* 0x0000001612152981 */ /* 0x0000e2000c1e1100 */
[----:B------:R-:W-:-:S03]  /*3ad0*/  IADD3 R85, P1, PT, R6, UR4, RZ ;  /* 0x0000000406557c10 */ /* 0x000fc6000ff3e0ff */
[----:B------:R1:W-:Y:S01]  /*3ae0*/  STL [R1+0x504], R20 ;  /* 0x0005041401007387 */ /* 0x0003e20000100800 */
[----:B------:R-:W-:Y:S02]  /*3af0*/  IADD3.X R88, PT, PT, R7, UR5, RZ, P1, !PT ;  /* 0x0000000507587c10 */ /* 0x000fe40008ffe4ff */
[----:B------:R-:W-:Y:S02]  /*3b00*/  PRMT R22, RZ, 0x7610, R22 ;  /* 0x00007610ff167816 */ /* 0x000fe40000000016 */
[----:B-1----:R-:W-:Y:S01]  /*3b10*/  IADD3 R20, P1, PT, R8, UR4, RZ ;  /* 0x0000000408147c10 */ /* 0x002fe2000ff3e0ff */
[----:B0-----:R-:W-:Y:S01]  /*3b20*/  @P2 IMAD.MOV.U32 R18, RZ, RZ, R85 ;  /* 0x000000ffff122224 */ /* 0x001fe200078e0055 */
[----:B------:R-:W-:Y:S01]  /*3b30*/  PRMT R23, RZ, 0x7610, R23 ;  /* 0x00007610ff177816 */ /* 0x000fe20000000017 */
[----:B------:R-:W-:-:S05]  /*3b40*/  @P2 IMAD.MOV.U32 R19, RZ, RZ, R88 ;  /* 0x000000ffff132224 */ /* 0x000fca00078e0058 */
[----:B------:R0:W4:Y:S04]  /*3b50*/  @P2 LDG.E.U8 R23, desc[UR22][R18.64] ;  /* 0x0000001612172981 */ /* 0x000128000c1e1100 */
[----:B--2---:R1:W-:Y:S04]  /*3b60*/  STL [R1+0xdc], R28 ;  /* 0x0000dc1c01007387 */ /* 0x0043e80000100800 */
[----:B-1----:R-:W2:Y:S04]  /*3b70*/  LDL.LU R28, [R1+0x840] ;  /* 0x00084000011c7983 */ /* 0x002ea80000300800 */
[----:B------:R-:W-:Y:S04]  /*3b80*/  STL [R1+0x510], R85 ;  /* 0x0005105501007387 */ /* 0x000fe80000100800 */
[----:B------:R-:W-:Y:S04]  /*3b90*/  STL [R1+0x50c], R88 ;  /* 0x00050c5801007387 */ /* 0x000fe80000100800 */
[----:B------:R-:W-:Y:S04]  /*3ba0*/  STL [R1+0x518], R20 ;  /* 0x0005181401007387 */ /* 0x000fe80000100800 */
[----:B---3--:R1:W-:Y:S02]  /*3bb0*/  STL [R1+0x168], R21 ;  /* 0x0001681501007387 */ /* 0x0083e40000100800 */
[----:B-1----:R-:W-:-:S05]  /*3bc0*/  IADD3.X R21, PT, PT, R9, UR5, RZ, P1, !PT ;  /* 0x0000000509157c10 */ /* 0x002fca0008ffe4ff */
[----:B------:R1:W3:Y:S01]  /*3bd0*/  @P2 LDG.E.U8 R22, desc[UR22][R20.64] ;  /* 0x0000001614162981 */ /* 0x0002e2000c1e1100 */
[----:B------:R-:W-:-:S04]  /*3be0*/  USHF.L.U32 UR4, UR6, 0x1, URZ ;  /* 0x0000000106047899 */ /* 0x000fc800080006ff */
[----:B------:R-:W-:Y:S02]  /*3bf0*/  USHF.R.S32.HI UR14, URZ, 0x1f, UR4 ;  /* 0x0000001fff0e7899 */ /* 0x000fe40008011404 */
[----:B0-----:R-:W-:Y:S01]  /*3c00*/  IADD3 R18, P1, PT, R2, UR4, RZ ;  /* 0x0000000402127c10 */ /* 0x001fe2000ff3e0ff */
[----:B------:R-:W-:Y:S03]  /*3c10*/  STL [R1+0x514], R21 ;  /* 0x0005141501007387 */ /* 0x000fe60000100800 */
[----:B-1----:R-:W-:Y:S02]  /*3c20*/  IADD3.X R20, PT, PT, R3, UR14, RZ, P1, !PT ;  /* 0x0000000e03147c10 */ /* 0x002fe40008ffe4ff */
[----:B------:R-:W-:Y:S01]  /*3c30*/  PRMT R24, RZ, 0x7610, R24 ;  /* 0x00007610ff187816 */ /* 0x000fe20000000018 */
[----:B---3--:R0:W-:Y:S04]  /*3c40*/  STL [R1+0xe4], R22 ;  /* 0x0000e41601007387 */ /* 0x0081e80000100800 */
[----:B----4-:R1:W-:Y:S01]  /*3c50*/  STL [R1+0xe8], R23 ;  /* 0x0000e81701007387 */ /* 0x0103e20000100800 */
[----:B0-----:R-:W-:-:S02]  /*3c60*/  @!P6 IMAD.MOV.U32 R22, RZ, RZ, R18 ;  /* 0x000000ffff16e224 */ /* 0x001fc400078e0012 */
[----:B-1----:R-:W-:-:S05]  /*3c70*/  @!P6 IMAD.MOV.U32 R23, RZ, RZ, R20 ;  /* 0x000000ffff17e224 */ /* 0x002fca00078e0014 */
[----:B------:R0:W3:Y:S01]  /*3c80*/  @!P6 LDG.E.U8 R24, desc[UR22][R22.64] ;  /* 0x000000161618e981 */ /* 0x0000e2000c1e1100 */
[----:B------:R-:W-:Y:S01]  /*3c90*/  VIADD R21, R25, 0xfffffff4 ;  /* 0xfffffff419157836 */ /* 0x000fe20000000000 */
[----:B------:R-:W-:-:S04]  /*3ca0*/  IADD3 R19, P2, PT, R4, UR4, RZ ;  /* 0x0000000404137c10 */ /* 0x000fc8000ff5e0ff */
[----:B------:R-:W-:Y:S02]  /*3cb0*/  ISETP.GE.U32.AND P1, PT, R21, 0x7fffffd5, PT ;  /* 0x7fffffd51500780c */ /* 0x000fe40003f26070 */
[----:B------:R-:W-:Y:S01]  /*3cc0*/  IADD3.X R21, PT, PT, R5, UR14, RZ, P2, !PT ;  /* 0x0000000e05157c10 */ /* 0x000fe200097fe4ff */
[----:B------:R-:W-:Y:S01]  /*3cd0*/  STL [R1+0x77c], R18 ;  /* 0x00077c1201007387 */ /* 0x000fe20000100800 */
[----:B0-----:R-:W-:-:S03]  /*3ce0*/  IADD3 R22, P2, PT, R6, UR4, RZ ;  /* 0x0000000406167c10 */ /* 0x001fc6000ff5e0ff */
[----:B------:R-:W-:Y:S01]  /*3cf0*/  STL [R1+0x778], R20 ;  /* 0x0007781401007387 */ /* 0x000fe20000100800 */
[----:B------:R-:W-:Y:S01]  /*3d00*/  @!P6 IMAD.MOV.U32 R25, RZ, RZ, R21 ;  /* 0x000000ffff19e224 */ /* 0x000fe200078e0015 */
[----:B------:R-:W-:Y:S02]  /*3d10*/  PRMT R69, RZ, 0x7610, R69 ;  /* 0x00007610ff457816 */ /* 0x000fe40000000045 */
[----:B------:R-:W-:Y:S02]  /*3d20*/  IADD3.X R23, PT, PT, R7, UR14, RZ, P2, !PT ;  /* 0x0000000e07177c10 */ /* 0x000fe400097fe4ff */
[----:B------:R-:W-:-:S03]  /*3d30*/  PRMT R65, RZ, 0x7610, R65 ;  /* 0x00007610ff417816 */ /* 0x000fc60000000041 */
[----:B------:R-:W4:Y:S04]  /*3d40*/  @!P6 LDG.E.U8 R69, desc[UR22][R22.64] ;  /* 0x000000161645e981 */ /* 0x000f28000c1e1100 */
[----:B---3--:R0:W-:Y:S02]  /*3d50*/  STL [R1+0xb4], R24 ;  /* 0x0000b41801007387 */ /* 0x0081e40000100800 */
[----:B0-----:R-:W-:-:S05]  /*3d60*/  @!P6 IMAD.MOV.U32 R24, RZ, RZ, R19 ;  /* 0x000000ffff18e224 */ /* 0x001fca00078e0013 */
[----:B------:R0:W3:Y:S02]  /*3d70*/  @!P6 LDG.E.U8 R71, desc[UR22][R24.64] ;  /* 0x000000161847e981 */ /* 0x0000e4000c1e1100 */
[----:B0-----:R-:W-:-:S04]  /*3d80*/  IADD3 R24, P2, PT, R8, UR4, RZ ;  /* 0x0000000408187c10 */ /* 0x001fc8000ff5e0ff */
[----:B------:R-:W-:-:S05]  /*3d90*/  IADD3.X R25, PT, PT, R9, UR14, RZ, P2, !PT ;  /* 0x0000000e09197c10 */ /* 0x000fca00097fe4ff */
[----:B------:R-:W2:Y:S01]  /*3da0*/  @!P6 LDG.E.U8 R65, desc[UR22][R24.64] ;  /* 0x000000161841e981 */ /* 0x000ea2000c1e1100 */
[----:B------:R-:W-:Y:S01]  /*3db0*/  UIMAD UR5, UR6, 0xa, URZ ;  /* 0x0000000a060578a4 */ /* 0x000fe2000f8e02ff */
[----:B------:R-:W-:Y:S02]  /*3dc0*/  IMAD.MOV.U32 R88, RZ, RZ, R91 ;  /* 0x000000ffff587224 */ /* 0x000fe400078e005b */
[----:B------:R-:W-:Y:S01]  /*3dd0*/  STL [R1+0x784], R19 ;  /* 0x0007841301007387 */ /* 0x000fe20000100800 */
[----:B------:R-:W-:Y:S02]  /*3de0*/  IMAD.MOV.U32 R91, RZ, RZ, R27 ;  /* 0x000000ffff5b7224 */ /* 0x000fe400078e001b */
[----:B------:R-:W-:Y:S01]  /*3df0*/  IADD3 R27, P2, PT, R2, UR5, RZ ;  /* 0x00000005021b7c10 */ /* 0x000fe2000ff5e0ff */
[----:B------:R-:W-:Y:S01]  /*3e00*/  STL [R1+0x780], R21 ;  /* 0x0007801501007387 */ /* 0x000fe20000100800 */
[----:B------:R-:W-:-:S03]  /*3e10*/  USHF.R.S32.HI UR15, URZ, 0x1f, UR5 ;  /* 0x0000001fff0f7899 */ /* 0x000fc60008011405 */
[----:B----4-:R0:W-:Y:S02]  /*3e20*/  STL [R1+0xf4], R69 ;  /* 0x0000f44501007387 */ /* 0x0101e40000100800 */
[----:B0-----:R-:W-:Y:S02]  /*3e30*/  IMAD.MOV.U32 R69, RZ, RZ, R89 ;  /* 0x000000ffff457224 */ /* 0x001fe400078e0059 */
[----:B------:R-:W-:Y:S02]  /*3e40*/  IMAD.MOV.U32 R89, RZ, RZ, R90 ;  /* 0x000000ffff597224 */ /* 0x000fe400078e005a */
[----:B------:R-:W-:Y:S02]  /*3e50*/  IMAD.MOV.U32 R90, RZ, RZ, R78 ;  /* 0x000000ffff5a7224 */ /* 0x000fe400078e004e */
[----:B------:R-:W-:Y:S01]  /*3e60*/  IMAD.MOV.U32 R78, RZ, RZ, R26 ;  /* 0x000000ffff4e7224 */ /* 0x000fe200078e001a */
[----:B------:R-:W-:Y:S01]  /*3e70*/  SHF.R.U32.HI R26, RZ, 0xd, R30 ;  /* 0x0000000dff1a7819 */ /* 0x000fe2000001161e */
[----:B------:R-:W-:Y:S01]  /*3e80*/  IMAD.MOV.U32 R85, RZ, RZ, R66 ;  /* 0x000000ffff557224 */ /* 0x000fe200078e0042 */
[----:B------:R-:W-:-:S02]  /*3e90*/  IADD3 R66, P6, PT, R4, UR5, RZ ;  /* 0x0000000504427c10 */ /* 0x000fc4000ffde0ff */
[----:B------:R-:W-:Y:S02]  /*3ea0*/  PRMT R73, RZ, 0x7610, R73 ;  /* 0x00007610ff497816 */ /* 0x000fe40000000049 */
[----:B------:R-:W-:Y:S01]  /*3eb0*/  PRMT R67, RZ, 0x7610, R67 ;  /* 0x00007610ff437816 */ /* 0x000fe20000000043 */
[----:B---3--:R-:W-:Y:S04]  /*3ec0*/  STL [R1+0x16c], R71 ;  /* 0x00016c4701007387 */ /* 0x008fe80000100800 */
[----:B------:R-:W-:Y:S04]  /*3ed0*/  STL [R1+0x78c], R22 ;  /* 0x00078c1601007387 */ /* 0x000fe80000100800 */
[----:B------:R-:W-:Y:S04]  /*3ee0*/  STL [R1+0x788], R23 ;  /* 0x0007881701007387 */ /* 0x000fe80000100800 */
[----:B------:R-:W-:Y:S04]  /*3ef0*/  STL [R1+0x1c0], R27 ;  /* 0x0001c01b01007387 */ /* 0x000fe80000100800 */
[----:B------:R-:W-:Y:S04]  /*3f00*/  STL [R1+0x794], R24 ;  /* 0x0007941801007387 */ /* 0x000fe80000100800 */
[----:B------:R-:W-:Y:S04]  /*3f10*/  STL [R1+0x790], R25 ;  /* 0x0007901901007387 */ /* 0x000fe80000100800 */
[----:B--2---:R0:W-:Y:S02]  /*3f20*/  STL [R1+0x178], R65 ;  /* 0x0001784101007387 */ /* 0x0041e40000100800 */
[----:B0-----:R-:W-:-:S02]  /*3f30*/  IADD3.X R65, PT, PT, R3, UR15, RZ, P2, !PT ;  /* 0x0000000f03417c10 */ /* 0x001fc400097fe4ff */
[----:B------:R-:W-:-:S03]  /*3f40*/  LOP3.LUT P2, RZ, R26, 0x1, RZ, 0xc0, !PT ;  /* 0x000000011aff7812 */ /* 0x000fc6000784c0ff */
[----:B------:R-:W-:-:S05]  /*3f50*/  IMAD.MOV.U32 R26, RZ, RZ, R65 ;  /* 0x000000ffff1a7224 */ /* 0x000fca00078e0041 */
[----:B------:R-:W-:-:S04]  /*3f60*/  @!P5 LOP3.LUT R27, R27, R26, RZ, 0x3c, !PT ;  /* 0x0000001a1b1bd212 */ /* 0x000fc800078e3cff */
[----:B------:R-:W-:Y:S01]  /*3f70*/  @!P5 LOP3.LUT R26, R27, R26, RZ, 0x3c, !PT ;  /* 0x0000001a1b1ad212 */ /* 0x000fe200078e3cff */
[----:B------:R-:W-:Y:S01]  /*3f80*/  IMAD.MOV.U32 R71, RZ, RZ, R82 ;  /* 0x000000ffff477224 */ /* 0x000fe200078e0052 */
[----:B------:R-:W-:Y:S02]  /*3f90*/  IADD3.X R82, PT, PT, R5, UR15, RZ, P6, !PT ;  /* 0x0000000f05527c10 */ /* 0x000fe4000b7fe4ff */
[----:B------:R-:W-:-:S05]  /*3fa0*/  @!P5 LOP3.LUT R27, R27, R26, RZ, 0x3c, !PT ;  /* 0x0000001a1b1bd212 */ /* 0x000fca00078e3cff */
[----:B------:R0:W2:Y:S02]  /*3fb0*/  @!P5 LDG.E.U8 R73, desc[UR22][R26.64] ;  /* 0x000000161a49d981 */ /* 0x0000a4000c1e1100 */
[----:B0-----:R-:W-:Y:S02]  /*3fc0*/  @!P5 IMAD.MOV.U32 R26, RZ, RZ, R66 ;  /* 0x000000ffff1ad224 */ /* 0x001fe400078e0042 */
[----:B------:R-:W-:-:S05]  /*3fd0*/  @!P5 IMAD.MOV.U32 R27, RZ, RZ, R82 ;  /* 0x000000ffff1bd224 */ /* 0x000fca00078e0052 */
[----:B------:R0:W3:Y:S04]  /*3fe0*/  @!P5 LDG.E.U8 R67, desc[UR22][R26.64] ;  /* 0x000000161a43d981 */ /* 0x0000e8000c1e1100 */
[----:B------:R1:W-:Y:S04]  /*3ff0*/  STL [R1+0x1bc], R65 ;  /* 0x0001bc4101007387 */ /* 0x0003e80000100800 */
[----:B------:R-:W-:Y:S01]  /*4000*/  STL [R1+0x1c8], R66 ;  /* 0x0001c84201007387 */ /* 0x000fe20000100800 */
[----:B-1----:R-:W-:-:S03]  /*4010*/  IADD3 R65, P6, PT, R6, UR5, RZ ;  /* 0x0000000506417c10 */ /* 0x002fc6000ffde0ff */
[----:B------:R1:W-:Y:S04]  /*4020*/  STL [R1+0x1c4], R82 ;  /* 0x0001c45201007387 */ /* 0x0003e80000100800 */
[----:B------:R-:W-:Y:S01]  /*4030*/  STL [R1+0x1ec], R65 ;  /* 0x0001ec4101007387 */ /* 0x000fe20000100800 */
[----:B------:R-:W-:Y:S01]  /*4040*/  PRMT R28, RZ, 0x7610, R28 ;  /* 0x00007610ff1c7816 */ /* 0x000fe2000000001c */
[----:B0-----:R-:W-:Y:S01]  /*4050*/  @!P5 IMAD.MOV.U32 R26, RZ, RZ, R65 ;  /* 0x000000ffff1ad224 */ /* 0x001fe200078e0041 */
[----:B------:R-:W-:Y:S01]  /*4060*/  PRMT R77, RZ, 0x7610, R77 ;  /* 0x00007610ff4d7816 */ /* 0x000fe2000000004d */
[----:B--2---:R0:W-:Y:S04]  /*4070*/  STL [R1+0xf0], R73 ;  /* 0x0000f04901007387 */ /* 0x0041e80000100800 */
[----:B-1----:R-:W2:Y:S04]  /*4080*/  LDL.LU R82, [R1+0x83c] ;  /* 0x00083c0001527983 */ /* 0x002ea80000300800 */
[----:B------:R-:W4:Y:S01]  /*4090*/  LDL.LU R66, [R1+0x838] ;  /* 0x0008380001427983 */ /* 0x000f220000300800 */
[----:B0-----:R-:W-:-:S05]  /*40a0*/  IADD3.X R73, PT, PT, R7, UR15, RZ, P6, !PT ;  /* 0x0000000f07497c10 */ /* 0x001fca000b7fe4ff */
[----:B------:R-:W-:Y:S01]  /*40b0*/  IMAD.MOV.U32 R27, RZ, RZ, R73 ;  /* 0x000000ffff1b7224 */ /* 0x000fe200078e0049 */
[----:B---3--:R0:W-:Y:S04]  /*40c0*/  STL [R1+0xec], R67 ;  /* 0x0000ec4301007387 */ /* 0x0081e80000100800 */
[----:B------:R1:W3:Y:S04]  /*40d0*/  @!P5 LDG.E.U8 R28, desc[UR22][R26.64] ;  /* 0x000000161a1cd981 */ /* 0x0002e8000c1e1100 */
[----:B0-----:R-:W2:Y:S04]  /*40e0*/  LDL.LU R67, [R1+0x834] ;  /* 0x0008340001437983 */ /* 0x001ea80000300800 */
[----:B------:R0:W-:Y:S02]  /*40f0*/  STL [R1+0x1e8], R73 ;  /* 0x0001e84901007387 */ /* 0x0001e40000100800 */
[----:B0-----:R-:W-:-:S02]  /*4100*/  IMAD.MOV.U32 R73, RZ, RZ, R71 ;  /* 0x000000ffff497224 */ /* 0x001fc400078e0047 */
[----:B------:R-:W-:Y:S02]  /*4110*/  IMAD.MOV.U32 R71, RZ, RZ, R85 ;  /* 0x000000ffff477224 */ /* 0x000fe400078e0055 */
[----:B------:R-:W-:Y:S01]  /*4120*/  IMAD.MOV.U32 R85, RZ, RZ, R78 ;  /* 0x000000ffff557224 */ /* 0x000fe200078e004e */
[----:B------:R-:W-:-:S04]  /*4130*/  IADD3 R78, P6, PT, R8, UR5, RZ ;  /* 0x00000005084e7c10 */ /* 0x000fc8000ffde0ff */
[----:B-1----:R-:W-:Y:S01]  /*4140*/  IADD3.X R27, PT, PT, R9, UR15, RZ, P6, !PT ;  /* 0x0000000f091b7c10 */ /* 0x002fe2000b7fe4ff */
[----:B------:R-:W-:-:S05]  /*4150*/  @!P5 IMAD.MOV.U32 R26, RZ, RZ, R78 ;  /* 0x000000ffff1ad224 */ /* 0x000fca00078e004e */
[----:B------:R0:W2:Y:S01]  /*4160*/  @!P5 LDG.E.U8 R77, desc[UR22][R26.64] ;  /* 0x000000161a4dd981 */ /* 0x0000a2000c1e1100 */
[----:B------:R-:W-:-:S04]  /*4170*/  UIMAD UR4, UR6, 0x12, URZ ;  /* 0x00000012060478a4 */ /* 0x000fc8000f8e02ff */
[----:B------:R-:W-:Y:S02]  /*4180*/  USHF.R.S32.HI UR14, URZ, 0x1f, UR4 ;  /* 0x0000001fff0e7899 */ /* 0x000fe40008011404 */
[----:B------:R-:W-:Y:S01]  /*4190*/  IADD3 R65, P6, PT, R2, UR4, RZ ;  /* 0x0000000402417c10 */ /* 0x000fe2000ffde0ff */
[----:B------:R-:W-:Y:S03]  /*41a0*/  STL [R1+0x1f4], R78 ;  /* 0x0001f44e01007387 */ /* 0x000fe60000100800 */
[----:B0-----:R-:W-:Y:S02]  /*41b0*/  IADD3.X R26, PT, PT, R3, UR14, RZ, P6, !PT ;  /* 0x0000000e031a7c10 */ /* 0x001fe4000b7fe4ff */
[----:B------:R-:W-:Y:S01]  /*41c0*/  PRMT R23, RZ, 0x7610, R23 ;  /* 0x00007610ff177816 */ /* 0x000fe20000000017 */
[----:B---3--:R-:W-:Y:S04]  /*41d0*/  STL [R1+0x164], R28 ;  /* 0x0001641c01007387 */ /* 0x008fe80000100800 */
[----:B------:R0:W-:Y:S04]  /*41e0*/  STL [R1+0x1f0], R27 ;  /* 0x0001f01b01007387 */ /* 0x0001e80000100800 */
[----:B------:R-:W-:Y:S01]  /*41f0*/  STL [R1+0x480], R65 ;  /* 0x0004804101007387 */ /* 0x000fe20000100800 */
[----:B0-----:R-:W-:-:S05]  /*4200*/  IMAD.MOV.U32 R27, RZ, RZ, R65 ;  /* 0x000000ffff1b7224 */ /* 0x001fca00078e0041 */
[----:B------:R-:W-:Y:S02]  /*4210*/  @P2 LOP3.LUT R27, R27, R26, RZ, 0x3c, !PT ;  /* 0x0000001a1b1b2212 */ /* 0x000fe400078e3cff */
[----:B----4-:R-:W-:Y:S01]  /*4220*/  PRMT R66, RZ, 0x7610, R66 ;  /* 0x00007610ff427816 */ /* 0x010fe20000000042 */
        /* <DEDUP_REMOVED lines=12> */
[----:B------:R-:W-:Y:S01]  /*42f0*/  STL [R1+0x484], R78 ;  /* 0x0004844e01007387 */ /* 0x000fe20000100800 */
[----:B------:R-:W-:Y:S02]  /*4300*/  PRMT R82, RZ, 0x7610, R82 ;  /* 0x00007610ff527816 */ /* 0x000fe40000000052 */
[----:B0-----:R-:W-:-:S05]  /*4310*/  IADD3.X R26, PT, PT, R7, UR14, RZ, P5, !PT ;  /* 0x0000000e071a7c10 */ /* 0x001fca000affe4ff */
[----:B------:R-:W-:Y:S01]  /*4320*/  @P2 IMAD.MOV.U32 R27, RZ, RZ, R26 ;  /* 0x000000ffff1b2224 */ /* 0x000fe200078e001a */
[----:B------:R-:W-:Y:S01]  /*4330*/  PRMT R87, RZ, 0x7610, R87 ;  /* 0x00007610ff577816 */ /* 0x000fe20000000057 */
[----:B--2---:R0:W-:Y:S04]  /*4340*/  STL [R1+0x9c], R66 ;  /* 0x00009c4201007387 */ /* 0x0041e80000100800 */
[----:B0-----:R-:W2:Y:S04]  /*4350*/  LDL.LU R66, [R1+0x830] ;  /* 0x0008300001427983 */ /* 0x001ea80000300800 */
[----:B------:R-:W4:Y:S04]  /*4360*/  LDL.LU R78, [R1+0x82c] ;  /* 0x00082c00014e7983 */ /* 0x000f280000300800 */
[----:B------:R-:W-:Y:S04]  /*4370*/  STL [R1+0x490], R65 ;  /* 0x0004904101007387 */ /* 0x000fe80000100800 */
[----:B---3--:R0:W-:Y:S04]  /*4380*/  STL [R1+0xf8], R23 ;  /* 0x0000f81701007387 */ /* 0x0081e80000100800 */
[----:B------:R1:W-:Y:S01]  /*4390*/  STL [R1+0x48c], R26 ;  /* 0x00048c1a01007387 */ /* 0x0003e20000100800 */
[----:B0-----:R-:W-:Y:S01]  /*43a0*/  IADD3 R23, P5, PT, R8, UR4, RZ ;  /* 0x0000000408177c10 */ /* 0x001fe2000ffbe0ff */
[----:B-1----:R-:W-:-:S03]  /*43b0*/  @P2 IMAD.MOV.U32 R26, RZ, RZ, R65 ;  /* 0x000000ffff1a2224 */ /* 0x002fc600078e0041 */
[----:B------:R-:W-:Y:S02]  /*43c0*/  IADD3.X R77, PT, PT, R9, UR14, RZ, P5, !PT ;  /* 0x0000000e094d7c10 */ /* 0x000fe4000affe4ff */
[----:B------:R0:W3:Y:S03]  /*43d0*/  @P2 LDG.E.U8 R82, desc[UR22][R26.64] ;  /* 0x000000161a522981 */ /* 0x0000e6000c1e1100 */
[----:B0-----:R-:W-:Y:S02]  /*43e0*/  IMAD.MOV.U32 R26, RZ, RZ, R77 ;  /* 0x000000ffff1a7224 */ /* 0x001fe400078e004d */
[----:B------:R-:W-:-:S05]  /*43f0*/  IMAD.MOV.U32 R27, RZ, RZ, R23 ;  /* 0x000000ffff1b7224 */ /* 0x000fca00078e0017 */
[----:B------:R-:W-:-:S04]  /*4400*/  @P2 LOP3.LUT R27, R27, R26, RZ, 0x3c, !PT ;  /* 0x0000001a1b1b2212 */ /* 0x000fc800078e3cff */
[----:B------:R-:W-:-:S04]  /*4410*/  @P2 LOP3.LUT R26, R27, R26, RZ, 0x3c, !PT ;  /* 0x0000001a1b1a2212 */ /* 0x000fc800078e3cff */
[----:B------:R-:W-:-:S05]  /*4420*/  @P2 LOP3.LUT R27, R27, R26, RZ, 0x3c, !PT ;  /* 0x0000001a1b1b2212 */ /* 0x000fca00078e3cff */
[----:B------:R0:W2:Y:S04]  /*4430*/  @P2 LDG.E.U8 R87, desc[UR22][R26.64] ;  /* 0x000000161a572981 */ /* 0x0000a8000c1e1100 */
[----:B------:R1:W-:Y:S01]  /*4440*/  STL [R1+0x498], R23 ;  /* 0x0004981701007387 */ /* 0x0003e20000100800 */
[----:B------:R-:W-:-:S03]  /*4450*/  UIMAD UR5, UR6, 0x1a, URZ ;  /* 0x0000001a060578a4 */ /* 0x000fc6000f8e02ff */
[----:B------:R-:W4:Y:S01]  /*4460*/  LDL.LU R65, [R1+0x828] ;  /* 0x0008280001417983 */ /* 0x000f220000300800 */
[----:B-1----:R-:W0:Y:S01]  /*4470*/  LDC R23, c[0x0][0x3a0] ;  /* 0x0000e800ff177b82 */ /* 0x002e220000000800 */
[----:B------:R-:W-:Y:S01]  /*4480*/  SHF.R.U32.HI R28, RZ, 0x5, R30 ;  /* 0x00000005ff1c7819 */ /* 0x000fe2000001161e */
[----:B------:R-:W-:-:S03]  /*4490*/  USHF.R.S32.HI UR14, URZ, 0x1f, UR5 ;  /* 0x0000001fff0e7899 */ /* 0x000fc60008011405 */
[----:B------:R-:W-:Y:S01]  /*44a0*/  LOP3.LUT P6, RZ, R28, 0x1, RZ, 0xc0, !PT ;  /* 0x000000011cff7812 */ /* 0x000fe200078cc0ff */
[----:B0-----:R-:W-:Y:S01]  /*44b0*/  VIADD R26, R23, 0xfffffffb ;  /* 0xfffffffb171a7836 */ /* 0x001fe20000000000 */
[----:B------:R-:W-:Y:S02]  /*44c0*/  PRMT R93, RZ, 0x7610, R93 ;  /* 0x00007610ff5d7816 */ /* 0x000fe4000000005d */
[----:B------:R-:W-:Y:S01]  /*44d0*/  PRMT R74, RZ, 0x7610, R74 ;  /* 0x00007610ff4a7816 */ /* 0x000fe2000000004a */
[----:B---3--:R0:W-:Y:S04]  /*44e0*/  STL [R1+0xac], R82 ;  /* 0x0000ac5201007387 */ /* 0x0081e80000100800 */
[----:B0-----:R-:W3:Y:S04]  /*44f0*/  LDL.LU R82, [R1+0x824] ;  /* 0x0008240001527983 */ /* 0x001ee80000300800 */
[----:B------:R0:W-:Y:S02]  /*4500*/  STL [R1+0x494], R77 ;  /* 0x0004944d01007387 */ /* 0x0001e40000100800 */
[----:B0-----:R-:W-:-:S05]  /*4510*/  IADD3 R77, P5, PT, R2, UR5, RZ ;  /* 0x00000005024d7c10 */ /* 0x001fca000ffbe0ff */
[----:B------:R-:W-:Y:S04]  /*4520*/  STL [R1+0x520], R77 ;  /* 0x0005204d01007387 */ /* 0x000fe80000100800 */
[----:B--2---:R0:W-:Y:S01]  /*4530*/  STL [R1+0xa8], R87 ;  /* 0x0000a85701007387 */ /* 0x0041e20000100800 */
[----:B------:R-:W-:Y:S01]  /*4540*/  IMAD.MOV.U32 R27, RZ, RZ, R77 ;  /* 0x000000ffff1b7224 */ /* 0x000fe200078e004d */
[----:B0-----:R-:W-:Y:S02]  /*4550*/  IADD3.X R87, PT, PT, R3, UR14, RZ, P5, !PT ;  /* 0x0000000e03577c10 */ /* 0x001fe4000affe4ff */
[----:B------:R-:W-:-:S03]  /*4560*/  ISETP.GE.U32.AND P5, PT, R26, 0x7fffffdc, PT ;  /* 0x7fffffdc1a00780c */ /* 0x000fc60003fa6070 */
[----:B------:R-:W-:-:S05]  /*4570*/  IMAD.MOV.U32 R26, RZ, RZ, R87 ;  /* 0x000000ffff1a7224 */ /* 0x000fca00078e0057 */
[----:B------:R-:W-:-:S04]  /*4580*/  @P6 LOP3.LUT R27, R27, R26, RZ, 0x3c, !PT ;  /* 0x0000001a1b1b6212 */ /* 0x000fc800078e3cff */
[C---:B------:R-:W-:Y:S02]  /*4590*/  @P6 LOP3.LUT R26, R27.reuse, R26, RZ, 0x3c, !PT ;  /* 0x0000001a1b1a6212 */ /* 0x040fe400078e3cff */
[----:B------:R-:W-:Y:S02]  /*45a0*/  IADD3 R77, P2, PT, R4, UR5, RZ ;  /* 0x00000005044d7c10 */ /* 0x000fe4000ff5e0ff */
[----:B------:R-:W-:Y:S01]  /*45b0*/  @P6 LOP3.LUT R27, R27, R26, RZ, 0x3c, !PT ;  /* 0x0000001a1b1b6212 */ /* 0x000fe200078e3cff */
[----:B------:R0:W-:Y:S04]  /*45c0*/  STL [R1+0x51c], R87 ;  /* 0x00051c5701007387 */ /* 0x0001e80000100800 */
[----:B------:R1:W2:Y:S01]  /*45d0*/  @P6 LDG.E.U8 R93, desc[UR22][R26.64] ;  /* 0x000000161a5d6981 */ /* 0x0002a2000c1e1100 */
[----:B0-----:R-:W-:Y:S01]  /*45e0*/  IADD3.X R87, PT, PT, R5, UR14, RZ, P2, !PT ;  /* 0x0000000e05577c10 */ /* 0x001fe200097fe4ff */
[----:B-1----:R-:W-:-:S04]  /*45f0*/  @P6 IMAD.MOV.U32 R26, RZ, RZ, R77 ;  /* 0x000000ffff1a6224 */ /* 0x002fc800078e004d */
[----:B------:R-:W-:-:S05]  /*4600*/  IMAD.MOV.U32 R27, RZ, RZ, R87 ;  /* 0x000000ffff1b7224 */ /* 0x000fca00078e0057 */
[----:B------:R0:W3:Y:S04]  /*4610*/  @P6 LDG.E.U8 R74, desc[UR22][R26.64] ;  /* 0x000000161a4a6981 */ /* 0x0000e8000c1e1100 */
[----:B------:R1:W-:Y:S01]  /*4620*/  STL [R1+0x528], R77 ;  /* 0x0005284d01007387 */ /* 0x0003e20000100800 */
[----:B------:R-:W-:Y:S02]  /*4630*/  PRMT R28, RZ, 0x7610, R28 ;  /* 0x00007610ff1c7816 */ /* 0x000fe4000000001c */
[----:B----4-:R-:W-:Y:S01]  /*4640*/  PRMT R78, RZ, 0x7610, R78 ;  /* 0x00007610ff4e7816 */ /* 0x010fe2000000004e */
[----:B-1----:R-:W-:Y:S02]  /*4650*/  IMAD.MOV.U32 R77, RZ, RZ, R73 ;  /* 0x000000ffff4d7224 */ /* 0x002fe400078e0049 */
[----:B------:R-:W-:Y:S01]  /*4660*/  IMAD.MOV.U32 R73, RZ, RZ, R66 ;  /* 0x000000ffff497224 */ /* 0x000fe200078e0042 */
[----:B--2---:R1:W-:Y:S04]  /*4670*/  STL [R1+0xcc], R93 ;  /* 0x0000cc5d01007387 */ /* 0x0043e80000100800 */
[----:B-1----:R-:W2:Y:S04]  /*4680*/  LDL.LU R93, [R1+0x820] ;  /* 0x00082000015d7983 */ /* 0x002ea80000300800 */
[----:B------:R1:W-:Y:S02]  /*4690*/  STL [R1+0x524], R87 ;  /* 0x0005245701007387 */ /* 0x0003e40000100800 */
[----:B-1----:R-:W-:-:S04]  /*46a0*/  IADD3 R87, P2, PT, R6, UR5, RZ ;  /* 0x0000000506577c10 */ /* 0x002fc8000ff5e0ff */
[----:B0-----:R-:W-:Y:S01]  /*46b0*/  IADD3.X R26, PT, PT, R7, UR14, RZ, P2, !PT ;  /* 0x0000000e071a7c10 */ /* 0x001fe200097fe4ff */
[----:B------:R-:W-:Y:S01]  /*46c0*/  STL [R1+0x530], R87 ;  /* 0x0005305701007387 */ /* 0x000fe20000100800 */
[----:B------:R-:W-:-:S03]  /*46d0*/  IADD3 R66, P2, PT, R8, UR5, RZ ;  /* 0x0000000508427c10 */ /* 0x000fc6000ff5e0ff */
[----:B---3--:R0:W-:Y:S01]  /*46e0*/  STL [R1+0xc4], R74 ;  /* 0x0000c44a01007387 */ /* 0x0081e20000100800 */
[----:B------:R-:W-:-:S03]  /*46f0*/  @P6 IMAD.MOV.U32 R27, RZ, RZ, R26 ;  /* 0x000000ffff1b6224 */ /* 0x000fc600078e001a */
[----:B------:R1:W-:Y:S01]  /*4700*/  STL [R1+0x52c], R26 ;  /* 0x00052c1a01007387 */ /* 0x0003e20000100800 */
[----:B0-----:R-:W-:Y:S02]  /*4710*/  IMAD.MOV.U32 R74, RZ, RZ, R69 ;  /* 0x000000ffff4a7224 */ /* 0x001fe400078e0045 */
[----:B------:R-:W-:Y:S02]  /*4720*/  IMAD.MOV.U32 R69, RZ, RZ, R67 ;  /* 0x000000ffff457224 */ /* 0x000fe400078e0043 */
[----:B-1----:R-:W-:Y:S01]  /*4730*/  @P6 IMAD.MOV.U32 R26, RZ, RZ, R87 ;  /* 0x000000ffff1a6224 */ /* 0x002fe200078e0057 */
[----:B------:R-:W-:-:S04]  /*4740*/  IADD3.X R67, PT, PT, R9, UR14, RZ, P2, !PT ;  /* 0x0000000e09437c10 */ /* 0x000fc800097fe4ff */
[----:B------:R0:W3:Y:S04]  /*4750*/  @P6 LDG.E.U8 R28, desc[UR22][R26.64] ;  /* 0x000000161a1c6981 */ /* 0x0000e8000c1e1100 */
[----:B------:R-:W4:Y:S01]  /*4760*/  @P6 LDG.E.U8 R78, desc[UR22][R66.64] ;  /* 0x00000016424e6981 */ /* 0x000f22000c1e1100 */
[----:B------:R-:W-:-:S04]  /*4770*/  UIMAD UR4, UR6, 0x3, URZ ;  /* 0x00000003060478a4 */ /* 0x000fc8000f8e02ff */
[----:B------:R-:W-:Y:S02]  /*4780*/  USHF.R.S32.HI UR5, URZ, 0x1f, UR4 ;  /* 0x0000001fff057899 */ /* 0x000fe40008011404 */
[----:B0-----:R-:W-:Y:S01]  /*4790*/  IADD3 R26, P2, PT, R2, UR4, RZ ;  /* 0x00000004021a7c10 */ /* 0x001fe2000ff5e0ff */
[----:B------:R-:W-:Y:S01]  /*47a0*/  STL [R1+0x538], R66 ;  /* 0x0005384201007387 */ /* 0x000fe20000100800 */
[----:B------:R-:W-:Y:S02]  /*47b0*/  PRMT R79, RZ, 0x7610, R79 ;  /* 0x00007610ff4f7816 */ /* 0x000fe4000000004f */
[----:B------:R-:W-:Y:S01]  /*47c0*/  IADD3.X R27, PT, PT, R3, UR5, RZ, P2, !PT ;  /* 0x00000005031b7c10 */ /* 0x000fe200097fe4ff */
[----:B------:R-:W-:Y:S04]  /*47d0*/  STL [R1+0x534], R67 ;  /* 0x0005344301007387 */ /* 0x000fe80000100800 */
[----:B------:R-:W2:Y:S01]  /*47e0*/  @!P3 LDG.E.U8 R79, desc[UR22][R26.64] ;  /* 0x000000161a4fb981 */ /* 0x000ea2000c1e1100 */
[----:B------:R-:W-:-:S03]  /*47f0*/  PRMT R65, RZ, 0x7610, R65 ;  /* 0x00007610ff417816 */ /* 0x000fc60000000041 */
[----:B---3--:R0:W-:Y:S04]  /*4800*/  STL [R1+0x90], R28 ;  /* 0x0000901c01007387 */ /* 0x0081e80000100800 */
[----:B----4-:R1:W-:Y:S01]  /*4810*/  STL [R1+0xd8], R78 ;  /* 0x0000d84e01007387 */ /* 0x0103e20000100800 */
[----:B0-----:R-:W-:Y:S01]  /*4820*/  VIADD R28, R23, 0xfffffff3 ;  /* 0xfffffff3171c7836 */ /* 0x001fe20000000000 */
[----:B-1----:R-:W-:-:S04]  /*4830*/  IADD3 R78, P6, PT, R4, UR4, RZ ;  /* 0x00000004044e7c10 */ /* 0x002fc8000ffde0ff */
[----:B------:R-:W-:Y:S02]  /*4840*/  ISETP.GE.U32.AND P2, PT, R28, 0x7fffffd4, PT ;  /* 0x7fffffd41c00780c */ /* 0x000fe40003f46070 */
[----:B------:R-:W-:Y:S01]  /*4850*/  IADD3.X R28, PT, PT, R5, UR5, RZ, P6, !PT ;  /* 0x00000005051c7c10 */ /* 0x000fe2000b7fe4ff */
[----:B------:R-:W-:-:S04]  /*4860*/  @!P3 IMAD.MOV.U32 R66, RZ, RZ, R78 ;  /* 0x000000ffff42b224 */ /* 0x000fc800078e004e */
[----:B------:R-:W-:-:S05]  /*4870*/  @!P3 IMAD.MOV.U32 R67, RZ, RZ, R28 ;  /* 0x000000ffff43b224 */ /* 0x000fca00078e001c */
[----:B------:R0:W3:Y:S01]  /*4880*/  @!P3 LDG.E.U8 R65, desc[UR22][R66.64] ;  /* 0x000000164241b981 */ /* 0x0000e2000c1e1100 */
[----:B------:R-:W-:-:S05]  /*4890*/  IADD3 R87, P6, PT, R6, UR4, RZ ;  /* 0x0000000406577c10 */ /* 0x000fca000ffde0ff */
[----:B------:R-:W-:Y:S04]  /*48a0*/  STL [R1+0x4c], R87 ;  /* 0x00004c5701007387 */ /* 0x000fe80000100800 */
[----:B--2---:R1:W-:Y:S02]  /*48b0*/  STL [R1+0xa4], R79 ;  /* 0x0000a44f01007387 */ /* 0x0043e40000100800 */
[----:B-1----:R-:W-:Y:S02]  /*48c0*/  IMAD.MOV.U32 R79, RZ, RZ, R77 ;  /* 0x000000ffff4f7224 */ /* 0x002fe400078e004d */
[----:B------:R-:W-:Y:S02]  /*48d0*/  IMAD.MOV.U32 R77, RZ, RZ, R74 ;  /* 0x000000ffff4d7224 */ /* 0x000fe400078e004a */
[----:B------:R-:W-:-:S02]  /*48e0*/  IMAD.MOV.U32 R74, RZ, RZ, R73 ;  /* 0x000000ffff4a7224 */ /* 0x000fc400078e0049 */
[----:B------:R-:W-:Y:S02]  /*48f0*/  IMAD.MOV.U32 R73, RZ, RZ, R71 ;  /* 0x000000ffff497224 */ /* 0x000fe400078e0047 */
[----:B------:R-:W-:Y:S02]  /*4900*/  IMAD.MOV.U32 R71, RZ, RZ, R89 ;  /* 0x000000ffff477224 */ /* 0x000fe400078e0059 */
[----:B------:R-:W-:Y:S01]  /*4910*/  IMAD.MOV.U32 R89, RZ, RZ, R82 ;  /* 0x000000ffff597224 */ /* 0x000fe200078e0052 */
[----:B------:R-:W-:Y:S01]  /*4920*/  IADD3.X R82, PT, PT, R7, UR5, RZ, P6, !PT ;  /* 0x0000000507527c10 */ /* 0x000fe2000b7fe4ff */
[----:B------:R-:W-:Y:S01]  /*4930*/  STL [R1+0x79c], R26 ;  /* 0x00079c1a01007387 */ /* 0x000fe20000100800 */
[----:B------:R-:W-:-:S03]  /*4940*/  PRMT R80, RZ, 0x7610, R80 ;  /* 0x00007610ff507816 */ /* 0x000fc60000000050 */
[----:B------:R-:W-:Y:S01]  /*4950*/  STL [R1+0x798], R27 ;  /* 0x0007981b01007387 */ /* 0x000fe20000100800 */
[----:B0-----:R-:W-:-:S03]  /*4960*/  @!P3 IMAD.MOV.U32 R66, RZ, RZ, R87 ;  /* 0x000000ffff42b224 */ /* 0x001fc600078e0057 */
[----:B------:R-:W-:Y:S01]  /*4970*/  STL [R1+0x7a4], R78 ;  /* 0x0007a44e01007387 */ /* 0x000fe20000100800 */
[----:B------:R-:W-:-:S03]  /*4980*/  @!P3 IMAD.MOV.U32 R67, RZ, RZ, R82 ;  /* 0x000000ffff43b224 */ /* 0x000fc600078e0052 */
[----:B------:R-:W-:Y:S04]  /*4990*/  STL [R1+0x7a0], R28 ;  /* 0x0007a01c01007387 */ /* 0x000fe80000100800 */
[----:B------:R0:W2:Y:S01]  /*49a0*/  @!P3 LDG.E.U8 R80, desc[UR22][R66.64] ;  /* 0x000000164250b981 */ /* 0x0000a2000c1e1100 */
[----:B------:R-:W-:-:S03]  /*49b0*/  PRMT R86, RZ, 0x7610, R86 ;  /* 0x00007610ff567816 */ /* 0x000fc60000000056 */
[----:B---3--:R1:W-:Y:S04]  /*49c0*/  STL [R1+0xa0], R65 ;  /* 0x0000a04101007387 */ /* 0x0083e80000100800 */
[----:B------:R-:W3:Y:S01]  /*49d0*/  LDL.LU R87, [R1+0x81c] ;  /* 0x00081c0001577983 */ /* 0x000ee20000300800 */
[----:B-1----:R-:W-:-:S04]  /*49e0*/  IADD3 R65, P6, PT, R8, UR4, RZ ;  /* 0x0000000408417c10 */ /* 0x002fc8000ffde0ff */
[----:B0-----:R-:W-:Y:S01]  /*49f0*/  IADD3.X R66, PT, PT, R9, UR5, RZ, P6, !PT ;  /* 0x0000000509427c10 */ /* 0x001fe2000b7fe4ff */
[----:B------:R-:W-:Y:S01]  /*4a00*/  IMAD.MOV.U32 R67, RZ, RZ, R65 ;  /* 0x000000ffff437224 */ /* 0x000fe200078e0041 */
[----:B------:R-:W-:Y:S04]  /*4a10*/  STL [R1+0x7a8], R82 ;  /* 0x0007a85201007387 */ /* 0x000fe80000100800 */
[-C--:B------:R-:W-:Y:S01]  /*4a20*/  @!P3 LOP3.LUT R67, R67, R66.reuse, RZ, 0x3c, !PT ;  /* 0x000000424343b212 */ /* 0x080fe200078e3cff */
[----:B------:R-:W-:Y:S04]  /*4a30*/  STL [R1+0xb8], R65 ;  /* 0x0000b84101007387 */ /* 0x000fe80000100800 */
[----:B------:R0:W-:Y:S02]  /*4a40*/  STL [R1+0xb0], R66 ;  /* 0x0000b04201007387 */ /* 0x0001e40000100800 */
[----:B0-----:R-:W-:-:S04]  /*4a50*/  @!P3 LOP3.LUT R66, R67, R66, RZ, 0x3c, !PT ;  /* 0x000000424342b212 */ /* 0x001fc800078e3cff */
[----:B------:R-:W-:-:S05]  /*4a60*/  @!P3 LOP3.LUT R67, R67, R66, RZ, 0x3c, !PT ;  /* 0x000000424343b212 */ /* 0x000fca00078e3cff */
[----:B------:R0:W4:Y:S01]  /*4a70*/  @!P3 LDG.E.U8 R86, desc[UR22][R66.64] ;  /* 0x000000164256b981 */ /* 0x000122000c1e1100 */
[----:B------:R-:W-:-:S03]  /*4a80*/  UIMAD UR4, UR6, 0xb, URZ ;  /* 0x0000000b060478a4 */ /* 0x000fc6000f8e02ff */
[----:B--2---:R1:W-:Y:S01]  /*4a90*/  STL [R1+0x94], R80 ;  /* 0x0000945001007387 */ /* 0x0043e20000100800 */
[----:B------:R-:W-:Y:S02]  /*4aa0*/  USHF.R.S32.HI UR5, URZ, 0x1f, UR4 ;  /* 0x0000001fff057899 */ /* 0x000fe40008011404 */
[----:B-1----:R-:W-:-:S05]  /*4ab0*/  IADD3 R80, P6, PT, R2, UR4, RZ ;  /* 0x0000000402507c10 */ /* 0x002fca000ffde0ff */
[----:B------:R1:W-:Y:S01]  /*4ac0*/  STL [R1+0x1fc], R80 ;  /* 0x0001fc5001007387 */ /* 0x0003e20000100800 */
[----:B0-----:R-:W-:Y:S01]  /*4ad0*/  IMAD.MOV.U32 R67, RZ, RZ, R80 ;  /* 0x000000ffff437224 */ /* 0x001fe200078e0050 */
[----:B------:R-:W-:-:S04]  /*4ae0*/  IADD3.X R66, PT, PT, R3, UR5, RZ, P6, !PT ;  /* 0x0000000503427c10 */ /* 0x000fc8000b7fe4ff */
[----:B------:R-:W-:Y:S02]  /*4af0*/  @!P1 LOP3.LUT R67, R67, R66, RZ, 0x3c, !PT ;  /* 0x0000004243439212 */ /* 0x000fe400078e3cff */
[----:B------:R-:W-:Y:S02]  /*4b00*/  SHF.R.U32.HI R65, RZ, 0xc, R30 ;  /* 0x0000000cff417819 */ /* 0x000fe4000001161e */
[----:B------:R-:W-:Y:S01]  /*4b10*/  PRMT R83, RZ, 0x7610, R83 ;  /* 0x00007610ff537816 */ /* 0x000fe20000000053 */
[----:B-1----:R-:W-:Y:S01]  /*4b20*/  IMAD.MOV.U32 R80, RZ, RZ, R90 ;  /* 0x000000ffff507224 */ /* 0x002fe200078e005a */
[----:B------:R-:W-:Y:S02]  /*4b30*/  LOP3.LUT P6, RZ, R65, 0x1, RZ, 0xc0, !PT ;  /* 0x0000000141ff7812 */ /* 0x000fe400078cc0ff */
[----:B------:R-:W-:Y:S01]  /*4b40*/  PRMT R16, RZ, 0x7610, R16 ;  /* 0x00007610ff107816 */ /* 0x000fe20000000010 */
[----:B----4-:R0:W-:Y:S02]  /*4b50*/  STL [R1+0x98], R86 ;  /* 0x0000985601007387 */ /* 0x0101e40000100800 */
[----:B0-----:R-:W-:-:S02]  /*4b60*/  IMAD.MOV.U32 R86, RZ, RZ, R77 ;  /* 0x000000ffff567224 */ /* 0x001fc400078e004d */
[----:B------:R-:W-:Y:S02]  /*4b70*/  IMAD.MOV.U32 R77, RZ, RZ, R74 ;  /* 0x000000ffff4d7224 */ /* 0x000fe400078e004a */
[----:B------:R-:W-:Y:S02]  /*4b80*/  IMAD.MOV.U32 R74, RZ, RZ, R73 ;  /* 0x000000ffff4a7224 */ /* 0x000fe400078e0049 */
[----:B------:R-:W-:Y:S02]  /*4b90*/  IMAD.MOV.U32 R73, RZ, RZ, R71 ;  /* 0x000000ffff497224 */ /* 0x000fe400078e0047 */
[----:B------:R-:W-:Y:S01]  /*4ba0*/  IMAD.MOV.U32 R71, RZ, RZ, R89 ;  /* 0x000000ffff477224 */ /* 0x000fe200078e0059 */
[----:B------:R-:W-:-:S05]  /*4bb0*/  IADD3 R89, P3, PT, R4, UR4, RZ ;  /* 0x0000000404597c10 */ /* 0x000fca000ff7e0ff */
[----:B------:R-:W-:Y:S04]  /*4bc0*/  STL [R1+0x204], R89 ;  /* 0x0002045901007387 */ /* 0x000fe80000100800 */
[----:B------:R0:W-:Y:S01]  /*4bd0*/  STL [R1+0x1f8], R66 ;  /* 0x0001f84201007387 */ /* 0x0001e20000100800 */
[----:B------:R-:W-:Y:S01]  /*4be0*/  IADD3.X R90, PT, PT, R5, UR5, RZ, P3, !PT ;  /* 0x00000005055a7c10 */ /* 0x000fe20009ffe4ff */
[----:B------:R-:W-:Y:S01]  /*4bf0*/  IMAD.MOV.U32 R65, RZ, RZ, R89 ;  /* 0x000000ffff417224 */ /* 0x000fe200078e0059 */
[----:B0-----:R-:W-:-:S04]  /*4c00*/  @!P1 LOP3.LUT R66, R67, R66, RZ, 0x3c, !PT ;  /* 0x0000004243429212 */ /* 0x001fc800078e3cff */
[----:B------:R-:W-:-:S05]  /*4c10*/  @!P1 LOP3.LUT R67, R67, R66, RZ, 0x3c, !PT ;  /* 0x0000004243439212 */ /* 0x000fca00078e3cff */
[----:B------:R0:W2:Y:S02]  /*4c20*/  @!P1 LDG.E.U8 R83, desc[UR22][R66.64] ;  /* 0x0000001642539981 */ /* 0x0000a4000c1e1100 */
[----:B0-----:R-:W-:Y:S02]  /*4c30*/  IMAD.MOV.U32 R67, RZ, RZ, R90 ;  /* 0x000000ffff437224 */ /* 0x001fe400078e005a */
[----:B------:R-:W-:-:S05]  /*4c40*/  @!P1 IMAD.MOV.U32 R66, RZ, RZ, R65 ;  /* 0x000000ffff429224 */ /* 0x000fca00078e0041 */
[----:B------:R0:W4:Y:S01]  /*4c50*/  @!P1 LDG.E.U8 R16, desc[UR22][R66.64] ;  /* 0x0000001642109981 */ /* 0x000122000c1e1100 */
[----:B------:R-:W-:-:S03]  /*4c60*/  IADD3 R89, P3, PT, R6, UR4, RZ ;  /* 0x0000000406597c10 */ /* 0x000fc6000ff7e0ff */
[----:B------:R-:W-:Y:S01]  /*4c70*/  STL [R1+0x200], R90 ;  /* 0x0002005a01007387 */ /* 0x000fe20000100800 */
[----:B------:R-:W-:Y:S02]  /*4c80*/  PRMT R84, RZ, 0x7610, R84 ;  /* 0x00007610ff547816 */ /* 0x000fe40000000054 */
[----:B0-----:R-:W-:Y:S02]  /*4c90*/  IADD3.X R67, PT, PT, R7, UR5, RZ, P3, !PT ;  /* 0x0000000507437c10 */ /* 0x001fe40009ffe4ff */
[----:B------:R-:W-:Y:S01]  /*4ca0*/  IADD3 R65, P3, PT, R8, UR4, RZ ;  /* 0x0000000408417c10 */ /* 0x000fe2000ff7e0ff */
[----:B------:R-:W-:Y:S01]  /*4cb0*/  @!P1 IMAD.MOV.U32 R66, RZ, RZ, R89 ;  /* 0x000000ffff429224 */ /* 0x000fe200078e0059 */
[----:B------:R-:W-:-:S04]  /*4cc0*/  PRMT R33, RZ, 0x7610, R33 ;  /* 0x00007610ff217816 */ /* 0x000fc80000000021 */
[----:B------:R0:W3:Y:S02]  /*4cd0*/  @!P1 LDG.E.U8 R84, desc[UR22][R66.64] ;  /* 0x0000001642549981 */ /* 0x0000e4000c1e1100 */
[----:B0-----:R-:W-:Y:S02]  /*4ce0*/  @!P1 IMAD.MOV.U32 R66, RZ, RZ, R65 ;  /* 0x000000ffff429224 */ /* 0x001fe400078e0041 */
[----:B--2---:R0:W-:Y:S04]  /*4cf0*/  STL [R1+0x80], R83 ;  /* 0x0000805301007387 */ /* 0x0041e80000100800 */
[----:B0-----:R-:W2:Y:S04]  /*4d00*/  LDL.LU R83, [R1+0x818] ;  /* 0x0008180001537983 */ /* 0x001ea80000300800 */
[----:B------:R-:W2:Y:S04]  /*4d10*/  LDL.LU R90, [R1+0x814] ;  /* 0x00081400015a7983 */ /* 0x000ea80000300800 */
[----:B------:R0:W-:Y:S04]  /*4d20*/  STL [R1+0x370], R89 ;  /* 0x0003705901007387 */ /* 0x0001e80000100800 */
[----:B------:R-:W-:Y:S04]  /*4d30*/  STL [R1+0x208], R67 ;  /* 0x0002084301007387 */ /* 0x000fe80000100800 */
[----:B------:R-:W-:Y:S04]  /*4d40*/  STL [R1+0x378], R65 ;  /* 0x0003784101007387 */ /* 0x000fe80000100800 */
[----:B----4-:R1:W-:Y:S01]  /*4d50*/  STL [R1+0x7c], R16 ;  /* 0x00007c1001007387 */ /* 0x0103e20000100800 */
[----:B------:R-:W-:-:S03]  /*4d60*/  UIMAD UR4, UR6, 0x13, URZ ;  /* 0x00000013060478a4 */ /* 0x000fc6000f8e02ff */
[----:B0-----:R-:W4:Y:S01]  /*4d70*/  LDL.LU R89, [R1+0x810] ;  /* 0x0008100001597983 */ /* 0x001f220000300800 */
[----:B-1----:R-:W-:-:S05]  /*4d80*/  IADD3.X R16, PT, PT, R9, UR5, RZ, P3, !PT ;  /* 0x0000000509107c10 */ /* 0x002fca0009ffe4ff */
[----:B------:R-:W-:-:S05]  /*4d90*/  IMAD.MOV.U32 R67, RZ, RZ, R16 ;  /* 0x000000ffff437224 */ /* 0x000fca00078e0010 */
[----:B------:R0:W2:Y:S04]  /*4da0*/  @!P1 LDG.E.U8 R33, desc[UR22][R66.64] ;  /* 0x0000001642219981 */ /* 0x0000a8000c1e1100 */
[----:B---3--:R1:W-:Y:S01]  /*4db0*/  STL [R1+0x8c], R84 ;  /* 0x00008c5401007387 */ /* 0x0083e20000100800 */
[----:B------:R-:W-:-:S03]  /*4dc0*/  USHF.R.S32.HI UR14, URZ, 0x1f, UR4 ;  /* 0x0000001fff0e7899 */ /* 0x000fc60008011404 */
[----:B-1----:R-:W3:Y:S04]  /*4dd0*/  LDL.LU R84, [R1+0x80c] ;  /* 0x00080c0001547983 */ /* 0x002ee80000300800 */
[----:B------:R1:W-:Y:S02]  /*4de0*/  STL [R1+0x374], R16 ;  /* 0x0003741001007387 */ /* 0x0003e40000100800 */
[----:B-1----:R-:W-:-:S05]  /*4df0*/  IADD3 R16, P3, PT, R2, UR4, RZ ;  /* 0x0000000402107c10 */ /* 0x002fca000ff7e0ff */
[----:B------:R1:W-:Y:S01]  /*4e00*/  STL [R1+0x4a0], R16 ;  /* 0x0004a01001007387 */ /* 0x0003e20000100800 */
[----:B0-----:R-:W-:Y:S01]  /*4e10*/  IMAD.MOV.U32 R67, RZ, RZ, R16 ;  /* 0x000000ffff437224 */ /* 0x001fe200078e0010 */
[----:B------:R-:W-:-:S04]  /*4e20*/  IADD3.X R66, PT, PT, R3, UR14, RZ, P3, !PT ;  /* 0x0000000e03427c10 */ /* 0x000fc80009ffe4ff */
[----:B------:R-:W-:Y:S02]  /*4e30*/  @P6 LOP3.LUT R67, R67, R66, RZ, 0x3c, !PT ;  /* 0x0000004243436212 */ /* 0x000fe400078e3cff */
[----:B------:R-:W-:Y:S01]  /*4e40*/  PRMT R17, RZ, 0x7610, R17 ;  /* 0x00007610ff117816 */ /* 0x000fe20000000011 */
[----:B-1----:R-:W-:Y:S01]  /*4e50*/  IMAD.MOV.U32 R16, RZ, RZ, R80 ;  /* 0x000000ffff107224 */ /* 0x002fe200078e0050 */
[----:B------:R-:W-:Y:S01]  /*4e60*/  SHF.R.U32.HI R65, RZ, 0x4, R30 ;  /* 0x00000004ff417819 */ /* 0x000fe2000001161e */
[----:B------:R-:W-:Y:S02]  /*4e70*/  IMAD.MOV.U32 R80, RZ, RZ, R79 ;  /* 0x000000ffff507224 */ /* 0x000fe400078e004f */
[----:B------:R-:W-:Y:S01]  /*4e80*/  IMAD.MOV.U32 R79, RZ, RZ, R91 ;  /* 0x000000ffff4f7224 */ /* 0x000fe200078e005b */
[----:B------:R-:W-:Y:S02]  /*4e90*/  LOP3.LUT P3, RZ, R65, 0x1, RZ, 0xc0, !PT ;  /* 0x0000000141ff7812 */ /* 0x000fe4000786c0ff */
[----:B------:R-:W-:Y:S01]  /*4ea0*/  PRMT R65, RZ, 0x7610, R65 ;  /* 0x00007610ff417816 */ /* 0x000fe20000000041 */
[----:B--2---:R0:W-:Y:S02]  /*4eb0*/  STL [R1+0x88], R33 ;  /* 0x0000882101007387 */ /* 0x0041e40000100800 */
[----:B0-----:R-:W-:-:S02]  /*4ec0*/  IMAD.MOV.U32 R33, RZ, RZ, R86 ;  /* 0x000000ffff217224 */ /* 0x001fc400078e0056 */
[----:B------:R-:W-:Y:S01]  /*4ed0*/  IMAD.MOV.U32 R86, RZ, RZ, R85 ;  /* 0x000000ffff567224 */ /* 0x000fe200078e0055 */
[----:B------:R-:W-:-:S05]  /*4ee0*/  IADD3 R85, P1, PT, R4, UR4, RZ ;  /* 0x0000000404557c10 */ /* 0x000fca000ff3e0ff */
[----:B------:R-:W-:Y:S04]  /*4ef0*/  STL [R1+0x4a8], R85 ;  /* 0x0004a85501007387 */ /* 0x000fe80000100800 */
[----:B------:R0:W-:Y:S02]  /*4f00*/  STL [R1+0x49c], R66 ;  /* 0x00049c4201007387 */ /* 0x0001e40000100800 */
[----:B0-----:R-:W-:-:S04]  /*4f10*/  @P6 LOP3.LUT R66, R67, R66, RZ, 0x3c, !PT ;  /* 0x0000004243426212 */ /* 0x001fc800078e3cff */
[----:B------:R-:W-:-:S05]  /*4f20*/  @P6 LOP3.LUT R67, R67, R66, RZ, 0x3c, !PT ;  /* 0x0000004243436212 */ /* 0x000fca00078e3cff */
[----:B------:R0:W2:Y:S01]  /*4f30*/  @P6 LDG.E.U8 R17, desc[UR22][R66.64] ;  /* 0x0000001642116981 */ /* 0x0000a2000c1e1100 */
[----:B------:R-:W-:Y:S01]  /*4f40*/  IADD3.X R91, PT, PT, R5, UR14, RZ, P1, !PT ;  /* 0x0000000e055b7c10 */ /* 0x000fe20008ffe4ff */
[----:B0-----:R-:W-:-:S04]  /*4f50*/  @P6 IMAD.MOV.U32 R66, RZ, RZ, R85 ;  /* 0x000000ffff426224 */ /* 0x001fc800078e0055 */
[----:B------:R-:W-:-:S05]  /*4f60*/  @P6 IMAD.MOV.U32 R67, RZ, RZ, R91 ;  /* 0x000000ffff436224 */ /* 0x000fca00078e005b */
[----:B------:R0:W3:Y:S04]  /*4f70*/  @P6 LDG.E.U8 R65, desc[UR22][R66.64] ;  /* 0x0000001642416981 */ /* 0x0000e8000c1e1100 */
[----:B------:R1:W-:Y:S01]  /*4f80*/  STL [R1+0x4a4], R91 ;  /* 0x0004a45b01007387 */ /* 0x0003e20000100800 */
[----:B------:R-:W-:Y:S02]  /*4f90*/  PRMT R68, RZ, 0x7610, R68 ;  /* 0x00007610ff447816 */ /* 0x000fe40000000044 */
[----:B------:R-:W-:Y:S01]  /*4fa0*/  PRMT R18, RZ, 0x7610, R18 ;  /* 0x00007610ff127816 */ /* 0x000fe20000000012 */
[----:B--2---:R2:W-:Y:S04]  /*4fb0*/  STL [R1+0x64], R17 ;  /* 0x0000641101007387 */ /* 0x0045e80000100800 */
[----:B-1----:R-:W4:Y:S04]  /*4fc0*/  LDL.LU R91, [R1+0x808] ;  /* 0x00080800015b7983 */ /* 0x002f280000300800 */
[----:B------:R-:W4:Y:S01]  /*4fd0*/  LDL.LU R85, [R1+0x804] ;  /* 0x0008040001557983 */ /* 0x000f220000300800 */
[----:B--2---:R-:W-:-:S04]  /*4fe0*/  IADD3 R17, P1, PT, R6, UR4, RZ ;  /* 0x0000000406117c10 */ /* 0x004fc8000ff3e0ff */
[----:B0-----:R-:W-:Y:S01]  /*4ff0*/  IADD3.X R66, PT, PT, R7, UR14, RZ, P1, !PT ;  /* 0x0000000e07427c10 */ /* 0x001fe20008ffe4ff */
[----:B------:R-:W-:Y:S01]  /*5000*/  IMAD.MOV.U32 R67, RZ, RZ, R17 ;  /* 0x000000ffff437224 */ /* 0x000fe200078e0011 */
[----:B------:R0:W-:Y:S04]  /*5010*/  STL [R1+0x4b0], R17 ;  /* 0x0004b01101007387 */ /* 0x0001e80000100800 */
[-C--:B------:R-:W-:Y:S01]  /*5020*/  @P6 LOP3.LUT R67, R67, R66.reuse, RZ, 0x3c, !PT ;  /* 0x0000004243436212 */ /* 0x080fe200078e3cff */
[----:B------:R1:W-:Y:S01]  /*5030*/  STL [R1+0x4ac], R66 ;  /* 0x0004ac4201007387 */ /* 0x0003e20000100800 */
[----:B0-----:R-:W-:Y:S02]  /*5040*/  IADD3 R17, P1, PT, R8, UR4, RZ ;  /* 0x0000000408117c10 */ /* 0x001fe4000ff3e0ff */
[----:B-1----:R-:W-:-:S03]  /*5050*/  @P6 LOP3.LUT R66, R67, R66, RZ, 0x3c, !PT ;  /* 0x0000004243426212 */ /* 0x002fc600078e3cff */
[----:B------:R-:W-:Y:S01]  /*5060*/  STL [R1+0x4b8], R17 ;  /* 0x0004b81101007387 */ /* 0x000fe20000100800 */
[----:B------:R-:W-:-:S03]  /*5070*/  @P6 LOP3.LUT R67, R67, R66, RZ, 0x3c, !PT ;  /* 0x0000004243436212 */ /* 0x000fc600078e3cff */
[----:B---3--:R0:W-:Y:S04]  /*5080*/  STL [R1+0x84], R65 ;  /* 0x0000844101007387 */ /* 0x0081e80000100800 */
[----:B------:R1:W2:Y:S01]  /*5090*/  @P6 LDG.E.U8 R68, desc[UR22][R66.64] ;  /* 0x0000001642446981 */ /* 0x0002a2000c1e1100 */
[----:B0-----:R-:W-:Y:S01]  /*50a0*/  IADD3.X R65, PT, PT, R9, UR14, RZ, P1, !PT ;  /* 0x0000000e09417c10 */ /* 0x001fe20008ffe4ff */
[----:B-1----:R-:W-:-:S04]  /*50b0*/  IMAD.MOV.U32 R67, RZ, RZ, R17 ;  /* 0x000000ffff437224 */ /* 0x002fc800078e0011 */
[----:B------:R-:W-:-:S05]  /*50c0*/  IMAD.MOV.U32 R66, RZ, RZ, R65 ;  /* 0x000000ffff427224 */ /* 0x000fca00078e0041 */
[----:B------:R-:W-:-:S04]  /*50d0*/  @P6 LOP3.LUT R67, R67, R66, RZ, 0x3c, !PT ;  /* 0x0000004243436212 */ /* 0x000fc800078e3cff */
[----:B------:R-:W-:-:S04]  /*50e0*/  @P6 LOP3.LUT R66, R67, R66, RZ, 0x3c, !PT ;  /* 0x0000004243426212 */ /* 0x000fc800078e3cff */
[----:B------:R-:W-:-:S05]  /*50f0*/  @P6 LOP3.LUT R67, R67, R66, RZ, 0x3c, !PT ;  /* 0x0000004243436212 */ /* 0x000fca00078e3cff */
[----:B------:R0:W3:Y:S01]  /*5100*/  @P6 LDG.E.U8 R18, desc[UR22][R66.64] ;  /* 0x0000001642126981 */ /* 0x0000e2000c1e1100 */
[----:B------:R-:W-:-:S04]  /*5110*/  UIMAD UR5, UR6, 0x1b, URZ ;  /* 0x0000001b060578a4 */ /* 0x000fc8000f8e02ff */
[----:B------:R-:W-:Y:S02]  /*5120*/  USHF.R.S32.HI UR15, URZ, 0x1f, UR5 ;  /* 0x0000001fff0f7899 */ /* 0x000fe40008011405 */
[----:B------:R-:W-:-:S04]  /*5130*/  IADD3 R17, P1, PT, R2, UR5, RZ ;  /* 0x0000000502117c10 */ /* 0x000fc8000ff3e0ff */
[----:B0-----:R-:W-:Y:S01]  /*5140*/  IADD3.X R66, PT, PT, R3, UR15, RZ, P1, !PT ;  /* 0x0000000f03427c10 */ /* 0x001fe20008ffe4ff */
[----:B------:R-:W-:-:S05]  /*5150*/  IMAD.MOV.U32 R67, RZ, RZ, R17 ;  /* 0x000000ffff437224 */ /* 0x000fca00078e0011 */
[-C--:B------:R-:W-:Y:S02]  /*5160*/  @P3 LOP3.LUT R67, R67, R66.reuse, RZ, 0x3c, !PT ;  /* 0x0000004243433212 */ /* 0x080fe400078e3cff */
[----:B------:R-:W-:Y:S01]  /*5170*/  PRMT R26, RZ, 0x7610, R26 ;  /* 0x00007610ff1a7816 */ /* 0x000fe2000000001a */
[----:B--2---:R0:W-:Y:S04]  /*5180*/  STL [R1+0x5c], R68 ;  /* 0x00005c4401007387 */ /* 0x0041e80000100800 */
[----:B0-----:R-:W2:Y:S04]  /*5190*/  LDL.LU R68, [R1+0x800] ;  /* 0x0008000001447983 */ /* 0x001ea80000300800 */
[----:B------:R-:W-:Y:S04]  /*51a0*/  STL [R1+0x4b4], R65 ;  /* 0x0004b44101007387 */ /* 0x000fe80000100800 */
[----:B------:R-:W-:Y:S04]  /*51b0*/  STL [R1+0x540], R17 ;  /* 0x0005401101007387 */ /* 0x000fe80000100800 */
[----:B---3--:R-:W-:Y:S04]  /*51c0*/  STL [R1+0x54], R18 ;  /* 0x0000541201007387 */ /* 0x008fe80000100800 */
[----:B------:R0:W-:Y:S02]  /*51d0*/  STL [R1+0x53c], R66 ;  /* 0x00053c4201007387 */ /* 0x0001e40000100800 */
[----:B0-----:R-:W-:-:S04]  /*51e0*/  @P3 LOP3.LUT R66, R67, R66, RZ, 0x3c, !PT ;  /* 0x0000004243423212 */ /* 0x001fc800078e3cff */
[----:B------:R-:W-:-:S05]  /*51f0*/  @P3 LOP3.LUT R67, R67, R66, RZ, 0x3c, !PT ;  /* 0x0000004243433212 */ /* 0x000fca00078e3cff */
[----:B------:R0:W3:Y:S01]  /*5200*/  @P3 LDG.E.U8 R26, desc[UR22][R66.64] ;  /* 0x00000016421a3981 */ /* 0x0000e2000c1e1100 */
[----:B------:R-:W-:Y:S02]  /*5210*/  IMAD.MOV.U32 R18, RZ, RZ, R80 ;  /* 0x000000ffff127224 */ /* 0x000fe400078e0050 */
[----:B------:R-:W-:Y:S02]  /*5220*/  IMAD.MOV.U32 R80, RZ, RZ, R79 ;  /* 0x000000ffff507224 */ /* 0x000fe400078e004f */
[----:B------:R-:W-:Y:S02]  /*5230*/  IMAD.MOV.U32 R79, RZ, RZ, R77 ;  /* 0x000000ffff4f7224 */ /* 0x000fe400078e004d */
[----:B------:R-:W-:Y:S01]  /*5240*/  IMAD.MOV.U32 R77, RZ, RZ, R69 ;  /* 0x000000ffff4d7224 */ /* 0x000fe200078e0045 */
[----:B------:R-:W-:Y:S01]  /*5250*/  IADD3 R69, P6, PT, R4, UR5, RZ ;  /* 0x0000000504457c10 */ /* 0x000fe2000ffde0ff */
[----:B------:R-:W-:Y:S02]  /*5260*/  IMAD.MOV.U32 R17, RZ, RZ, R33 ;  /* 0x000000ffff117224 */ /* 0x000fe400078e0021 */
[----:B------:R-:W-:-:S02]  /*5270*/  IMAD.MOV.U32 R33, RZ, RZ, R86 ;  /* 0x000000ffff217224 */ /* 0x000fc400078e0056 */
[----:B------:R-:W-:Y:S01]  /*5280*/  IMAD.MOV.U32 R86, RZ, RZ, R88 ;  /* 0x000000ffff567224 */ /* 0x000fe200078e0058 */
[----:B------:R-:W-:Y:S01]  /*5290*/  IADD3.X R88, PT, PT, R5, UR15, RZ, P6, !PT ;  /* 0x0000000f05587c10 */ /* 0x000fe2000b7fe4ff */
[----:B------:R-:W-:Y:S01]  /*52a0*/  VIADD R65, R23, 0xfffffffa ;  /* 0xfffffffa17417836 */ /* 0x000fe20000000000 */
[----:B------:R-:W-:Y:S01]  /*52b0*/  PRMT R70, RZ, 0x7610, R70 ;  /* 0x00007610ff467816 */ /* 0x000fe20000000046 */
[----:B0-----:R-:W-:Y:S02]  /*52c0*/  @P3 IMAD.MOV.U32 R66, RZ, RZ, R69 ;  /* 0x000000ffff423224 */ /* 0x001fe400078e0045 */
[----:B------:R-:W-:Y:S01]  /*52d0*/  @P3 IMAD.MOV.U32 R67, RZ, RZ, R88 ;  /* 0x000000ffff433224 */ /* 0x000fe200078e0058 */
[----:B------:R-:W-:Y:S02]  /*52e0*/  ISETP.GE.U32.AND P1, PT, R65, 0x7fffffdb, PT ;  /* 0x7fffffdb4100780c */ /* 0x000fe40003f26070 */
[----:B------:R-:W-:Y:S01]  /*52f0*/  IADD3 R65, P6, PT, R6, UR5, RZ ;  /* 0x0000000506417c10 */ /* 0x000fe2000ffde0ff */
[----:B------:R-:W-:Y:S04]  /*5300*/  STL [R1+0x548], R69 ;  /* 0x0005484501007387 */ /* 0x000fe80000100800 */
[----:B------:R0:W-:Y:S04]  /*5310*/  STL [R1+0x544], R88 ;  /* 0x0005445801007387 */ /* 0x0001e80000100800 */
[----:B------:R1:W2:Y:S04]  /*5320*/  @P3 LDG.E.U8 R70, desc[UR22][R66.64] ;  /* 0x0000001642463981 */ /* 0x0002a8000c1e1100 */
[----:B------:R-:W-:Y:S01]  /*5330*/  STL [R1+0x550], R65 ;  /* 0x0005504101007387 */ /* 0x000fe20000100800 */
[----:B------:R-:W-:Y:S01]  /*5340*/  PRMT R21, RZ, 0x7610, R21 ;  /* 0x00007610ff157816 */ /* 0x000fe20000000015 */
[----:B-1----:R-:W-:-:S02]  /*5350*/  @P3 IMAD.MOV.U32 R66, RZ, RZ, R65 ;  /* 0x000000ffff423224 */ /* 0x002fc400078e0041 */
[----:B---3--:R1:W-:Y:S04]  /*5360*/  STL [R1+0x70], R26 ;  /* 0x0000701a01007387 */ /* 0x0083e80000100800 */
[----:B0-----:R-:W3:Y:S04]  /*5370*/  LDL.LU R88, [R1+0x7fc] ;  /* 0x0007fc0001587983 */ /* 0x001ee80000300800 */
[----:B------:R-:W3:Y:S01]  /*5380*/  LDL.LU R69, [R1+0x7f8] ;  /* 0x0007f80001457983 */ /* 0x000ee20000300800 */
[----:B-1----:R-:W-:-:S05]  /*5390*/  IADD3.X R26, PT, PT, R7, UR15, RZ, P6, !PT ;  /* 0x0000000f071a7c10 */ /* 0x002fca000b7fe4ff */
[----:B------:R-:W-:-:S05]  /*53a0*/  IMAD.MOV.U32 R67, RZ, RZ, R26 ;  /* 0x000000ffff437224 */ /* 0x000fca00078e001a */
[----:B------:R0:W3:Y:S01]  /*53b0*/  @P3 LDG.E.U8 R21, desc[UR22][R66.64] ;  /* 0x0000001642153981 */ /* 0x0000e2000c1e1100 */
[----:B------:R-:W-:-:S03]  /*53c0*/  USHF.L.U32 UR4, UR6, 0x2, URZ ;  /* 0x0000000206047899 */ /* 0x000fc600080006ff */
[----:B--2---:R1:W-:Y:S04]  /*53d0*/  STL [R1+0x6c], R70 ;  /* 0x00006c4601007387 */ /* 0x0043e80000100800 */
[----:B-1----:R-:W2:Y:S04]  /*53e0*/  LDL.LU R70, [R1+0x7f4] ;  /* 0x0007f40001467983 */ /* 0x002ea80000300800 */
[----:B------:R1:W-:Y:S01]  /*53f0*/  STL [R1+0x54c], R26 ;  /* 0x00054c1a01007387 */ /* 0x0003e20000100800 */
[----:B------:R-:W-:Y:S02]  /*5400*/  PRMT R25, RZ, 0x7610, R25 ;  /* 0x00007610ff197816 */ /* 0x000fe40000000019 */
[----:B-1----:R-:W-:-:S04]  /*5410*/  IADD3 R26, P6, PT, R8, UR5, RZ ;  /* 0x00000005081a7c10 */ /* 0x002fc8000ffde0ff */
[----:B0-----:R-:W-:Y:S01]  /*5420*/  IADD3.X R67, PT, PT, R9, UR15, RZ, P6, !PT ;  /* 0x0000000f09437c10 */ /* 0x001fe2000b7fe4ff */
[----:B------:R-:W-:Y:S01]  /*5430*/  STL [R1+0x558], R26 ;  /* 0x0005581a01007387 */ /* 0x000fe20000100800 */
[----:B------:R-:W-:Y:S01]  /*5440*/  @P3 IMAD.MOV.U32 R66, RZ, RZ, R26 ;  /* 0x000000ffff423224 */ /* 0x000fe200078e001a */
[----:B------:R-:W-:Y:S02]  /*5450*/  USHF.R.S32.HI UR5, URZ, 0x1f, UR4 ;  /* 0x0000001fff057899 */ /* 0x000fe40008011404 */
[----:B------:R-:W-:Y:S04]  /*5460*/  STL [R1+0x554], R67 ;  /* 0x0005544301007387 */ /* 0x000fe80000100800 */
[----:B------:R0:W2:Y:S01]  /*5470*/  @P3 LDG.E.U8 R25, desc[UR22][R66.64] ;  /* 0x0000001642193981 */ /* 0x0000a2000c1e1100 */
[----:B------:R-:W-:-:S02]  /*5480*/  PRMT R81, RZ, 0x7610, R81 ;  /* 0x00007610ff517816 */ /* 0x000fc40000000051 */
[----:B------:R-:W-:Y:S01]  /*5490*/  PRMT R20, RZ, 0x7610, R20 ;  /* 0x00007610ff147816 */ /* 0x000fe20000000014 */
[----:B---3--:R1:W-:Y:S02]  /*54a0*/  STL [R1+0x44], R21 ;  /* 0x0000441501007387 */ /* 0x0083e40000100800 */
[----:B-1----:R-:W-:-:S04]  /*54b0*/  IADD3 R21, P6, PT, R2, UR4, RZ ;  /* 0x0000000402157c10 */ /* 0x002fc8000ffde0ff */
[----:B0-----:R-:W-:Y:S01]  /*54c0*/  IADD3.X R66, PT, PT, R3, UR5, RZ, P6, !PT ;  /* 0x0000000503427c10 */ /* 0x001fe2000b7fe4ff */
[----:B------:R-:W-:Y:S01]  /*54d0*/  IMAD.MOV.U32 R67, RZ, RZ, R21 ;  /* 0x000000ffff437224 */ /* 0x000fe200078e0015 */
[----:B------:R0:W-:Y:S04]  /*54e0*/  STL [R1+0xc8], R21 ;  /* 0x0000c81501007387 */ /* 0x0001e80000100800 */
[----:B------:R-:W-:Y:S02]  /*54f0*/  @!P5 LOP3.LUT R67, R67, R66, RZ, 0x3c, !PT ;  /* 0x000000424343d212 */ /* 0x000fe400078e3cff */
[----:B0-----:R-:W-:-:S05]  /*5500*/  IADD3 R21, P3, PT, R4, UR4, RZ ;  /* 0x0000000404157c10 */ /* 0x001fca000ff7e0ff */
[----:B------:R-:W-:Y:S04]  /*5510*/  STL [R1+0x108], R21 ;  /* 0x0001081501007387 */ /* 0x000fe80000100800 */
[----:B------:R0:W-:Y:S01]  /*5520*/  STL [R1+0xc0], R66 ;  /* 0x0000c04201007387 */ /* 0x0001e20000100800 */
[----:B------:R-:W-:Y:S02]  /*5530*/  IADD3.X R26, PT, PT, R5, UR5, RZ, P3, !PT ;  /* 0x00000005051a7c10 */ /* 0x000fe40009ffe4ff */
[----:B0-----:R-:W-:-:S04]  /*5540*/  @!P5 LOP3.LUT R66, R67, R66, RZ, 0x3c, !PT ;  /* 0x000000424342d212 */ /* 0x001fc800078e3cff */
[----:B------:R-:W-:-:S05]  /*5550*/  @!P5 LOP3.LUT R67, R67, R66, RZ, 0x3c, !PT ;  /* 0x000000424343d212 */ /* 0x000fca00078e3cff */
[----:B------:R0:W3:Y:S02]  /*5560*/  @!P5 LDG.E.U8 R81, desc[UR22][R66.64] ;  /* 0x000000164251d981 */ /* 0x0000e4000c1e1100 */
[----:B0-----:R-:W-:Y:S02]  /*5570*/  @!P5 IMAD.MOV.U32 R66, RZ, RZ, R21 ;  /* 0x000000ffff42d224 */ /* 0x001fe400078e0015 */
[----:B------:R-:W-:-:S05]  /*5580*/  @!P5 IMAD.MOV.U32 R67, RZ, RZ, R26 ;  /* 0x000000ffff43d224 */ /* 0x000fca00078e001a */
[----:B------:R0:W3:Y:S04]  /*5590*/  @!P5 LDG.E.U8 R20, desc[UR22][R66.64] ;  /* 0x000000164214d981 */ /* 0x0000e8000c1e1100 */
[----:B--2---:R1:W-:Y:S04]  /*55a0*/  STL [R1+0x50], R25 ;  /* 0x0000501901007387 */ /* 0x0043e80000100800 */
[----:B------:R2:W-:Y:S01]  /*55b0*/  STL [R1+0x104], R26 ;  /* 0x0001041a01007387 */ /* 0x0005e20000100800 */
[----:B-1----:R-:W-:-:S04]  /*55c0*/  IADD3 R25, P3, PT, R6, UR4, RZ ;  /* 0x0000000406197c10 */ /* 0x002fc8000ff7e0ff */
[----:B--2---:R-:W-:Y:S01]  /*55d0*/  IADD3.X R26, PT, PT, R7, UR5, RZ, P3, !PT ;  /* 0x00000005071a7c10 */ /* 0x004fe20009ffe4ff */
[----:B------:R-:W-:Y:S01]  /*55e0*/  STL [R1+0x110], R25 ;  /* 0x0001101901007387 */ /* 0x000fe20000100800 */
[----:B------:R-:W-:Y:S01]  /*55f0*/  PRMT R22, RZ, 0x7610, R22 ;  /* 0x00007610ff167816 */ /* 0x000fe20000000016 */
[----:B0-----:R-:W-:Y:S02]  /*5600*/  @!P5 IMAD.MOV.U32 R66, RZ, RZ, R25 ;  /* 0x000000ffff42d224 */ /* 0x001fe400078e0019 */
[----:B------:R-:W-:Y:S01]  /*5610*/  @!P5 IMAD.MOV.U32 R67, RZ, RZ, R26 ;  /* 0x000000ffff43d224 */ /* 0x000fe200078e001a */
[----:B------:R-:W-:-:S04]  /*5620*/  PRMT R19, RZ, 0x7610, R19 ;  /* 0x00007610ff137816 */ /* 0x000fc80000000013 */
[----:B------:R0:W2:Y:S04]  /*5630*/  @!P5 LDG.E.U8 R22, desc[UR22][R66.64] ;  /* 0x000000164216d981 */ /* 0x0000a8000c1e1100 */
[----:B---3--:R1:W-:Y:S02]  /*5640*/  STL [R1+0x3c], R20 ;  /* 0x00003c1401007387 */ /* 0x0083e40000100800 */
[----:B-1----:R-:W-:-:S04]  /*5650*/  IADD3 R20, P3, PT, R8, UR4, RZ ;  /* 0x0000000408147c10 */ /* 0x002fc8000ff7e0ff */
[----:B------:R-:W-:Y:S01]  /*5660*/  IADD3.X R21, PT, PT, R9, UR5, RZ, P3, !PT ;  /* 0x0000000509157c10 */ /* 0x000fe20009ffe4ff */
[----:B0-----:R-:W-:-:S04]  /*5670*/  @!P5 IMAD.MOV.U32 R66, RZ, RZ, R20 ;  /* 0x000000ffff42d224 */ /* 0x001fc800078e0014 */
[----:B------:R-:W-:-:S05]  /*5680*/  @!P5 IMAD.MOV.U32 R67, RZ, RZ, R21 ;  /* 0x000000ffff43d224 */ /* 0x000fca00078e0015 */
[----:B------:R0:W3:Y:S01]  /*5690*/  @!P5 LDG.E.U8 R19, desc[UR22][R66.64] ;  /* 0x000000164213d981 */ /* 0x0000e2000c1e1100 */
[----:B------:R-:W-:-:S03]  /*56a0*/  UIMAD UR4, UR6, 0xc, URZ ;  /* 0x0000000c060478a4 */ /* 0x000fc6000f8e02ff */
[----:B------:R-:W-:Y:S04]  /*56b0*/  STL [R1+0x10c], R26 ;  /* 0x00010c1a01007387 */ /* 0x000fe80000100800 */
[----:B------:R-:W-:Y:S04]  /*56c0*/  STL [R1+0x118], R20 ;  /* 0x0001181401007387 */ /* 0x000fe80000100800 */
[----:B------:R-:W-:Y:S04]  /*56d0*/  STL [R1+0x114], R21 ;  /* 0x0001141501007387 */ /* 0x000fe80000100800 */
[----:B------:R1:W-:Y:S01]  /*56e0*/  STL [R1+0x40], R81 ;  /* 0x0000405101007387 */ /* 0x0003e20000100800 */
[----:B------:R-:W-:-:S02]  /*56f0*/  USHF.R.S32.HI UR5, URZ, 0x1f, UR4 ;  /* 0x0000001fff057899 */ /* 0x000fc40008011404 */
[----:B-1----:R-:W-:-:S05]  /*5700*/  IADD3 R81, P3, PT, R2, UR4, RZ ;  /* 0x0000000402517c10 */ /* 0x002fca000ff7e0ff */
[----:B------:R-:W-:Y:S01]  /*5710*/  STL [R1+0x380], R81 ;  /* 0x0003805101007387 */ /* 0x000fe20000100800 */
[----:B0-----:R-:W-:Y:S02]  /*5720*/  IADD3.X R66, PT, PT, R3, UR5, RZ, P3, !PT ;  /* 0x0000000503427c10 */ /* 0x001fe40009ffe4ff */
[----:B------:R-:W-:-:S03]  /*5730*/  PRMT R72, RZ, 0x7610, R72 ;  /* 0x00007610ff487816 */ /* 0x000fc60000000048 */
[----:B------:R-:W-:Y:S01]  /*5740*/  @!P2 IMAD.MOV.U32 R67, RZ, RZ, R66 ;  /* 0x000000ffff43a224 */ /* 0x000fe200078e0042 */
[----:B------:R-:W-:Y:S01]  /*5750*/  SHF.R.U32.HI R65, RZ, 0xb, R30 ;  /* 0x0000000bff417819 */ /* 0x000fe2000001161e */
[----:B------:R-:W-:Y:S01]  /*5760*/  IMAD.MOV.U32 R21, RZ, RZ, R77 ;  /* 0x000000ffff157224 */ /* 0x000fe200078e004d */
[----:B------:R-:W-:Y:S01]  /*5770*/  IADD3 R77, P3, PT, R6, UR4, RZ ;  /* 0x00000004064d7c10 */ /* 0x000fe2000ff7e0ff */
[----:B------:R-:W-:Y:S01]  /*5780*/  IMAD.MOV.U32 R20, RZ, RZ, R74 ;  /* 0x000000ffff147224 */ /* 0x000fe200078e004a */
[----:B------:R-:W-:Y:S02]  /*5790*/  LOP3.LUT P6, RZ, R65, 0x1, RZ, 0xc0, !PT ;  /* 0x0000000141ff7812 */ /* 0x000fe400078cc0ff */
[----:B------:R-:W-:Y:S02]  /*57a0*/  PRMT R75, RZ, 0x7610, R75 ;  /* 0x00007610ff4b7816 */ /* 0x000fe4000000004b */
[----:B------:R-:W-:Y:S02]  /*57b0*/  SHF.R.U32.HI R65, RZ, 0x3, R30 ;  /* 0x00000003ff417819 */ /* 0x000fe4000001161e */
[----:B------:R-:W-:-:S02]  /*57c0*/  IADD3.X R74, PT, PT, R7, UR5, RZ, P3, !PT ;  /* 0x00000005074a7c10 */ /* 0x000fc40009ffe4ff */
[----:B------:R-:W-:Y:S02]  /*57d0*/  LOP3.LUT P3, RZ, R65, 0x1, RZ, 0xc0, !PT ;  /* 0x0000000141ff7812 */ /* 0x000fe4000786c0ff */
[----:B------:R-:W-:Y:S02]  /*57e0*/  PRMT R65, RZ, 0x7610, R65 ;  /* 0x00007610ff417816 */ /* 0x000fe40000000041 */
[----:B------:R-:W-:Y:S01]  /*57f0*/  PRMT R24, RZ, 0x7610, R24 ;  /* 0x00007610ff187816 */ /* 0x000fe20000000018 */
[----:B---3--:R-:W-:Y:S04]  /*5800*/  STL [R1+0x48], R19 ;  /* 0x0000481301007387 */ /* 0x008fe80000100800 */
[----:B--2---:R0:W-:Y:S02]  /*5810*/  STL [R1+0x1c], R22 ;  /* 0x00001c1601007387 */ /* 0x0041e40000100800 */
[----:B0-----:R-:W-:Y:S01]  /*5820*/  IMAD.MOV.U32 R22, RZ, RZ, R73 ;  /* 0x000000ffff167224 */ /* 0x001fe200078e0049 */
[----:B------:R-:W-:Y:S01]  /*5830*/  IADD3 R73, P5, PT, R4, UR4, RZ ;  /* 0x0000000404497c10 */ /* 0x000fe2000ffbe0ff */
[----:B------:R-:W-:-:S02]  /*5840*/  IMAD.MOV.U32 R19, RZ, RZ, R17 ;  /* 0x000000ffff137224 */ /* 0x000fc400078e0011 */
[----:B------:R-:W-:Y:S02]  /*5850*/  IMAD.MOV.U32 R17, RZ, RZ, R16 ;  /* 0x000000ffff117224 */ /* 0x000fe400078e0010 */
[----:B------:R-:W-:Y:S01]  /*5860*/  STL [R1+0x388], R73 ;  /* 0x0003884901007387 */ /* 0x000fe20000100800 */
[----:B------:R-:W-:Y:S01]  /*5870*/  IMAD.MOV.U32 R16, RZ, RZ, R71 ;  /* 0x000000ffff107224 */ /* 0x000fe200078e0047 */
[----:B------:R-:W-:Y:S02]  /*5880*/  IADD3.X R71, PT, PT, R5, UR5, RZ, P5, !PT ;  /* 0x0000000505477c10 */ /* 0x000fe4000affe4ff */
[----:B------:R0:W-:Y:S01]  /*5890*/  STL [R1+0x37c], R66 ;  /* 0x00037c4201007387 */ /* 0x0001e20000100800 */
[----:B------:R-:W-:Y:S01]  /*58a0*/  IADD3 R25, P5, PT, R8, UR4, RZ ;  /* 0x0000000408197c10 */ /* 0x000fe2000ffbe0ff */
[----:B0-----:R-:W-:-:S05]  /*58b0*/  @!P2 IMAD.MOV.U32 R66, RZ, RZ, R81 ;  /* 0x000000ffff42a224 */ /* 0x001fca00078e0051 */
[----:B------:R0:W2:Y:S01]  /*58c0*/  @!P2 LDG.E.U8 R72, desc[UR22][R66.64] ;  /* 0x000000164248a981 */ /* 0x0000a2000c1e1100 */
[----:B------:R-:W-:Y:S01]  /*58d0*/  IADD3.X R26, PT, PT, R9, UR5, RZ, P5, !PT ;  /* 0x00000005091a7c10 */ /* 0x000fe2000affe4ff */
[----:B0-----:R-:W-:Y:S02]  /*58e0*/  @!P2 IMAD.MOV.U32 R66, RZ, RZ, R73 ;  /* 0x000000ffff42a224 */ /* 0x001fe400078e0049 */
[----:B------:R-:W-:-:S05]  /*58f0*/  @!P2 IMAD.MOV.U32 R67, RZ, RZ, R71 ;  /* 0x000000ffff43a224 */ /* 0x000fca00078e0047 */
[----:B------:R0:W3:Y:S02]  /*5900*/  @!P2 LDG.E.U8 R75, desc[UR22][R66.64] ;  /* 0x00000016424ba981 */ /* 0x0000e4000c1e1100 */
[----:B0-----:R-:W-:Y:S02]  /*5910*/  @!P2 IMAD.MOV.U32 R66, RZ, RZ, R77 ;  /* 0x000000ffff42a224 */ /* 0x001fe400078e004d */
[----:B------:R-:W-:-:S05]  /*5920*/  @!P2 IMAD.MOV.U32 R67, RZ, RZ, R74 ;  /* 0x000000ffff43a224 */ /* 0x000fca00078e004a */
[----:B------:R0:W4:Y:S02]  /*5930*/  @!P2 LDG.E.U8 R65, desc[UR22][R66.64] ;  /* 0x000000164241a981 */ /* 0x000124000c1e1100 */
[----:B0-----:R-:W-:Y:S02]  /*5940*/  @!P2 IMAD.MOV.U32 R66, RZ, RZ, R25 ;  /* 0x000000ffff42a224 */ /* 0x001fe400078e0019 */
[----:B------:R-:W-:-:S05]  /*5950*/  @!P2 IMAD.MOV.U32 R67, RZ, RZ, R26 ;  /* 0x000000ffff43a224 */ /* 0x000fca00078e001a */
[----:B------:R0:W4:Y:S01]  /*5960*/  @!P2 LDG.E.U8 R24, desc[UR22][R66.64] ;  /* 0x000000164218a981 */ /* 0x000122000c1e1100 */
[----:B------:R-:W-:-:S03]  /*5970*/  ISETP.GT.U32.AND P5, PT, R29, R58, PT ;  /* 0x0000003a1d00720c */ /* 0x000fc60003fa4070 */
[----:B------:R-:W-:Y:S01]  /*5980*/  STL [R1+0x420], R77 ;  /* 0x0004204d01007387 */ /* 0x000fe20000100800 */
[----:B------:R-:W-:-:S03]  /*5990*/  UIMAD UR5, UR6, 0x14, URZ ;  /* 0x00000014060578a4 */ /* 0x000fc6000f8e02ff */
[----:B------:R-:W-:Y:S04]  /*59a0*/  STL [R1+0x384], R71 ;  /* 0x0003844701007387 */ /* 0x000fe80000100800 */
[----:B------:R1:W-:Y:S04]  /*59b0*/  STL [R1+0x428], R25 ;  /* 0x0004281901007387 */ /* 0x0003e80000100800 */
[----:B------:R-:W-:Y:S04]  /*59c0*/  STL [R1+0x41c], R74 ;  /* 0x00041c4a01007387 */ /* 0x000fe80000100800 */
[----:B------:R-:W4:Y:S01]  /*59d0*/  LDL.LU R81, [R1+0x7f0] ;  /* 0x0007f00001517983 */ /* 0x000f220000300800 */
[----:B------:R-:W-:Y:S01]  /*59e0*/  @!P5 IMAD.IADD R58, R58, 0x1, -R29 ;  /* 0x000000013a3ad824 */ /* 0x000fe200078e0a1d */
[----:B0-----:R-:W-:Y:S01]  /*59f0*/  IADD3 R67, P5, PT, R2, UR5, RZ ;  /* 0x0000000502437c10 */ /* 0x001fe2000ffbe0ff */
[----:B------:R-:W-:-:S02]  /*5a00*/  USHF.R.S32.HI UR16, URZ, 0x1f, UR5 ;  /* 0x0000001fff107899 */ /* 0x000fc40008011405 */
[----:B------:R-:W-:-:S04]  /*5a10*/  UIMAD UR14, UR6, 0x1c, URZ ;  /* 0x0000001c060e78a4 */ /* 0x000fc8000f8e02ff */
[----:B------:R-:W-:Y:S01]  /*5a20*/  IADD3.X R66, PT, PT, R3, UR16, RZ, P5, !PT ;  /* 0x0000001003427c10 */ /* 0x000fe2000affe4ff */
[----:B------:R-:W-:Y:S01]  /*5a30*/  USHF.R.S32.HI UR17, URZ, 0x1f, UR14 ;  /* 0x0000001fff117899 */ /* 0x000fe2000801140e */
[----:B------:R-:W-:Y:S02]  /*5a40*/  PRMT R76, RZ, 0x7610, R76 ;  /* 0x00007610ff4c7816 */ /* 0x000fe4000000004c */
[----:B------:R-:W-:Y:S01]  /*5a50*/  PRMT R78, RZ, 0x7610, R78 ;  /* 0x00007610ff4e7816 */ /* 0x000fe2000000004e */
[----:B-1----:R-:W-:Y:S01]  /*5a60*/  IMAD.MOV.U32 R25, RZ, RZ, R80 ;  /* 0x000000ffff197224 */ /* 0x002fe200078e0050 */
[----:B------:R-:W-:Y:S01]  /*5a70*/  PRMT R82, RZ, 0x7610, R82 ;  /* 0x00007610ff527816 */ /* 0x000fe20000000052 */
[----:B--2---:R0:W-:Y:S04]  /*5a80*/  STL [R1+0x18], R72 ;  /* 0x0000184801007387 */ /* 0x0041e80000100800 */
[----:B0-----:R-:W2:Y:S04]  /*5a90*/  LDL.LU R72, [R1+0x7ec] ;  /* 0x0007ec0001487983 */ /* 0x001ea80000300800 */
[----:B------:R-:W-:Y:S04]  /*5aa0*/  STL [R1+0x424], R26 ;  /* 0x0004241a01007387 */ /* 0x000fe80000100800 */
[----:B------:R-:W2:Y:S04]  /*5ab0*/  LDL.LU R71, [R1+0x7e8] ;  /* 0x0007e80001477983 */ /* 0x000ea80000300800 */
[----:B------:R-:W2:Y:S04]  /*5ac0*/  LDL.LU R73, [R1+0x7e4] ;  /* 0x0007e40001497983 */ /* 0x000ea80000300800 */
[----:B---3--:R0:W-:Y:S04]  /*5ad0*/  STL [R1+0x14], R75 ;  /* 0x0000144b01007387 */ /* 0x0081e80000100800 */
[----:B0-----:R-:W3:Y:S04]  /*5ae0*/  LDL.LU R75, [R1+0x7e0] ;  /* 0x0007e000014b7983 */ /* 0x001ee80000300800 */
[----:B------:R-:W2:Y:S04]  /*5af0*/  LDL.LU R74, [R1+0x7dc] ;  /* 0x0007dc00014a7983 */ /* 0x000ea80000300800 */
[----:B------:R-:W2:Y:S04]  /*5b00*/  LDL.LU R77, [R1+0x7d8] ;  /* 0x0007d800014d7983 */ /* 0x000ea80000300800 */
[----:B----4-:R0:W-:Y:S04]  /*5b10*/  STL [R1+0x30], R65 ;  /* 0x0000304101007387 */ /* 0x0101e80000100800 */
[----:B------:R1:W-:Y:S04]  /*5b20*/  STL [R1+0x4c0], R67 ;  /* 0x0004c04301007387 */ /* 0x0003e80000100800 */
[----:B------:R4:W-:Y:S01]  /*5b30*/  STL [R1+0x24], R24 ;  /* 0x0000241801007387 */ /* 0x0009e20000100800 */
[----:B0-----:R-:W-:Y:S01]  /*5b40*/  VIADD R65, R23, 0xfffffff2 ;  /* 0xfffffff217417836 */ /* 0x001fe20000000000 */
[----:B-1----:R-:W-:Y:S01]  /*5b50*/  @P6 LOP3.LUT R67, R67, R66, RZ, 0x3c, !PT ;  /* 0x0000004243436212 */ /* 0x002fe200078e3cff */
[----:B----4-:R-:W-:Y:S01]  /*5b60*/  IMAD.MOV.U32 R24, RZ, RZ, R33 ;  /* 0x000000ffff187224 */ /* 0x010fe200078e0021 */
[----:B------:R-:W-:Y:S01]  /*5b70*/  IADD3 R33, P2, PT, R4, UR5, RZ ;  /* 0x0000000504217c10 */ /* 0x000fe2000ff5e0ff */
[----:B------:R-:W-:Y:S01]  /*5b80*/  IMAD.MOV.U32 R23, RZ, RZ, R86 ;  /* 0x000000ffff177224 */ /* 0x000fe200078e0056 */
[----:B------:R-:W-:-:S03]  /*5b90*/  IADD3 R86, P5, PT, R2, UR14, RZ ;  /* 0x0000000e02567c10 */ /* 0x000fc6000ffbe0ff */
[----:B------:R-:W-:Y:S04]  /*5ba0*/  STL [R1+0x4c8], R33 ;  /* 0x0004c82101007387 */ /* 0x000fe80000100800 */
[----:B------:R0:W-:Y:S01]  /*5bb0*/  STL [R1+0x4bc], R66 ;  /* 0x0004bc4201007387 */ /* 0x0001e20000100800 */
[----:B------:R-:W-:Y:S02]  /*5bc0*/  IMAD.MOV.U32 R26, RZ, RZ, R21 ;  /* 0x000000ffff1a7224 */ /* 0x000fe400078e0015 */
[----:B------:R-:W-:Y:S01]  /*5bd0*/  IMAD.MOV.U32 R21, RZ, RZ, R79 ;  /* 0x000000ffff157224 */ /* 0x000fe200078e004f */
[----:B------:R-:W-:Y:S02]  /*5be0*/  IADD3.X R79, PT, PT, R3, UR17, RZ, P5, !PT ;  /* 0x00000011034f7c10 */ /* 0x000fe4000affe4ff */
[----:B0-----:R-:W-:-:S04]  /*5bf0*/  @P6 LOP3.LUT R66, R67, R66, RZ, 0x3c, !PT ;  /* 0x0000004243426212 */ /* 0x001fc800078e3cff */
[----:B------:R-:W-:-:S05]  /*5c00*/  @P6 LOP3.LUT R67, R67, R66, RZ, 0x3c, !PT ;  /* 0x0000004243436212 */ /* 0x000fca00078e3cff */
[----:B------:R0:W4:Y:S02]  /*5c10*/  @P6 LDG.E.U8 R76, desc[UR22][R66.64] ;  /* 0x00000016424c6981 */ /* 0x000124000c1e1100 */
[----:B0-----:R-:W-:Y:S02]  /*5c20*/  @P3 IMAD.MOV.U32 R66, RZ, RZ, R86 ;  /* 0x000000ffff423224 */ /* 0x001fe400078e0056 */
[----:B------:R-:W-:-:S05]  /*5c30*/  @P3 IMAD.MOV.U32 R67, RZ, RZ, R79 ;  /* 0x000000ffff433224 */ /* 0x000fca00078e004f */
[----:B------:R0:W2:Y:S01]  /*5c40*/  @P3 LDG.E.U8 R78, desc[UR22][R66.64] ;  /* 0x00000016424e3981 */ /* 0x0000a2000c1e1100 */
[----:B------:R-:W-:Y:S01]  /*5c50*/  IADD3.X R80, PT, PT, R5, UR16, RZ, P2, !PT ;  /* 0x0000001005507c10 */ /* 0x000fe200097fe4ff */
[----:B0-----:R-:W-:-:S04]  /*5c60*/  @P6 IMAD.MOV.U32 R66, RZ, RZ, R33 ;  /* 0x000000ffff426224 */ /* 0x001fc800078e0021 */
[----:B------:R-:W-:-:S05]  /*5c70*/  @P6 IMAD.MOV.U32 R67, RZ, RZ, R80 ;  /* 0x000000ffff436224 */ /* 0x000fca00078e0050 */
[----:B------:R0:W3:Y:S04]  /*5c80*/  @P6 LDG.E.U8 R82, desc[UR22][R66.64] ;  /* 0x0000001642526981 */ /* 0x0000e8000c1e1100 */
[----:B------:R-:W-:Y:S04]  /*5c90*/  STL [R1+0x560], R86 ;  /* 0x0005605601007387 */ /* 0x000fe80000100800 */
[----:B------:R-:W-:Y:S04]  /*5ca0*/  STL [R1+0x4c4], R80 ;  /* 0x0004c45001007387 */ /* 0x000fe80000100800 */
[----:B------:R-:W-:Y:S01]  /*5cb0*/  STL [R1+0x55c], R79 ;  /* 0x00055c4f01007387 */ /* 0x000fe20000100800 */
[----:B------:R-:W-:-:S02]  /*5cc0*/  PRMT R27, RZ, 0x7610, R27 ;  /* 0x00007610ff1b7816 */ /* 0x000fc4000000001b */
[----:B------:R-:W-:Y:S01]  /*5cd0*/  PRMT R93, RZ, 0x7610, R93 ;  /* 0x00007610ff5d7816 */ /* 0x000fe2000000005d */
[----:B----4-:R1:W-:Y:S04]  /*5ce0*/  STL [R1+0x4], R76 ;  /* 0x0000044c01007387 */ /* 0x0103e80000100800 */
[----:B-1----:R-:W4:Y:S04]  /*5cf0*/  LDL.LU R76, [R1+0x7d4] ;  /* 0x0007d400014c7983 */ /* 0x002f280000300800 */
[----:B------:R-:W4:Y:S04]  /*5d00*/  LDL.LU R79, [R1+0x7d0] ;  /* 0x0007d000014f7983 */ /* 0x000f280000300800 */
[----:B------:R-:W4:Y:S04]  /*5d10*/  LDL.LU R86, [R1+0x7cc] ;  /* 0x0007cc0001567983 */ /* 0x000f280000300800 */
[----:B--2---:R1:W-:Y:S04]  /*5d20*/  STL [R1+0x68], R78 ;  /* 0x0000684e01007387 */ /* 0x0043e80000100800 */
[----:B------:R-:W2:Y:S04]  /*5d30*/  LDL.LU R80, [R1+0x7c8] ;  /* 0x0007c80001507983 */ /* 0x000ea80000300800 */
[----:B------:R-:W2:Y:S01]  /*5d40*/  LDL.LU R33, [R1+0x7c4] ;  /* 0x0007c40001217983 */ /* 0x000ea20000300800 */
[----:B-1----:R-:W-:-:S04]  /*5d50*/  IADD3 R78, P5, PT, R6, UR5, RZ ;  /* 0x00000005064e7c10 */ /* 0x002fc8000ffbe0ff */
[----:B0-----:R-:W-:Y:S01]  /*5d60*/  IADD3.X R66, PT, PT, R7, UR16, RZ, P5, !PT ;  /* 0x0000001007427c10 */ /* 0x001fe2000affe4ff */
[----:B------:R-:W-:Y:S01]  /*5d70*/  IMAD.MOV.U32 R67, RZ, RZ, R78 ;  /* 0x000000ffff437224 */ /* 0x000fe200078e004e */
[----:B------:R0:W-:Y:S04]  /*5d80*/  STL [R1+0x4d0], R78 ;  /* 0x0004d04e01007387 */ /* 0x0001e80000100800 */
[-C--:B------:R-:W-:Y:S01]  /*5d90*/  @P6 LOP3.LUT R67, R67, R66.reuse, RZ, 0x3c, !PT ;  /* 0x0000004243436212 */ /* 0x080fe200078e3cff */
[----:B------:R1:W-:Y:S01]  /*5da0*/  STL [R1+0x4cc], R66 ;  /* 0x0004cc4201007387 */ /* 0x0003e20000100800 */
[----:B0-----:R-:W-:Y:S02]  /*5db0*/  IADD3 R78, P5, PT, R8, UR5, RZ ;  /* 0x00000005084e7c10 */ /* 0x001fe4000ffbe0ff */
[----:B-1----:R-:W-:-:S04]  /*5dc0*/  @P6 LOP3.LUT R66, R67, R66, RZ, 0x3c, !PT ;  /* 0x0000004243426212 */ /* 0x002fc800078e3cff */
[----:B------:R-:W-:Y:S01]  /*5dd0*/  @P6 LOP3.LUT R67, R67, R66, RZ, 0x3c, !PT ;  /* 0x0000004243436212 */ /* 0x000fe200078e3cff */
[----:B------:R-:W-:Y:S04]  /*5de0*/  STL [R1+0x4d8], R78 ;  /* 0x0004d84e01007387 */ /* 0x000fe80000100800 */
[----:B------:R0:W2:Y:S04]  /*5df0*/  @P6 LDG.E.U8 R27, desc[UR22][R66.64] ;  /* 0x00000016421b6981 */ /* 0x0000a8000c1e1100 */
[----:B---3--:R1:W-:Y:S02]  /*5e00*/  STL [R1+0x10], R82 ;  /* 0x0000105201007387 */ /* 0x0083e40000100800 */
[----:B-1----:R-:W-:Y:S01]  /*5e10*/  IADD3.X R82, PT, PT, R9, UR16, RZ, P5, !PT ;  /* 0x0000001009527c10 */ /* 0x002fe2000affe4ff */
[----:B0-----:R-:W-:-:S04]  /*5e20*/  @P6 IMAD.MOV.U32 R66, RZ, RZ, R78 ;  /* 0x000000ffff426224 */ /* 0x001fc800078e004e */
[----:B------:R-:W-:-:S05]  /*5e30*/  @P6 IMAD.MOV.U32 R67, RZ, RZ, R82 ;  /* 0x000000ffff436224 */ /* 0x000fca00078e0052 */
[----:B------:R0:W3:Y:S01]  /*5e40*/  @P6 LDG.E.U8 R93, desc[UR22][R66.64] ;  /* 0x00000016425d6981 */ /* 0x0000e2000c1e1100 */
[----:B------:R-:W-:-:S03]  /*5e50*/  UIMAD UR4, UR6, 0x5, URZ ;  /* 0x00000005060478a4 */ /* 0x000fc6000f8e02ff */
[----:B------:R1:W-:Y:S01]  /*5e60*/  STL [R1+0x4d4], R82 ;  /* 0x0004d45201007387 */ /* 0x0003e20000100800 */
[----:B------:R-:W-:Y:S02]  /*5e70*/  USHF.R.S32.HI UR15, URZ, 0x1f, UR4 ;  /* 0x0000001fff0f7899 */ /* 0x000fe40008011404 */
[----:B------:R-:W-:Y:S01]  /*5e80*/  UIMAD UR5, UR6, 0xd, URZ ;  /* 0x0000000d060578a4 */ /* 0x000fe2000f8e02ff */
[----:B------:R-:W-:-:S05]  /*5e90*/  ISETP.GE.U32.AND P2, PT, R65, 0x7fffffd3, PT ;  /* 0x7fffffd34100780c */ /* 0x000fca0003f46070 */
[----:B------:R-:W-:Y:S01]  /*5ea0*/  IADD3 R78, P6, PT, R2, UR5, RZ ;  /* 0x00000005024e7c10 */ /* 0x000fe2000ffde0ff */
[----:B------:R-:W-:Y:S01]  /*5eb0*/  USHF.R.S32.HI UR16, URZ, 0x1f, UR5 ;  /* 0x0000001fff107899 */ /* 0x000fe20008011405 */
[----:B------:R-:W-:-:S05]  /*5ec0*/  PRMT R28, RZ, 0x7610, R28 ;  /* 0x00007610ff1c7816 */ /* 0x000fca000000001c */
[----:B-1----:R-:W-:Y:S01]  /*5ed0*/  IADD3.X R82, PT, PT, R3, UR16, RZ, P6, !PT ;  /* 0x0000001003527c10 */ /* 0x002fe2000b7fe4ff */
[----:B--2---:R1:W-:Y:S02]  /*5ee0*/  STL [R1], R27 ;  /* 0x0000001b01007387 */ /* 0x0043e40000100800 */
[----:B-1----:R-:W-:-:S04]  /*5ef0*/  IADD3 R27, P5, PT, R2, UR4, RZ ;  /* 0x00000004021b7c10 */ /* 0x002fc8000ffbe0ff */
[----:B0-----:R-:W-:Y:S01]  /*5f00*/  IADD3.X R66, PT, PT, R3, UR15, RZ, P5, !PT ;  /* 0x0000000f03427c10 */ /* 0x001fe2000affe4ff */
[----:B------:R-:W-:Y:S01]  /*5f10*/  IMAD.MOV.U32 R67, RZ, RZ, R27 ;  /* 0x000000ffff437224 */ /* 0x000fe200078e001b */
[----:B------:R-:W-:Y:S04]  /*5f20*/  STL [R1+0x120], R27 ;  /* 0x0001201b01007387 */ /* 0x000fe80000100800 */
[----:B------:R-:W-:Y:S01]  /*5f30*/  @!P1 LOP3.LUT R67, R67, R66, RZ, 0x3c, !PT ;  /* 0x0000004243439212 */ /* 0x000fe200078e3cff */
[----:B---3--:R0:W-:Y:S04]  /*5f40*/  STL [R1+0x7ac], R93 ;  /* 0x0007ac5d01007387 */ /* 0x0081e80000100800 */
[----:B------:R-:W-:Y:S04]  /*5f50*/  STL [R1+0x430], R78 ;  /* 0x0004304e01007387 */ /* 0x000fe80000100800 */
[----:B------:R1:W-:Y:S01]  /*5f60*/  STL [R1+0x11c], R66 ;  /* 0x00011c4201007387 */ /* 0x0003e20000100800 */
[----:B0-----:R-:W-:-:S02]  /*5f70*/  PRMT R93, RZ, 0x7610, R93 ;  /* 0x00007610ff5d7816 */ /* 0x001fc4000000005d */
[----:B-1----:R-:W-:-:S04]  /*5f80*/  @!P1 LOP3.LUT R66, R67, R66, RZ, 0x3c, !PT ;  /* 0x0000004243429212 */ /* 0x002fc800078e3cff */
[----:B------:R-:W-:-:S05]  /*5f90*/  @!P1 LOP3.LUT R67, R67, R66, RZ, 0x3c, !PT ;  /* 0x0000004243439212 */ /* 0x000fca00078e3cff */
[----:B------:R0:W2:Y:S02]  /*5fa0*/  @!P1 LDG.E.U8 R93, desc[UR22][R66.64] ;  /* 0x00000016425d9981 */ /* 0x0000a4000c1e1100 */
[----:B0-----:R-:W-:Y:S02]  /*5fb0*/  @!P2 IMAD.MOV.U32 R66, RZ, RZ, R78 ;  /* 0x000000ffff42a224 */ /* 0x001fe400078e004e */
[----:B------:R-:W-:-:S05]  /*5fc0*/  @!P2 IMAD.MOV.U32 R67, RZ, RZ, R82 ;  /* 0x000000ffff43a224 */ /* 0x000fca00078e0052 */
[----:B------:R0:W3:Y:S01]  /*5fd0*/  @!P2 LDG.E.U8 R28, desc[UR22][R66.64] ;  /* 0x00000016421ca981 */ /* 0x0000e2000c1e1100 */
[----:B------:R-:W-:-:S03]  /*5fe0*/  IADD3 R27, P6, PT, R4, UR14, RZ ;  /* 0x0000000e041b7c10 */ /* 0x000fc6000ffde0ff */
[----:B------:R-:W-:Y:S04]  /*5ff0*/  STL [R1+0x42c], R82 ;  /* 0x00042c5201007387 */ /* 0x000fe80000100800 */
[----:B------:R1:W-:Y:S01]  /*6000*/  STL [R1+0x568], R27 ;  /* 0x0005681b01007387 */ /* 0x0003e20000100800 */
[----:B------:R-:W-:Y:S01]  /*6010*/  ISETP.GT.U32.AND P5, PT, R29, R57, PT ;  /* 0x000000391d00720c */ /* 0x000fe20003fa4070 */
[----:B0-----:R-:W-:Y:S01]  /*6020*/  @P3 IMAD.MOV.U32 R66, RZ, RZ, R27 ;  /* 0x000000ffff423224 */ /* 0x001fe200078e001b */
[----:B------:R-:W-:Y:S02]  /*6030*/  PRMT R87, RZ, 0x7610, R87 ;  /* 0x00007610ff577816 */ /* 0x000fe40000000057 */
[----:B------:R-:W-:-:S09]  /*6040*/  PRMT R83, RZ, 0x7610, R83 ;  /* 0x00007610ff537816 */ /* 0x000fd20000000053 */
[----:B------:R-:W-:Y:S01]  /*6050*/  @!P5 IMAD.IADD R57, R57, 0x1, -R29 ;  /* 0x000000013939d824 */ /* 0x000fe200078e0a1d */
[----:B-1----:R-:W-:Y:S02]  /*6060*/  IADD3 R27, P5, PT, R8, UR14, RZ ;  /* 0x0000000e081b7c10 */ /* 0x002fe4000ffbe0ff */
[----:B------:R-:W-:Y:S01]  /*6070*/  PRMT R90, RZ, 0x7610, R90 ;  /* 0x00007610ff5a7816 */ /* 0x000fe2000000005a */
[----:B---3--:R0:W-:Y:S02]  /*6080*/  STL [R1+0x74], R28 ;  /* 0x0000741c01007387 */ /* 0x0081e40000100800 */
[----:B0-----:R-:W-:-:S05]  /*6090*/  IADD3.X R28, PT, PT, R5, UR17, RZ, P6, !PT ;  /* 0x00000011051c7c10 */ /* 0x001fca000b7fe4ff */
[----:B------:R-:W-:Y:S01]  /*60a0*/  @P3 IMAD.MOV.U32 R67, RZ, RZ, R28 ;  /* 0x000000ffff433224 */ /* 0x000fe200078e001c */
[----:B------:R-:W-:-:S04]  /*60b0*/  IADD3 R78, P6, PT, R6, UR14, RZ ;  /* 0x0000000e064e7c10 */ /* 0x000fc8000ffde0ff */
[----:B------:R0:W3:Y:S01]  /*60c0*/  @P3 LDG.E.U8 R87, desc[UR22][R66.64] ;  /* 0x0000001642573981 */ /* 0x0000e2000c1e1100 */
[----:B------:R-:W-:-:S03]  /*60d0*/  IADD3.X R82, PT, PT, R7, UR17, RZ, P6, !PT ;  /* 0x0000001107527c10 */ /* 0x000fc6000b7fe4ff */
[----:B------:R1:W-:Y:S01]  /*60e0*/  STL [R1+0x564], R28 ;  /* 0x0005641c01007387 */ /* 0x0003e20000100800 */
[----:B0-----:R-:W-:Y:S02]  /*60f0*/  @P3 IMAD.MOV.U32 R66, RZ, RZ, R78 ;  /* 0x000000ffff423224 */ /* 0x001fe400078e004e */
[----:B------:R-:W-:Y:S01]  /*6100*/  @P3 IMAD.MOV.U32 R67, RZ, RZ, R82 ;  /* 0x000000ffff433224 */ /* 0x000fe200078e0052 */
[----:B-1----:R-:W-:Y:S02]  /*6110*/  IADD3.X R28, PT, PT, R9, UR17, RZ, P5, !PT ;  /* 0x00000011091c7c10 */ /* 0x002fe4000affe4ff */
[----:B------:R-:W-:Y:S02]  /*6120*/  PRMT R89, RZ, 0x7610, R89 ;  /* 0x00007610ff597816 */ /* 0x000fe40000000059 */
[----:B------:R0:W4:Y:S01]  /*6130*/  @P3 LDG.E.U8 R83, desc[UR22][R66.64] ;  /* 0x0000001642533981 */ /* 0x000122000c1e1100 */
[----:B------:R-:W-:Y:S02]  /*6140*/  ISETP.GT.U32.AND P6, PT, R29, R62, PT ;  /* 0x0000003e1d00720c */ /* 0x000fe40003fc4070 */
[----:B------:R-:W-:-:S02]  /*6150*/  PRMT R84, RZ, 0x7610, R84 ;  /* 0x00007610ff547816 */ /* 0x000fc40000000054 */
[----:B------:R-:W-:Y:S02]  /*6160*/  PRMT R91, RZ, 0x7610, R91 ;  /* 0x00007610ff5b7816 */ /* 0x000fe4000000005b */
[----:B------:R-:W-:Y:S02]  /*6170*/  PRMT R85, RZ, 0x7610, R85 ;  /* 0x00007610ff557816 */ /* 0x000fe40000000055 */
[----:B------:R-:W-:Y:S01]  /*6180*/  PRMT R88, RZ, 0x7610, R88 ;  /* 0x00007610ff587816 */ /* 0x000fe20000000058 */
[----:B0-----:R-:W-:Y:S01]  /*6190*/  @P3 IMAD.MOV.U32 R66, RZ, RZ, R27 ;  /* 0x000000ffff423224 */ /* 0x001fe200078e001b */
[----:B------:R-:W-:Y:S01]  /*61a0*/  PRMT R81, RZ, 0x7610, R81 ;  /* 0x00007610ff517816 */ /* 0x000fe20000000051 */
[----:B------:R-:W-:Y:S01]  /*61b0*/  @P3 IMAD.MOV.U32 R67, RZ, RZ, R28 ;  /* 0x000000ffff433224 */ /* 0x000fe200078e001c */
[----:B------:R-:W-:Y:S01]  /*61c0*/  PRMT R75, RZ, 0x7610, R75 ;  /* 0x00007610ff4b7816 */ /* 0x000fe2000000004b */
[----:B------:R-:W-:Y:S01]  /*61d0*/  UIMAD UR14, UR6, 0x6, URZ ;  /* 0x00000006060e78a4 */ /* 0x000fe2000f8e02ff */
[----:B------:R-:W-:Y:S01]  /*61e0*/  PRMT R65, RZ, 0x7610, R65 ;  /* 0x00007610ff417816 */ /* 0x000fe20000000041 */
[----:B------:R-:W0:Y:S01]  /*61f0*/  LDCU UR17, c[0x0][0x3b0] ;  /* 0x00007600ff1177ac */ /* 0x000e220008000800 */
[----:B------:R1:W4:Y:S01]  /*6200*/  @P3 LDG.E.U8 R90, desc[UR22][R66.64] ;  /* 0x00000016425a3981 */ /* 0x000322000c1e1100 */
[C---:B------:R-:W-:Y:S01]  /*6210*/  ISETP.GT.U32.AND P5, PT, R29.reuse, R61, PT ;  /* 0x0000003d1d00720c */ /* 0x040fe20003fa4070 */
[----:B------:R-:W-:Y:S01]  /*6220*/  @!P6 IMAD.IADD R62, R62, 0x1, -R29 ;  /* 0x000000013e3ee824 */ /* 0x000fe200078e0a1d */
[----:B------:R-:W-:-:S11]  /*6230*/  ISETP.GT.U32.AND P6, PT, R29, R60, PT ;  /* 0x0000003c1d00720c */ /* 0x000fd60003fc4070 */
[--C-:B------:R-:W-:Y:S02]  /*6240*/  @!P5 IMAD.IADD R61, R61, 0x1, -R29.reuse ;  /* 0x000000013d3dd824 */ /* 0x100fe400078e0a1d */
[----:B------:R-:W-:Y:S01]  /*6250*/  @!P6 IMAD.IADD R60, R60, 0x1, -R29 ;  /* 0x000000013c3ce824 */ /* 0x000fe200078e0a1d */
[----:B---3--:R-:W-:Y:S04]  /*6260*/  STL [R1+0x7b0], R87 ;  /* 0x0007b05701007387 */ /* 0x008fe80000100800 */
[----:B------:R-:W-:Y:S04]  /*6270*/  STL [R1+0x570], R78 ;  /* 0x0005704e01007387 */ /* 0x000fe80000100800 */
[----:B------:R-:W-:Y:S04]  /*6280*/  STL [R1+0x56c], R82 ;  /* 0x00056c5201007387 */ /* 0x000fe80000100800 */
[----:B------:R3:W-:Y:S04]  /*6290*/  STL [R1+0x57c], R27 ;  /* 0x00057c1b01007387 */ /* 0x0007e80000100800 */
[----:B--2---:R-:W-:Y:S01]  /*62a0*/  STL [R1+0x34], R93 ;  /* 0x0000345d01007387 */ /* 0x004fe20000100800 */
[----:B---3--:R-:W-:-:S03]  /*62b0*/  IADD3 R27, P5, PT, R4, UR4, RZ ;  /* 0x00000004041b7c10 */ /* 0x008fc6000ffbe0ff */
[----:B------:R2:W-:Y:S02]  /*62c0*/  STL [R1+0x574], R28 ;  /* 0x0005741c01007387 */ /* 0x0005e40000100800 */
[----:B-1----:R-:W-:Y:S01]  /*62d0*/  @!P1 IMAD.MOV.U32 R66, RZ, RZ, R27 ;  /* 0x000000ffff429224 */ /* 0x002fe200078e001b */
[----:B--2---:R-:W-:-:S05]  /*62e0*/  IADD3.X R28, PT, PT, R5, UR15, RZ, P5, !PT ;  /* 0x0000000f051c7c10 */ /* 0x004fca000affe4ff */
[----:B------:R-:W-:Y:S01]  /*62f0*/  @!P1 IMAD.MOV.U32 R67, RZ, RZ, R28 ;  /* 0x000000ffff439224 */ /* 0x000fe200078e001c */
[----:B----4-:R1:W-:Y:S04]  /*6300*/  STL [R1+0x7b4], R83 ;  /* 0x0007b45301007387 */ /* 0x0103e80000100800 */
[----:B------:R2:W3:Y:S04]  /*6310*/  @!P1 LDG.E.U8 R89, desc[UR22][R66.64] ;  /* 0x0000001642599981 */ /* 0x0004e8000c1e1100 */
[----:B------:R-:W-:Y:S01]  /*6320*/  STL [R1+0x7b8], R90 ;  /* 0x0007b85a01007387 */ /* 0x000fe20000100800 */
[----:B------:R-:W-:Y:S01]  /*6330*/  ISETP.GT.U32.AND P3, PT, R29, R64, PT ;  /* 0x000000401d00720c */ /* 0x000fe20003f64070 */
[----:B-1----:R-:W1:Y:S02]  /*6340*/  LDC R83, c[0x0][0x3a0] ;  /* 0x0000e800ff537b82 */ /* 0x002e640000000800 */
[----:B------:R4:W-:Y:S04]  /*6350*/  STL [R1+0x128], R27 ;  /* 0x0001281b01007387 */ /* 0x0009e80000100800 */
[----:B------:R0:W-:Y:S01]  /*6360*/  STL [R1+0x124], R28 ;  /* 0x0001241c01007387 */ /* 0x0001e20000100800 */
[----:B----4-:R-:W-:-:S04]  /*6370*/  IADD3 R27, P6, PT, R6, UR4, RZ ;  /* 0x00000004061b7c10 */ /* 0x010fc8000ffde0ff */
[----:B0-----:R-:W-:Y:S01]  /*6380*/  IADD3.X R28, PT, PT, R7, UR15, RZ, P6, !PT ;  /* 0x0000000f071c7c10 */ /* 0x001fe2000b7fe4ff */
[----:B--2---:R-:W-:-:S04]  /*6390*/  @!P1 IMAD.MOV.U32 R66, RZ, RZ, R27 ;  /* 0x000000ffff429224 */ /* 0x004fc800078e001b */
[----:B------:R-:W-:-:S05]  /*63a0*/  @!P1 IMAD.MOV.U32 R67, RZ, RZ, R28 ;  /* 0x000000ffff439224 */ /* 0x000fca00078e001c */
[----:B------:R0:W2:Y:S01]  /*63b0*/  @!P1 LDG.E.U8 R84, desc[UR22][R66.64] ;  /* 0x0000001642549981 */ /* 0x0000a2000c1e1100 */
[----:B------:R-:W-:Y:S01]  /*63c0*/  @!P3 IMAD.IADD R64, R64, 0x1, -R29 ;  /* 0x000000014040b824 */ /* 0x000fe200078e0a1d */
[C---:B------:R-:W-:Y:S02]  /*63d0*/  ISETP.GT.U32.AND P3, PT, R29.reuse, R51, PT ;  /* 0x000000331d00720c */ /* 0x040fe40003f64070 */
[----:B------:R-:W-:-:S11]  /*63e0*/  ISETP.GT.U32.AND P5, PT, R29, R63, PT ;  /* 0x0000003f1d00720c */ /* 0x000fd60003fa4070 */
[--C-:B------:R-:W-:Y:S02]  /*63f0*/  @!P3 IMAD.IADD R51, R51, 0x1, -R29.reuse ;  /* 0x000000013333b824 */ /* 0x100fe400078e0a1d */
[----:B------:R-:W-:Y:S01]  /*6400*/  @!P5 IMAD.IADD R63, R63, 0x1, -R29 ;  /* 0x000000013f3fd824 */ /* 0x000fe200078e0a1d */
[C---:B------:R-:W-:Y:S02]  /*6410*/  ISETP.GT.U32.AND P5, PT, R29.reuse, R49, PT ;  /* 0x000000311d00720c */ /* 0x040fe40003fa4070 */
[----:B------:R-:W-:-:S11]  /*6420*/  ISETP.GT.U32.AND P6, PT, R29, R50, PT ;  /* 0x000000321d00720c */ /* 0x000fd60003fc4070 */
[--C-:B------:R-:W-:Y:S01]  /*6430*/  @!P5 IMAD.IADD R49, R49, 0x1, -R29.reuse ;  /* 0x000000013131d824 */ /* 0x100fe200078e0a1d */
[C---:B------:R-:W-:Y:S01]  /*6440*/  ISETP.GT.U32.AND P5, PT, R29.reuse, R54, PT ;  /* 0x000000361d00720c */ /* 0x040fe20003fa4070 */
[----:B------:R-:W-:Y:S01]  /*6450*/  @!P6 IMAD.IADD R50, R50, 0x1, -R29 ;  /* 0x000000013232e824 */ /* 0x000fe200078e0a1d */
[----:B------:R-:W-:-:S11]  /*6460*/  ISETP.GT.U32.AND P6, PT, R29, R56, PT ;  /* 0x000000381d00720c */ /* 0x000fd60003fc4070 */
[--C-:B------:R-:W-:Y:S02]  /*6470*/  @!P5 IMAD.IADD R54, R54, 0x1, -R29.reuse ;  /* 0x000000013636d824 */ /* 0x100fe400078e0a1d */
[----:B------:R-:W-:Y:S01]  /*6480*/  @!P6 IMAD.IADD R56, R56, 0x1, -R29 ;  /* 0x000000013838e824 */ /* 0x000fe200078e0a1d */
[----:B------:R-:W-:-:S13]  /*6490*/  ISETP.GE.AND P6, PT, R31, RZ, PT ;  /* 0x000000ff1f00720c */ /* 0x000fda0003fc6270 */
[----:B------:R-:W-:Y:S01]  /*64a0*/  @!P6 IMAD.MOV R37, RZ, RZ, -R37 ;  /* 0x000000ffff25e224 */ /* 0x000fe200078e0a25 */
[----:B---3--:R-:W-:Y:S04]  /*64b0*/  STL [R1+0x7bc], R89 ;  /* 0x0007bc5901007387 */ /* 0x008fe80000100800 */
[----:B------:R3:W-:Y:S04]  /*64c0*/  STL [R1+0x130], R27 ;  /* 0x0001301b01007387 */ /* 0x0007e80000100800 */
[----:B------:R4:W-:Y:S01]  /*64d0*/  STL [R1+0x12c], R28 ;  /* 0x00012c1c01007387 */ /* 0x0009e20000100800 */
[----:B---3--:R-:W-:-:S04]  /*64e0*/  IADD3 R27, P3, PT, R8, UR4, RZ ;  /* 0x00000004081b7c10 */ /* 0x008fc8000ff7e0ff */
[----:B----4-:R-:W-:Y:S02]  /*64f0*/  IADD3.X R28, PT, PT, R9, UR15, RZ, P3, !PT ;  /* 0x0000000f091c7c10 */ /* 0x010fe40009ffe4ff */
[----:B------:R-:W-:Y:S01]  /*6500*/  ISETP.GT.U32.AND P3, PT, R29, R32, PT ;  /* 0x000000201d00720c */ /* 0x000fe20003f64070 */
[----:B0-----:R-:W-:Y:S02]  /*6510*/  @!P1 IMAD.MOV.U32 R66, RZ, RZ, R27 ;  /* 0x000000ffff429224 */ /* 0x001fe400078e001b */
[----:B------:R-:W-:-:S05]  /*6520*/  @!P1 IMAD.MOV.U32 R67, RZ, RZ, R28 ;  /* 0x000000ffff439224 */ /* 0x000fca00078e001c */
[----:B------:R0:W3:Y:S01]  /*6530*/  @!P1 LDG.E.U8 R91, desc[UR22][R66.64] ;  /* 0x00000016425b9981 */ /* 0x0000e2000c1e1100 */
[----:B------:R-:W-:-:S03]  /*6540*/  ISETP.GT.U32.AND P1, PT, R29, R55, PT ;  /* 0x000000371d00720c */ /* 0x000fc60003f24070 */
[----:B--2---:R-:W-:Y:S01]  /*6550*/  STL [R1+0x7c0], R84 ;  /* 0x0007c05401007387 */ /* 0x004fe20000100800 */
[----:B------:R-:W-:-:S03]  /*6560*/  @!P3 IMAD.IADD R32, R32, 0x1, -R29 ;  /* 0x000000012020b824 */ /* 0x000fc600078e0a1d */
[----:B------:R2:W-:Y:S04]  /*6570*/  STL [R1+0x138], R27 ;  /* 0x0001381b01007387 */ /* 0x0005e80000100800 */
[----:B------:R4:W-:Y:S01]  /*6580*/  STL [R1+0x134], R28 ;  /* 0x0001341c01007387 */ /* 0x0009e20000100800 */
[----:B--2---:R-:W-:-:S04]  /*6590*/  IADD3 R27, P3, PT, R4, UR5, RZ ;  /* 0x00000005041b7c10 */ /* 0x004fc8000ff7e0ff */
[----:B----4-:R-:W-:Y:S01]  /*65a0*/  IADD3.X R28, PT, PT, R5, UR16, RZ, P3, !PT ;  /* 0x00000010051c7c10 */ /* 0x010fe20009ffe4ff */
[----:B------:R2:W-:Y:S01]  /*65b0*/  STL [R1+0x438], R27 ;  /* 0x0004381b01007387 */ /* 0x0005e20000100800 */
[----:B0-----:R-:W-:-:S03]  /*65c0*/  @!P2 IMAD.MOV.U32 R66, RZ, RZ, R27 ;  /* 0x000000ffff42a224 */ /* 0x001fc600078e001b */
[----:B------:R-:W-:Y:S01]  /*65d0*/  @!P2 IMAD.MOV.U32 R67, RZ, RZ, R28 ;  /* 0x000000ffff43a224 */ /* 0x000fe200078e001c */
[----:B------:R0:W-:Y:S01]  /*65e0*/  STL [R1+0x434], R28 ;  /* 0x0004341c01007387 */ /* 0x0001e20000100800 */
[----:B------:R-:W-:Y:S01]  /*65f0*/  @!P1 IMAD.IADD R55, R55, 0x1, -R29 ;  /* 0x0000000137379824 */ /* 0x000fe200078e0a1d */
[----:B--2---:R-:W-:Y:S02]  /*6600*/  IADD3 R27, P5, PT, R6, UR5, RZ ;  /* 0x00000005061b7c10 */ /* 0x004fe4000ffbe0ff */
[----:B------:R2:W4:Y:S01]  /*6610*/  @!P2 LDG.E.U8 R85, desc[UR22][R66.64] ;  /* 0x000000164255a981 */ /* 0x000522000c1e1100 */
[----:B------:R-:W-:Y:S02]  /*6620*/  ISETP.GT.U32.AND P1, PT, R29, R53, PT ;  /* 0x000000351d00720c */ /* 0x000fe40003f24070 */
[----:B0-----:R-:W-:Y:S01]  /*6630*/  IADD3.X R28, PT, PT, R7, UR16, RZ, P5, !PT ;  /* 0x00000010071c7c10 */ /* 0x001fe2000affe4ff */
[----:B------:R0:W-:Y:S01]  /*6640*/  STL [R1+0x418], R27 ;  /* 0x0004181b01007387 */ /* 0x0001e20000100800 */
[----:B--2---:R-:W-:-:S03]  /*6650*/  @!P2 IMAD.MOV.U32 R66, RZ, RZ, R27 ;  /* 0x000000ffff42a224 */ /* 0x004fc600078e001b */
[----:B------:R2:W-:Y:S01]  /*6660*/  STL [R1+0x38c], R28 ;  /* 0x00038c1c01007387 */ /* 0x0005e20000100800 */
[----:B------:R-:W-:Y:S01]  /*6670*/  @!P2 IMAD.MOV.U32 R67, RZ, RZ, R28 ;  /* 0x000000ffff43a224 */ /* 0x000fe200078e001c */
[----:B0-----:R-:W-:-:S04]  /*6680*/  IADD3 R27, P5, PT, R8, UR5, RZ ;  /* 0x00000005081b7c10 */ /* 0x001fc8000ffbe0ff */
[----:B------:R0:W3:Y:S01]  /*6690*/  @!P2 LDG.E.U8 R88, desc[UR22][R66.64] ;  /* 0x000000164258a981 */ /* 0x0000e2000c1e1100 */
[----:B--2---:R-:W-:Y:S01]  /*66a0*/  IADD3.X R28, PT, PT, R9, UR16, RZ, P5, !PT ;  /* 0x00000010091c7c10 */ /* 0x004fe2000affe4ff */
[----:B------:R-:W-:Y:S01]  /*66b0*/  @!P1 IMAD.IADD R53, R53, 0x1, -R29 ;  /* 0x0000000135359824 */ /* 0x000fe200078e0a1d */
[----:B------:R-:W-:Y:S01]  /*66c0*/  ISETP.GE.AND P3, PT, R68, RZ, PT ;  /* 0x000000ff4400720c */ /* 0x000fe20003f66270 */
[----:B------:R-:W-:Y:S01]  /*66d0*/  UIMAD UR4, UR6, 0x15, URZ ;  /* 0x00000015060478a4 */ /* 0x000fe2000f8e02ff */
[----:B------:R2:W-:Y:S01]  /*66e0*/  STL [R1+0x394], R27 ;  /* 0x0003941b01007387 */ /* 0x0005e20000100800 */
[----:B------:R-:W-:Y:S01]  /*66f0*/  USHF.R.S32.HI UR15, URZ, 0x1f, UR14 ;  /* 0x0000001fff0f7899 */ /* 0x000fe2000801140e */
[----:B0-----:R-:W-:Y:S01]  /*6700*/  @!P2 IMAD.MOV.U32 R66, RZ, RZ, R27 ;  /* 0x000000ffff42a224 */ /* 0x001fe200078e001b */
[----:B------:R-:W0:Y:S01]  /*6710*/  LDCU UR16, c[0x0][0x3b0] ;  /* 0x00007600ff1077ac */ /* 0x000e220008000800 */
[----:B------:R-:W-:Y:S01]  /*6720*/  @!P2 IMAD.MOV.U32 R67, RZ, RZ, R28 ;  /* 0x000000ffff43a224 */ /* 0x000fe200078e001c */
[----:B------:R-:W-:-:S02]  /*6730*/  ISETP.GE.AND P1, PT, R69, RZ, PT ;  /* 0x000000ff4500720c */ /* 0x000fc40003f26270 */
[----:B------:R-:W-:Y:S02]  /*6740*/  ISETP.GE.AND P5, PT, R70, RZ, PT ;  /* 0x000000ff4600720c */ /* 0x000fe40003fa6270 */
[----:B------:R0:W3:Y:S01]  /*6750*/  @!P2 LDG.E.U8 R81, desc[UR22][R66.64] ;  /* 0x000000164251a981 */ /* 0x0000e2000c1e1100 */
[----:B------:R-:W-:Y:S02]  /*6760*/  ISETP.GE.AND P2, PT, R72, RZ, PT ;  /* 0x000000ff4800720c */ /* 0x000fe40003f46270 */
[----:B------:R-:W-:Y:S01]  /*6770*/  SHF.R.U32.HI R29, RZ, 0xa, R30 ;  /* 0x0000000aff1d7819 */ /* 0x000fe2000001161e */
[----:B------:R-:W-:Y:S01]  /*6780*/  @!P3 IMAD.MOV R36, RZ, RZ, -R36 ;  /* 0x000000ffff24b224 */ /* 0x000fe200078e0a24 */
[----:B------:R-:W-:-:S04]  /*6790*/  ISETP.GE.AND P3, PT, R71, RZ, PT ;  /* 0x000000ff4700720c */ /* 0x000fc80003f66270 */
[----:B------:R-:W-:Y:S01]  /*67a0*/  @!P1 IMAD.MOV R35, RZ, RZ, -R35 ;  /* 0x000000ffff239224 */ /* 0x000fe200078e0a23 */
[----:B------:R-:W-:Y:S01]  /*67b0*/  LOP3.LUT P1, RZ, R29, 0x1, RZ, 0xc0, !PT ;  /* 0x000000011dff7812 */ /* 0x000fe2000782c0ff */
[----:B------:R-:W-:Y:S01]  /*67c0*/  @!P5 IMAD.MOV R34, RZ, RZ, -R34 ;  /* 0x000000ffff22d224 */ /* 0x000fe200078e0a22 */
[----:B------:R-:W-:Y:S02]  /*67d0*/  ISETP.GE.AND P5, PT, R73, RZ, PT ;  /* 0x000000ff4900720c */ /* 0x000fe40003fa6270 */
[----:B------:R-:W-:Y:S01]  /*67e0*/  @!P2 IMAD.MOV R40, RZ, RZ, -R40 ;  /* 0x000000ffff28a224 */ /* 0x000fe200078e0a28 */
[----:B------:R-:W-:Y:S01]  /*67f0*/  ISETP.GE.AND P2, PT, R74, RZ, PT ;  /* 0x000000ff4a00720c */ /* 0x000fe20003f46270 */
[----:B------:R-:W-:Y:S02]  /*6800*/  USHF.R.S32.HI UR5, URZ, 0x1f, UR4 ;  /* 0x0000001fff057899 */ /* 0x000fe40008011404 */
[----:B--2---:R-:W-:Y:S01]  /*6810*/  IADD3 R27, P6, PT, R2, UR4, RZ ;  /* 0x00000004021b7c10 */ /* 0x004fe2000ffde0ff */
[----:B------:R2:W-:Y:S01]  /*6820*/  STL [R1+0x390], R28 ;  /* 0x0003901c01007387 */ /* 0x0005e20000100800 */
[----:B------:R-:W-:Y:S01]  /*6830*/  @!P3 IMAD.MOV R39, RZ, RZ, -R39 ;  /* 0x000000ffff27b224 */ /* 0x000fe200078e0a27 */
[----:B------:R-:W-:-:S02]  /*6840*/  ISETP.GE.AND P3, PT, R76, RZ, PT ;  /* 0x000000ff4c00720c */ /* 0x000fc40003f66270 */
[----:B------:R1:W-:Y:S01]  /*6850*/  STL [R1+0x3bc], R27 ;  /* 0x0003bc1b01007387 */ /* 0x0003e20000100800 */
[----:B0-----:R-:W-:Y:S01]  /*6860*/  @P1 IMAD.MOV.U32 R66, RZ, RZ, R27 ;  /* 0x000000ffff421224 */ /* 0x001fe200078e001b */
[----:B--2---:R-:W-:Y:S02]  /*6870*/  IADD3.X R28, PT, PT, R3, UR5, RZ, P6, !PT ;  /* 0x00000005031c7c10 */ /* 0x004fe4000b7fe4ff */
[----:B------:R-:W-:Y:S01]  /*6880*/  ISETP.GE.AND P6, PT, R77, RZ, PT ;  /* 0x000000ff4d00720c */ /* 0x000fe20003fc6270 */
[----:B------:R-:W-:Y:S01]  /*6890*/  @!P5 IMAD.MOV R38, RZ, RZ, -R38 ;  /* 0x000000ffff26d224 */ /* 0x000fe200078e0a26 */
[----:B-1----:R-:W-:Y:S01]  /*68a0*/  IADD3 R27, P5, PT, R4, UR4, RZ ;  /* 0x00000004041b7c10 */ /* 0x002fe2000ffbe0ff */
[----:B------:R-:W-:Y:S01]  /*68b0*/  @!P2 IMAD.MOV R43, RZ, RZ, -R43 ;  /* 0x000000ffff2ba224 */ /* 0x000fe200078e0a2b */
[----:B------:R-:W-:Y:S01]  /*68c0*/  ISETP.GE.AND P2, PT, R86, RZ, PT ;  /* 0x000000ff5600720c */ /* 0x000fe20003f46270 */
[----:B------:R0:W-:Y:S01]  /*68d0*/  STL [R1+0x3b8], R28 ;  /* 0x0003b81c01007387 */ /* 0x0001e20000100800 */
[----:B------:R-:W-:-:S03]  /*68e0*/  @P1 IMAD.MOV.U32 R67, RZ, RZ, R28 ;  /* 0x000000ffff431224 */ /* 0x000fc600078e001c */
[----:B------:R1:W-:Y:S04]  /*68f0*/  STL [R1+0x3c4], R27 ;  /* 0x0003c41b01007387 */ /* 0x0003e80000100800 */
[----:B------:R2:W3:Y:S01]  /*6900*/  @P1 LDG.E.U8 R75, desc[UR22][R66.64] ;  /* 0x00000016424b1981 */ /* 0x0004e2000c1e1100 */
[----:B0-----:R-:W-:Y:S02]  /*6910*/  IADD3.X R28, PT, PT, R5, UR5, RZ, P5, !PT ;  /* 0x00000005051c7c10 */ /* 0x001fe4000affe4ff */
[----:B------:R-:W-:Y:S01]  /*6920*/  ISETP.GE.AND P5, PT, R79, RZ, PT ;  /* 0x000000ff4f00720c */ /* 0x000fe20003fa6270 */
[----:B------:R-:W-:Y:S01]  /*6930*/  @!P6 IMAD.MOV R42, RZ, RZ, -R42 ;  /* 0x000000ffff2ae224 */ /* 0x000fe200078e0a2a */
[----:B------:R-:W-:Y:S01]  /*6940*/  PRMT R74, RZ, 0x7610, R74 ;  /* 0x00007610ff4a7816 */ /* 0x000fe2000000004a */
[----:B--2---:R-:W-:Y:S01]  /*6950*/  @P1 IMAD.MOV.U32 R66, RZ, RZ, R27 ;  /* 0x000000ffff421224 */ /* 0x004fe200078e001b */
[----:B-1----:R-:W-:Y:S01]  /*6960*/  IADD3 R27, P6, PT, R6, UR4, RZ ;  /* 0x00000004061b7c10 */ /* 0x002fe2000ffde0ff */
[----:B------:R0:W-:Y:S01]  /*6970*/  STL [R1+0x3c0], R28 ;  /* 0x0003c01c01007387 */ /* 0x0001e20000100800 */
[----:B------:R-:W-:-:S02]  /*6980*/  @P1 IMAD.MOV.U32 R67, RZ, RZ, R28 ;  /* 0x000000ffff431224 */ /* 0x000fc400078e001c */
[----:B------:R-:W-:Y:S01]  /*6990*/  @!P3 IMAD.MOV R41, RZ, RZ, -R41 ;  /* 0x000000ffff29b224 */ /* 0x000fe200078e0a29 */
[----:B------:R-:W-:Y:S01]  /*69a0*/  ISETP.GE.AND P3, PT, R80, RZ, PT ;  /* 0x000000ff5000720c */ /* 0x000fe20003f66270 */
[----:B------:R-:W-:Y:S01]  /*69b0*/  @!P2 IMAD.MOV R44, RZ, RZ, -R44 ;  /* 0x000000ffff2ca224 */ /* 0x000fe200078e0a2c */
[----:B------:R1:W2:Y:S01]  /*69c0*/  @P1 LDG.E.U8 R74, desc[UR22][R66.64] ;  /* 0x00000016424a1981 */ /* 0x0002a2000c1e1100 */
[----:B0-----:R-:W-:Y:S02]  /*69d0*/  IADD3.X R28, PT, PT, R7, UR5, RZ, P6, !PT ;  /* 0x00000005071c7c10 */ /* 0x001fe4000b7fe4ff */
[----:B------:R-:W-:Y:S02]  /*69e0*/  ISETP.GE.AND P6, PT, R24, RZ, PT ;  /* 0x000000ff1800720c */ /* 0x000fe40003fc6270 */
[----:B------:R-:W-:Y:S01]  /*69f0*/  IADD3 R24, P2, PT, R8, UR4, RZ ;  /* 0x0000000408187c10 */ /* 0x000fe2000ff5e0ff */
[----:B------:R-:W-:Y:S01]  /*6a00*/  @!P5 IMAD.MOV R45, RZ, RZ, -R45 ;  /* 0x000000ffff2dd224 */ /* 0x000fe200078e0a2d */
[----:B------:R-:W-:Y:S01]  /*6a10*/  PRMT R73, RZ, 0x7610, R73 ;  /* 0x00007610ff497816 */ /* 0x000fe20000000049 */
[----:B-1----:R-:W-:Y:S01]  /*6a20*/  @P1 IMAD.MOV.U32 R66, RZ, RZ, R27 ;  /* 0x000000ffff421224 */ /* 0x002fe200078e001b */
[----:B------:R-:W-:Y:S01]  /*6a30*/  ISETP.GE.AND P5, PT, R25, RZ, PT ;  /* 0x000000ff1900720c */ /* 0x000fe20003fa6270 */
[----:B------:R-:W-:Y:S01]  /*6a40*/  @P1 IMAD.MOV.U32 R67, RZ, RZ, R28 ;  /* 0x000000ffff431224 */ /* 0x000fe200078e001c */
[----:B------:R-:W-:-:S02]  /*6a50*/  IADD3.X R25, PT, PT, R9, UR5, RZ, P2, !PT ;  /* 0x0000000509197c10 */ /* 0x000fc400097fe4ff */
[----:B------:R-:W-:Y:S02]  /*6a60*/  PRMT R72, RZ, 0x7610, R72 ;  /* 0x00007610ff487816 */ /* 0x000fe40000000048 */
[----:B------:R0:W2:Y:S01]  /*6a70*/  @P1 LDG.E.U8 R73, desc[UR22][R66.64] ;  /* 0x0000001642491981 */ /* 0x0000a2000c1e1100 */
[----:B------:R-:W-:Y:S01]  /*6a80*/  @!P3 IMAD.MOV R52, RZ, RZ, -R52 ;  /* 0x000000ffff34b224 */ /* 0x000fe200078e0a34 */
[----:B------:R-:W-:Y:S02]  /*6a90*/  ISETP.GE.AND P3, PT, R22, RZ, PT ;  /* 0x000000ff1600720c */ /* 0x000fe40003f66270 */
[----:B------:R-:W-:Y:S01]  /*6aa0*/  ISETP.GE.AND P2, PT, R26, RZ, PT ;  /* 0x000000ff1a00720c */ /* 0x000fe20003f46270 */
[----:B0-----:R-:W-:Y:S02]  /*6ab0*/  @P1 IMAD.MOV.U32 R66, RZ, RZ, R24 ;  /* 0x000000ffff421224 */ /* 0x001fe400078e0018 */
[----:B------:R-:W-:-:S05]  /*6ac0*/  @P1 IMAD.MOV.U32 R67, RZ, RZ, R25 ;  /* 0x000000ffff431224 */ /* 0x000fca00078e0019 */
[----:B------:R0:W2:Y:S01]  /*6ad0*/  @P1 LDG.E.U8 R72, desc[UR22][R66.64] ;  /* 0x0000001642481981 */ /* 0x0000a2000c1e1100 */
[----:B------:R-:W-:Y:S02]  /*6ae0*/  ISETP.GE.AND P1, PT, R23, RZ, PT ;  /* 0x000000ff1700720c */ /* 0x000fe40003f26270 */
[----:B------:R-:W-:Y:S01]  /*6af0*/  @!P3 IMAD.MOV R58, RZ, RZ, -R58 ;  /* 0x000000ffff3ab224 */ /* 0x000fe200078e0a3a */
[----:B------:R-:W-:Y:S01]  /*6b00*/  ISETP.GE.AND P3, PT, R20, RZ, PT ;  /* 0x000000ff1400720c */ /* 0x000fe20003f66270 */
[----:B------:R-:W-:Y:S01]  /*6b10*/  @!P2 IMAD.MOV R46, RZ, RZ, -R46 ;  /* 0x000000ffff2ea224 */ /* 0x000fe200078e0a2e */
[----:B------:R-:W-:Y:S01]  /*6b20*/  ISETP.GE.AND P2, PT, R21, RZ, PT ;  /* 0x000000ff1500720c */ /* 0x000fe20003f46270 */
[----:B------:R-:W-:-:S07]  /*6b30*/  UIMAD UR4, UR6, 0x1d, URZ ;  /* 0x0000001d060478a4 */ /* 0x000fce000f8e02ff */
[----:B------:R-:W-:Y:S01]  /*6b40*/  @!P1 IMAD.MOV R59, RZ, RZ, -R59 ;  /* 0x000000ffff3b9224 */ /* 0x000fe200078e0a3b */
[----:B------:R-:W-:Y:S01]  /*6b50*/  ISETP.GE.AND P1, PT, R19, RZ, PT ;  /* 0x000000ff1300720c */ /* 0x000fe20003f26270 */
[----:B------:R-:W-:Y:S01]  /*6b60*/  USHF.R.S32.HI UR5, URZ, 0x1f, UR4 ;  /* 0x0000001fff057899 */ /* 0x000fe20008011404 */
[----:B------:R-:W-:Y:S01]  /*6b70*/  @!P6 IMAD.MOV R47, RZ, RZ, -R47 ;  /* 0x000000ffff2fe224 */ /* 0x000fe200078e0a2f */
[----:B------:R-:W-:Y:S01]  /*6b80*/  IADD3 R21, P6, PT, R2, UR4, RZ ;  /* 0x0000000402157c10 */ /* 0x000fe2000ffde0ff */
[----:B------:R-:W-:Y:S01]  /*6b90*/  @!P3 IMAD.MOV R61, RZ, RZ, -R61 ;  /* 0x000000ffff3db224 */ /* 0x000fe200078e0a3d */
[----:B------:R-:W-:Y:S01]  /*6ba0*/  ISETP.GE.AND P3, PT, R16, RZ, PT ;  /* 0x000000ff1000720c */ /* 0x000fe20003f66270 */
[----:B------:R-:W-:Y:S01]  /*6bb0*/  @!P2 IMAD.MOV R57, RZ, RZ, -R57 ;  /* 0x000000ffff39a224 */ /* 0x000fe200078e0a39 */
[----:B------:R-:W-:Y:S02]  /*6bc0*/  IADD3.X R22, PT, PT, R3, UR5, RZ, P6, !PT ;  /* 0x0000000503167c10 */ /* 0x000fe4000b7fe4ff */
[----:B------:R-:W-:-:S02]  /*6bd0*/  ISETP.GE.AND P2, PT, R18, RZ, PT ;  /* 0x000000ff1200720c */ /* 0x000fc40003f46270 */
[----:B------:R-:W-:Y:S02]  /*6be0*/  IADD3 R18, P6, PT, R4, UR4, RZ ;  /* 0x0000000404127c10 */ /* 0x000fe4000ffde0ff */
[----:B------:R-:W-:Y:S01]  /*6bf0*/  @!P1 IMAD.MOV R62, RZ, RZ, -R62 ;  /* 0x000000ffff3e9224 */ /* 0x000fe200078e0a3e */
[----:B------:R-:W-:Y:S02]  /*6c00*/  ISETP.GE.AND P1, PT, R17, RZ, PT ;  /* 0x000000ff1100720c */ /* 0x000fe40003f26270 */
[----:B------:R-:W-:Y:S02]  /*6c10*/  IADD3.X R19, PT, PT, R5, UR5, RZ, P6, !PT ;  /* 0x0000000505137c10 */ /* 0x000fe4000b7fe4ff */
[----:B------:R-:W-:Y:S01]  /*6c20*/  IADD3 R16, P6, PT, R6, UR4, RZ ;  /* 0x0000000406107c10 */ /* 0x000fe2000ffde0ff */
[----:B------:R-:W-:-:S03]  /*6c30*/  @!P3 IMAD.MOV R63, RZ, RZ, -R63 ;  /* 0x000000ffff3fb224 */ /* 0x000fc600078e0a3f */
[----:B------:R-:W-:Y:S02]  /*6c40*/  IADD3.X R17, PT, PT, R7, UR5, RZ, P6, !PT ;  /* 0x0000000507117c10 */ /* 0x000fe4000b7fe4ff */
[----:B------:R-:W-:Y:S02]  /*6c50*/  ISETP.GE.AND P6, PT, R13, RZ, PT ;  /* 0x000000ff0d00720c */ /* 0x000fe40003fc6270 */
[----:B------:R-:W-:Y:S01]  /*6c60*/  IADD3 R13, P3, PT, R8, UR4, RZ ;  /* 0x00000004080d7c10 */ /* 0x000fe2000ff7e0ff */
[----:B------:R-:W-:Y:S01]  /*6c70*/  @!P1 IMAD.MOV R64, RZ, RZ, -R64 ;  /* 0x000000ffff409224 */ /* 0x000fe200078e0a40 */
[----:B------:R-:W-:Y:S02]  /*6c80*/  ISETP.GE.AND P1, PT, R14, RZ, PT ;  /* 0x000000ff0e00720c */ /* 0x000fe40003f26270 */
[----:B------:R-:W-:Y:S02]  /*6c90*/  IADD3.X R14, PT, PT, R9, UR5, RZ, P3, !PT ;  /* 0x00000005090e7c10 */ /* 0x000fe40009ffe4ff */
[----:B------:R-:W-:Y:S01]  /*6ca0*/  ISETP.GE.AND P3, PT, R15, RZ, PT ;  /* 0x000000ff0f00720c */ /* 0x000fe20003f66270 */
[----:B------:R-:W-:Y:S04]  /*6cb0*/  STL [R1+0x3cc], R27 ;  /* 0x0003cc1b01007387 */ /* 0x000fe80000100800 */
[----:B------:R-:W-:Y:S01]  /*6cc0*/  STL [R1+0x3c8], R28 ;  /* 0x0003c81c01007387 */ /* 0x000fe20000100800 */
[----:B------:R-:W-:-:S03]  /*6cd0*/  @!P6 IMAD.MOV R49, RZ, RZ, -R49 ;  /* 0x000000ffff31e224 */ /* 0x000fc600078e0a31 */
[----:B------:R-:W-:Y:S01]  /*6ce0*/  STL [R1+0x3d4], R24 ;  /* 0x0003d41801007387 */ /* 0x000fe20000100800 */
[----:B------:R-:W-:-:S03]  /*6cf0*/  @!P1 IMAD.MOV R50, RZ, RZ, -R50 ;  /* 0x000000ffff329224 */ /* 0x000fc600078e0a32 */
[----:B------:R-:W-:Y:S01]  /*6d00*/  @!P3 IMAD.MOV R32, RZ, RZ, -R32 ;  /* 0x000000ffff20b224 */ /* 0x000fe200078e0a20 */
[----:B------:R1:W-:Y:S01]  /*6d10*/  STL [R1+0x3d0], R25 ;  /* 0x0003d01901007387 */ /* 0x0003e20000100800 */
[----:B------:R-:W-:Y:S02]  /*6d20*/  ISETP.GE.AND P3, PT, R10, RZ, PT ;  /* 0x000000ff0a00720c */ /* 0x000fe40003f66270 */
[----:B------:R-:W-:Y:S01]  /*6d30*/  IADD3 R10, P6, PT, R2, UR14, RZ ;  /* 0x0000000e020a7c10 */ /* 0x000fe2000ffde0ff */
[----:B------:R-:W-:Y:S01]  /*6d40*/  STL [R1+0x3fc], R21 ;  /* 0x0003fc1501007387 */ /* 0x000fe20000100800 */
[----:B------:R-:W-:-:S03]  /*6d50*/  ISETP.GE.AND P1, PT, R11, RZ, PT ;  /* 0x000000ff0b00720c */ /* 0x000fc60003f26270 */
[----:B------:R-:W-:Y:S01]  /*6d60*/  STL [R1+0x3f8], R22 ;  /* 0x0003f81601007387 */ /* 0x000fe20000100800 */
[----:B------:R-:W-:-:S03]  /*6d70*/  IADD3.X R11, PT, PT, R3, UR15, RZ, P6, !PT ;  /* 0x0000000f030b7c10 */ /* 0x000fc6000b7fe4ff */
[----:B------:R-:W-:Y:S04]  /*6d80*/  STL [R1+0x404], R18 ;  /* 0x0004041201007387 */ /* 0x000fe80000100800 */
[----:B------:R-:W-:Y:S04]  /*6d90*/  STL [R1+0x400], R19 ;  /* 0x0004001301007387 */ /* 0x000fe80000100800 */
[----:B------:R-:W-:Y:S04]  /*6da0*/  STL [R1+0x40c], R16 ;  /* 0x00040c1001007387 */ /* 0x000fe80000100800 */
[----:B------:R0:W-:Y:S04]  /*6db0*/  STL [R1+0x408], R17 ;  /* 0x0004081101007387 */ /* 0x0001e80000100800 */
[----:B------:R-:W-:Y:S04]  /*6dc0*/  STL [R1+0x414], R13 ;  /* 0x0004140d01007387 */ /* 0x000fe80000100800 */
[----:B------:R0:W-:Y:S04]  /*6dd0*/  STL [R1+0x410], R14 ;  /* 0x0004100e01007387 */ /* 0x0001e80000100800 */
[----:B------:R-:W-:Y:S04]  /*6de0*/  STL [R1+0x140], R10 ;  /* 0x0001400a01007387 */ /* 0x000fe80000100800 */
[----:B------:R0:W-:Y:S04]  /*6df0*/  STL [R1+0x13c], R11 ;  /* 0x00013c0b01007387 */ /* 0x0001e80000100800 */
[----:B------:R-:W2:Y:S01]  /*6e00*/  LDL.LU R87, [R1+0x144] ;  /* 0x0001440001577983 */ /* 0x000ea20000300800 */
[----:B------:R-:W-:Y:S01]  /*6e10*/  @!P1 IMAD.MOV R55, RZ, RZ, -R55 ;  /* 0x000000ffff379224 */ /* 0x000fe200078e0a37 */
[----:B------:R-:W-:-:S02]  /*6e20*/  ISETP.NE.AND P1, PT, R33, RZ, PT ;  /* 0x000000ff2100720c */ /* 0x000fc40003f25270 */
[----:B------:R-:W-:Y:S01]  /*6e30*/  LOP3.LUT R33, RZ, R33, RZ, 0x33, !PT ;  /* 0x00000021ff217212 */ /* 0x000fe200078e33ff */
[----:B------:R-:W3:Y:S04]  /*6e40*/  LDL.LU R90, [R1+0x150] ;  /* 0x00015000015a7983 */ /* 0x000ee80000300800 */
[----:B------:R-:W3:Y:S01]  /*6e50*/  LDL.LU R93, [R1+0x14c] ;  /* 0x00014c00015d7983 */ /* 0x000ee20000300800 */
[----:B------:R-:W-:-:S03]  /*6e60*/  SEL R76, R33, R39, !P1 ;  /* 0x00000027214c7207 */ /* 0x000fc60004800000 */
[----:B------:R-:W3:Y:S01]  /*6e70*/  LDL.LU R84, [R1+0x158] ;  /* 0x0001580001547983 */ /* 0x000ee20000300800 */
[----:B-1----:R-:W-:-:S03]  /*6e80*/  SEL R25, R33, R52, !P1 ;  /* 0x0000003421197207 */ /* 0x002fc60004800000 */
[----:B------:R-:W3:Y:S04]  /*6e90*/  LDL.LU R89, [R1+0x154] ;  /* 0x0001540001597983 */ /* 0x000ee80000300800 */
[----:B------:R-:W3:Y:S04]  /*6ea0*/  LDL.LU R39, [R1+0x220] ;  /* 0x0002200001277983 */ /* 0x000ee80000300800 */
[----:B------:R-:W3:Y:S01]  /*6eb0*/  LDL.LU R52, [R1+0x228] ;  /* 0x0002280001347983 */ /* 0x000ee20000300800 */
[----:B------:R-:W-:Y:S01]  /*6ec0*/  @!P2 IMAD.MOV R60, RZ, RZ, -R60 ;  /* 0x000000ffff3ca224 */ /* 0x000fe200078e0a3c */
[----:B------:R-:W-:-:S02]  /*6ed0*/  SHF.R.U32.HI R29, RZ, 0x2, R30 ;  /* 0x00000002ff1d7819 */ /* 0x000fc4000001161e */
[----:B------:R-:W-:Y:S01]  /*6ee0*/  ISETP.GE.AND P2, PT, R92, RZ, PT ;  /* 0x000000ff5c00720c */ /* 0x000fe20003f46270 */
[----:B------:R-:W-:Y:S01]  /*6ef0*/  @!P5 IMAD.MOV R48, RZ, RZ, -R48 ;  /* 0x000000ffff30d224 */ /* 0x000fe200078e0a30 */
[----:B------:R-:W-:Y:S02]  /*6f00*/  LOP3.LUT P5, RZ, R29, 0x1, RZ, 0xc0, !PT ;  /* 0x000000011dff7812 */ /* 0x000fe400078ac0ff */
[----:B------:R-:W-:-:S09]  /*6f10*/  PRMT R71, RZ, 0x7610, R71 ;  /* 0x00007610ff477816 */ /* 0x000fd20000000047 */
[----:B------:R-:W-:Y:S01]  /*6f20*/  @!P2 IMAD.MOV R51, RZ, RZ, -R51 ;  /* 0x000000ffff33a224 */ /* 0x000fe200078e0a33 */
[----:B------:R-:W-:Y:S01]  /*6f30*/  ISETP.GE.AND P2, PT, R12, RZ, PT ;  /* 0x000000ff0c00720c */ /* 0x000fe20003f46270 */
[----:B0-----:R-:W-:Y:S02]  /*6f40*/  @P5 IMAD.MOV.U32 R66, RZ, RZ, R21 ;  /* 0x000000ffff425224 */ /* 0x001fe400078e0015 */
[----:B------:R-:W-:Y:S01]  /*6f50*/  @P5 IMAD.MOV.U32 R67, RZ, RZ, R22 ;  /* 0x000000ffff435224 */ /* 0x000fe200078e0016 */
[----:B------:R-:W-:-:S04]  /*6f60*/  PRMT R70, RZ, 0x7610, R70 ;  /* 0x00007610ff467816 */ /* 0x000fc80000000046 */
[----:B------:R0:W4:Y:S01]  /*6f70*/  @P5 LDG.E.U8 R71, desc[UR22][R66.64] ;  /* 0x0000001642475981 */ /* 0x000122000c1e1100 */
[----:B------:R-:W-:-:S04]  /*6f80*/  PRMT R69, RZ, 0x7610, R69 ;  /* 0x00007610ff457816 */ /* 0x000fc80000000045 */
[----:B------:R-:W-:Y:S02]  /*6f90*/  @!P2 IMAD.MOV R56, RZ, RZ, -R56 ;  /* 0x000000ffff38a224 */ /* 0x000fe400078e0a38 */
[----:B0-----:R-:W-:Y:S02]  /*6fa0*/  @P5 IMAD.MOV.U32 R66, RZ, RZ, R18 ;  /* 0x000000ffff425224 */ /* 0x001fe400078e0012 */
[----:B------:R-:W-:Y:S01]  /*6fb0*/  @P5 IMAD.MOV.U32 R67, RZ, RZ, R19 ;  /* 0x000000ffff435224 */ /* 0x000fe200078e0013 */
[----:B------:R-:W-:Y:S02]  /*6fc0*/  ISETP.GE.AND P2, PT, R0, RZ, PT ;  /* 0x000000ff0000720c */ /* 0x000fe40003f46270 */
[----:B------:R-:W0:Y:S02]  /*6fd0*/  S2R R0, SR_TID.X ;  /* 0x0000000000007919 */ /* 0x000e240000002100 */
[----:B------:R1:W4:Y:S01]  /*6fe0*/  @P5 LDG.E.U8 R70, desc[UR22][R66.64] ;  /* 0x0000001642465981 */ /* 0x000322000c1e1100 */
[----:B------:R-:W-:Y:S01]  /*6ff0*/  PRMT R68, RZ, 0x7610, R68 ;  /* 0x00007610ff447816 */ /* 0x000fe20000000044 */
[----:B------:R-:W-:-:S02]  /*7000*/  VIADD R29, R83, 0xfffffff9 ;  /* 0xfffffff9531d7836 */ /* 0x000fc40000000000 */
[----:B-1----:R-:W-:Y:S02]  /*7010*/  @P5 IMAD.MOV.U32 R66, RZ, RZ, R16 ;  /* 0x000000ffff425224 */ /* 0x002fe400078e0010 */
[----:B------:R-:W-:-:S05]  /*7020*/  @P5 IMAD.MOV.U32 R67, RZ, RZ, R17 ;  /* 0x000000ffff435224 */ /* 0x000fca00078e0011 */
[----:B------:R1:W4:Y:S02]  /*7030*/  @P5 LDG.E.U8 R69, desc[UR22][R66.64] ;  /* 0x0000001642455981 */ /* 0x000324000c1e1100 */
[----:B-1----:R-:W-:Y:S02]  /*7040*/  @P5 IMAD.MOV.U32 R66, RZ, RZ, R13 ;  /* 0x000000ffff425224 */ /* 0x002fe400078e000d */
[----:B------:R-:W-:-:S05]  /*7050*/  @P5 IMAD.MOV.U32 R67, RZ, RZ, R14 ;  /* 0x000000ffff435224 */ /* 0x000fca00078e000e */
[----:B------:R1:W4:Y:S01]  /*7060*/  @P5 LDG.E.U8 R68, desc[UR22][R66.64] ;  /* 0x0000001642445981 */ /* 0x000322000c1e1100 */
[----:B------:R-:W-:Y:S01]  /*7070*/  ISETP.GE.U32.AND P5, PT, R29, 0x7fffffda, PT ;  /* 0x7fffffda1d00780c */ /* 0x000fe20003fa6070 */
[----:B------:R-:W-:Y:S01]  /*7080*/  @!P3 IMAD.MOV R54, RZ, RZ, -R54 ;  /* 0x000000ffff36b224 */ /* 0x000fe200078e0a36 */
[----:B------:R-:W-:-:S04]  /*7090*/  @!UP1 UIADD3 UR4, UPT, UPT, -UR12, 0x100000, URZ ;  /* 0x001000000c049890 */ /* 0x000fc8000fffe1ff */
[----:B------:R-:W-:Y:S02]  /*70a0*/  @!UP1 USHF.L.U32 UR5, UR4, 0xb, URZ ;  /* 0x0000000b04059899 */ /* 0x000fe400080006ff */
[----:B------:R-:W-:Y:S01]  /*70b0*/  @!UP1 USHF.L.U32 UR4, UR4, 0x1, URZ ;  /* 0x0000000104049899 */ /* 0x000fe200080006ff */
[----:B------:R-:W-:Y:S01]  /*70c0*/  @!P2 IMAD.MOV R53, RZ, RZ, -R53 ;  /* 0x000000ffff35a224 */ /* 0x000fe200078e0a35 */
[C---:B------:R-:W-:Y:S01]  /*70d0*/  SEL R17, R33.reuse, R61, !P1 ;  /* 0x0000003d21117207 */ /* 0x040fe20004800000 */
[----:B------:R-:W4:Y:S01]  /*70e0*/  LDL.LU R29, [R1+0x1e4] ;  /* 0x0001e400011d7983 */ /* 0x000f220000300800 */
[C---:B------:R-:W-:Y:S01]  /*70f0*/  SEL R15, R33.reuse, R64, !P1 ;  /* 0x00000040210f7207 */ /* 0x040fe20004800000 */
[----:B------:R-:W0:Y:S01]  /*7100*/  LDCU UR12, c[0x0][0x3b0] ;  /* 0x00007600ff0c77ac */ /* 0x000e220008000800 */
[----:B-1----:R-:W-:Y:S02]  /*7110*/  @!P5 IMAD.MOV.U32 R66, RZ, RZ, R10 ;  /* 0x000000ffff42d224 */ /* 0x002fe400078e000a */
[----:B------:R-:W-:Y:S01]  /*7120*/  @!P5 IMAD.MOV.U32 R67, RZ, RZ, R11 ;  /* 0x000000ffff43d224 */ /* 0x000fe200078e000b */
[----:B------:R-:W-:-:S03]  /*7130*/  SEL R92, R33, R37, !P1 ;  /* 0x00000025215c7207 */ /* 0x000fc60004800000 */
[----:B------:R1:W1:Y:S01]  /*7140*/  @!UP2 SYNCS.EXCH.64 URZ, [UR10+0xa008], UR4 ;  /* 0x00a008040affa5b2 */ /* 0x0002620008000100 */
[C---:B------:R-:W-:Y:S01]  /*7150*/  SEL R86, R33.reuse, R36, !P1 ;  /* 0x0000002421567207 */ /* 0x040fe20004800000 */
[----:B------:R-:W4:Y:S01]  /*7160*/  LDL.LU R31, [R1+0x224] ;  /* 0x00022400011f7983 */ /* 0x000f220000300800 */
[----:B------:R-:W-:-:S03]  /*7170*/  SEL R80, R33, R35, !P1 ;  /* 0x0000002321507207 */ /* 0x000fc60004800000 */
[----:B------:R0:W4:Y:S01]  /*7180*/  @!P5 LDG.E.U8 R65, desc[UR22][R66.64] ;  /* 0x000000164241d981 */ /* 0x000122000c1e1100 */
[C---:B------:R-:W-:Y:S02]  /*7190*/  SEL R79, R33.reuse, R34, !P1 ;  /* 0x00000022214f7207 */ /* 0x040fe40004800000 */
[C---:B------:R-:W-:Y:S02]  /*71a0*/  SEL R77, R33.reuse, R40, !P1 ;  /* 0x00000028214d7207 */ /* 0x040fe40004800000 */
[C---:B------:R-:W-:Y:S02]  /*71b0*/  SEL R82, R33.reuse, R43, !P1 ;  /* 0x0000002b21527207 */ /* 0x040fe40004800000 */
[C---:B------:R-:W-:Y:S02]  /*71c0*/  SEL R78, R33.reuse, R42, !P1 ;  /* 0x0000002a214e7207 */ /* 0x040fe40004800000 */
[----:B0-----:R-:W-:Y:S02]  /*71d0*/  SEL R67, R33, R38, !P1 ;  /* 0x0000002621437207 */ /* 0x001fe40004800000 */
[----:B------:R-:W-:-:S02]  /*71e0*/  LOP3.LUT R38, R0, 0x7f, RZ, 0xc0, !PT ;  /* 0x0000007f00267812 */ /* 0x000fc400078ec0ff */
[C---:B------:R-:W-:Y:S02]  /*71f0*/  SEL R28, R33.reuse, R41, !P1 ;  /* 0x00000029211c7207 */ /* 0x040fe40004800000 */
[C---:B------:R-:W-:Y:S02]  /*7200*/  SEL R27, R33.reuse, R45, !P1 ;  /* 0x0000002d211b7207 */ /* 0x040fe40004800000 */
[C---:B------:R-:W-:Y:S02]  /*7210*/  SEL R26, R33.reuse, R44, !P1 ;  /* 0x0000002c211a7207 */ /* 0x040fe40004800000 */
[C---:B------:R-:W-:Y:S02]  /*7220*/  SEL R24, R33.reuse, R48, !P1 ;  /* 0x0000003021187207 */ /* 0x040fe40004800000 */
[C---:B------:R-:W-:Y:S02]  /*7230*/  SEL R23, R33.reuse, R47, !P1 ;  /* 0x0000002f21177207 */ /* 0x040fe40004800000 */
[----:B------:R-:W-:-:S02]  /*7240*/  SEL R22, R33, R46, !P1 ;  /* 0x0000002e21167207 */ /* 0x000fc40004800000 */
        /* <DEDUP_REMOVED lines=13> */
[----:B------:R-:W-:Y:S02]  /*7320*/  SEL R0, R33, R53, !P1 ;  /* 0x0000003521007207 */ /* 0x000fe40004800000 */
[----:B------:R-:W-:Y:S02]  /*7330*/  IADD3 R32, P1, PT, R4, UR14, RZ ;  /* 0x0000000e04207c10 */ /* 0x000fe4000ff3e0ff */
[----:B------:R-:W-:Y:S02]  /*7340*/  PRMT R50, RZ, 0x7610, R50 ;  /* 0x00007610ff327816 */ /* 0x000fe40000000032 */
[----:B------:R-:W-:-:S05]  /*7350*/  IADD3.X R33, PT, PT, R5, UR15, RZ, P1, !PT ;  /* 0x0000000f05217c10 */ /* 0x000fca0008ffe4ff */
[----:B------:R0:W4:Y:S04]  /*7360*/  @!P5 LDG.E.U8 R50, desc[UR22][R32.64] ;  /* 0x000000162032d981 */ /* 0x000128000c1e1100 */
[----:B--2---:R2:W-:Y:S04]  /*7370*/  STS.U8 [R38+UR10], R87 ;  /* 0x0000005726007988 */ /* 0x0045e8000800000a */
[----:B--2---:R-:W2:Y:S04]  /*7380*/  LDL.LU R87, [R1+0x1d4] ;  /* 0x0001d40001577983 */ /* 0x004ea80000300800 */
[----:B------:R0:W-:Y:S04]  /*7390*/  STL [R1+0x148], R32 ;  /* 0x0001482001007387 */ /* 0x0001e80000100800 */
[----:B------:R1:W-:Y:S01]  /*73a0*/  STL [R1+0x144], R33 ;  /* 0x0001442101007387 */ /* 0x0003e20000100800 */
[----:B0-----:R-:W-:-:S04]  /*73b0*/  IADD3 R32, P1, PT, R6, UR14, RZ ;  /* 0x0000000e06207c10 */ /* 0x001fc8000ff3e0ff */
[----:B-1----:R-:W-:Y:S01]  /*73c0*/  IADD3.X R33, PT, PT, R7, UR15, RZ, P1, !PT ;  /* 0x0000000f07217c10 */ /* 0x002fe20008ffe4ff */
[----:B------:R-:W-:Y:S04]  /*73d0*/  STL [R1+0x150], R32 ;  /* 0x0001502001007387 */ /* 0x000fe80000100800 */
[----:B---3--:R-:W-:Y:S04]  /*73e0*/  STS.U8 [R38+UR10+0x1000], R52 ;  /* 0x0010003426007988 */ /* 0x008fe8000800000a */
[----:B------:R-:W-:Y:S04]  /*73f0*/  STL [R1+0x14c], R33 ;  /* 0x00014c2101007387 */ /* 0x000fe80000100800 */
[----:B------:R0:W-:Y:S04]  /*7400*/  STS.U8 [R38+UR10+0x2000], R90 ;  /* 0x0020005a26007988 */ /* 0x0001e8000800000a */
[----:B------:R-:W3:Y:S04]  /*7410*/  LDL.LU R63, [R1+0x21c] ;  /* 0x00021c00013f7983 */ /* 0x000ee80000300800 */
[----:B------:R1:W-:Y:S04]  /*7420*/  STS.U8 [R38+UR10+0x3000], R93 ;  /* 0x0030005d26007988 */ /* 0x0003e8000800000a */
[----:B0-----:R-:W3:Y:S04]  /*7430*/  LDL.LU R90, [R1+0x218] ;  /* 0x00021800015a7983 */ /* 0x001ee80000300800 */
[----:B-1----:R-:W3:Y:S01]  /*7440*/  LDL.LU R93, [R1+0x22c] ;  /* 0x00022c00015d7983 */ /* 0x002ee20000300800 */
[----:B------:R-:W-:-:S03]  /*7450*/  PRMT R49, RZ, 0x7610, R49 ;  /* 0x00007610ff317816 */ /* 0x000fc60000000031 */
[----:B------:R-:W-:Y:S04]  /*7460*/  STS.U8 [R38+UR10+0x400], R39 ;  /* 0x0004002726007988 */ /* 0x000fe8000800000a */
[----:B------:R0:W3:Y:S01]  /*7470*/  @!P5 LDG.E.U8 R49, desc[UR22][R32.64] ;  /* 0x000000162031d981 */ /* 0x0000e2000c1e1100 */
[----:B------:R-:W-:-:S03]  /*7480*/  UIMAD UR4, UR6, 0xe, URZ ;  /* 0x0000000e060478a4 */ /* 0x000fc6000f8e02ff */
[----:B------:R1:W-:Y:S01]  /*7490*/  STS.U8 [R38+UR10+0x1400], R84 ;  /* 0x0014005426007988 */ /* 0x0003e2000800000a */
[----:B------:R-:W-:-:S03]  /*74a0*/  PRMT R48, RZ, 0x7610, R48 ;  /* 0x00007610ff307816 */ /* 0x000fc60000000030 */
[----:B------:R-:W3:Y:S01]  /*74b0*/  LDL.LU R62, [R1+0x1e0] ;  /* 0x0001e000013e7983 */ /* 0x000ee20000300800 */
[----:B0-----:R-:W-:Y:S01]  /*74c0*/  IADD3 R32, P1, PT, R8, UR14, RZ ;  /* 0x0000000e08207c10 */ /* 0x001fe2000ff3e0ff */
[----:B------:R-:W-:Y:S02]  /*74d0*/  USHF.R.S32.HI UR5, URZ, 0x1f, UR4 ;  /* 0x0000001fff057899 */ /* 0x000fe40008011404 */
[----:B------:R0:W-:Y:S01]  /*74e0*/  STS.U8 [R38+UR10+0x2400], R89 ;  /* 0x0024005926007988 */ /* 0x0001e2000800000a */
[----:B------:R-:W-:Y:S01]  /*74f0*/  PRMT R43, RZ, 0x7610, R43 ;  /* 0x00007610ff2b7816 */ /* 0x000fe2000000002b */
[----:B------:R-:W0:Y:S01]  /*7500*/  LDCU UR14, c[0x0][0x3b0] ;  /* 0x00007600ff0e77ac */ /* 0x000e220008000800 */
[----:B------:R-:W-:Y:S01]  /*7510*/  IADD3.X R33, PT, PT, R9, UR15, RZ, P1, !PT ;  /* 0x0000000f09217c10 */ /* 0x000fe20008ffe4ff */
[----:B-1----:R-:W3:Y:S01]  /*7520*/  LDL.LU R84, [R1+0x1dc] ;  /* 0x0001dc0001547983 */ /* 0x002ee20000300800 */
[----:B------:R-:W-:Y:S01]  /*7530*/  PRMT R42, RZ, 0x7610, R42 ;  /* 0x00007610ff2a7816 */ /* 0x000fe2000000002a */
[----:B------:R-:W1:Y:S02]  /*7540*/  LDCU UR15, c[0x0][0x3b0] ;  /* 0x00007600ff0f77ac */ /* 0x000e640008000800 */
[----:B------:R-:W-:Y:S04]  /*7550*/  STL [R1+0x158], R32 ;  /* 0x0001582001007387 */ /* 0x000fe80000100800 */
[----:B------:R-:W-:Y:S04]  /*7560*/  STL [R1+0x154], R33 ;  /* 0x0001542101007387 */ /* 0x000fe80000100800 */
[----:B------:R-:W3:Y:S04]  /*7570*/  LDL.LU R52, [R1+0x1d8] ;  /* 0x0001d80001347983 */ /* 0x000ee80000300800 */
[----:B0-----:R-:W3:Y:S04]  /*7580*/  LDL.LU R89, [R1+0x230] ;  /* 0x0002300001597983 */ /* 0x001ee80000300800 */
[----:B------:R-:W3:Y:S04]  /*7590*/  LDL.LU R39, [R1+0x214] ;  /* 0x0002140001277983 */ /* 0x000ee80000300800 */
[----:B------:R0:W3:Y:S04]  /*75a0*/  @!P5 LDG.E.U8 R48, desc[UR22][R32.64] ;  /* 0x000000162030d981 */ /* 0x0000e8000c1e1100 */
[----:B----4-:R4:W-:Y:S02]  /*75b0*/  STS.U8 [R38+UR10+0x3400], R29 ;  /* 0x0034001d26007988 */ /* 0x0109e4000800000a */
[----:B----4-:R-:W-:-:S02]  /*75c0*/  VIADD R29, R83, 0xfffffff1 ;  /* 0xfffffff1531d7836 */ /* 0x010fc40000000000 */
[----:B------:R4:W-:Y:S03]  /*75d0*/  STS.U8 [R38+UR10+0x800], R31 ;  /* 0x0008001f26007988 */ /* 0x0009e6000800000a */
[----:B------:R-:W-:Y:S02]  /*75e0*/  ISETP.GE.U32.AND P1, PT, R29, 0x7fffffd2, PT ;  /* 0x7fffffd21d00780c */ /* 0x000fe40003f26070 */
[----:B------:R-:W-:Y:S01]  /*75f0*/  IADD3 R29, P2, PT, R2, UR4, RZ ;  /* 0x00000004021d7c10 */ /* 0x000fe2000ff5e0ff */
[----:B----4-:R-:W4:Y:S03]  /*7600*/  LDL.LU R31, [R1+0x210] ;  /* 0x00021000011f7983 */ /* 0x010f260000300800 */
[----:B0-----:R-:W-:Y:S01]  /*7610*/  IADD3.X R32, PT, PT, R3, UR5, RZ, P2, !PT ;  /* 0x0000000503207c10 */ /* 0x001fe200097fe4ff */
[----:B--2---:R0:W-:Y:S04]  /*7620*/  STS.U8 [R38+UR10+0x1800], R87 ;  /* 0x0018005726007988 */ /* 0x0041e8000800000a */
[----:B0-----:R-:W2:Y:S04]  /*7630*/  LDL.LU R87, [R1+0x20c] ;  /* 0x00020c0001577983 */ /* 0x001ea80000300800 */
[----:B------:R-:W-:Y:S04]  /*7640*/  STL [R1+0x39c], R29 ;  /* 0x00039c1d01007387 */ /* 0x000fe80000100800 */
[----:B------:R-:W-:Y:S04]  /*7650*/  STL [R1+0x398], R32 ;  /* 0x0003982001007387 */ /* 0x000fe80000100800 */
[----:B---3--:R-:W-:Y:S04]  /*7660*/  STS.U8 [R38+UR10+0x2800], R63 ;  /* 0x0028003f26007988 */ /* 0x008fe8000800000a */
[----:B------:R0:W-:Y:S04]  /*7670*/  STS.U8 [R38+UR10+0x3800], R90 ;  /* 0x0038005a26007988 */ /* 0x0001e8000800000a */
[----:B------:R3:W-:Y:S04]  /*7680*/  STS.U8 [R38+UR10+0xc00], R93 ;  /* 0x000c005d26007988 */ /* 0x0007e8000800000a */
[----:B0-----:R-:W2:Y:S04]  /*7690*/  LDL.LU R90, [R1+0x1cc] ;  /* 0x0001cc00015a7983 */ /* 0x001ea80000300800 */
[----:B---3--:R-:W3:Y:S01]  /*76a0*/  LDL.LU R93, [R1+0x174] ;  /* 0x00017400015d7983 */ /* 0x008ee20000300800 */
[----:B------:R-:W-:-:S02]  /*76b0*/  @!P1 IMAD.MOV.U32 R33, RZ, RZ, R32 ;  /* 0x000000ffff219224 */ /* 0x000fc400078e0020 */
[----:B------:R-:W-:Y:S01]  /*76c0*/  @!P1 IMAD.MOV.U32 R32, RZ, RZ, R29 ;  /* 0x000000ffff209224 */ /* 0x000fe200078e001d */
[----:B------:R-:W-:-:S04]  /*76d0*/  IADD3 R29, P2, PT, R4, UR4, RZ ;  /* 0x00000004041d7c10 */ /* 0x000fc8000ff5e0ff */
[----:B------:R0:W3:Y:S04]  /*76e0*/  @!P1 LDG.E.U8 R43, desc[UR22][R32.64] ;  /* 0x00000016202b9981 */ /* 0x0000e8000c1e1100 */
[----:B------:R-:W-:Y:S01]  /*76f0*/  STL [R1+0x3a4], R29 ;  /* 0x0003a41d01007387 */ /* 0x000fe20000100800 */
[----:B0-----:R-:W-:-:S05]  /*7700*/  IADD3.X R32, PT, PT, R5, UR5, RZ, P2, !PT ;  /* 0x0000000505207c10 */ /* 0x001fca00097fe4ff */
[----:B------:R0:W-:Y:S01]  /*7710*/  STL [R1+0x3a0], R32 ;  /* 0x0003a02001007387 */ /* 0x0001e20000100800 */
[----:B------:R-:W-:Y:S02]  /*7720*/  @!P1 IMAD.MOV.U32 R33, RZ, RZ, R32 ;  /* 0x000000ffff219224 */ /* 0x000fe400078e0020 */
[----:B0-----:R-:W-:Y:S01]  /*7730*/  @!P1 IMAD.MOV.U32 R32, RZ, RZ, R29 ;  /* 0x000000ffff209224 */ /* 0x001fe200078e001d */
[----:B------:R-:W-:-:S04]  /*7740*/  LOP3.LUT R29, R38, 0x10, RZ, 0x3c, !PT ;  /* 0x00000010261d7812 */ /* 0x000fc800078e3cff */
[----:B------:R0:W3:Y:S01]  /*7750*/  @!P1 LDG.E.U8 R42, desc[UR22][R32.64] ;  /* 0x00000016202a9981 */ /* 0x0000e2000c1e1100 */
[----:B------:R-:W-:-:S03]  /*7760*/  PRMT R41, RZ, 0x7610, R41 ;  /* 0x00007610ff297816 */ /* 0x000fc60000000029 */
[----:B------:R-:W-:Y:S01]  /*7770*/  STS.U8 [R38+UR10+0x1c00], R62 ;  /* 0x001c003e26007988 */ /* 0x000fe2000800000a */
[----:B0-----:R-:W-:-:S03]  /*7780*/  IADD3 R32, P2, PT, R6, UR4, RZ ;  /* 0x0000000406207c10 */ /* 0x001fc6000ff5e0ff */
[----:B------:R0:W-:Y:S01]  /*7790*/  STS.U8 [R38+UR10+0x2c00], R84 ;  /* 0x002c005426007988 */ /* 0x0001e2000800000a */
[----:B------:R-:W-:-:S03]  /*77a0*/  IADD3.X R33, PT, PT, R7, UR5, RZ, P2, !PT ;  /* 0x0000000507217c10 */ /* 0x000fc600097fe4ff */
[----:B------:R-:W-:Y:S04]  /*77b0*/  STS.U8 [R38+UR10+0x3c00], R52 ;  /* 0x003c003426007988 */ /* 0x000fe8000800000a */
[----:B0-----:R-:W3:Y:S04]  /*77c0*/  LDL.LU R84, [R1+0x160] ;  /* 0x0001600001547983 */ /* 0x001ee80000300800 */
[----:B------:R-:W-:Y:S04]  /*77d0*/  STL [R1+0x3ac], R32 ;  /* 0x0003ac2001007387 */ /* 0x000fe80000100800 */
[----:B----4-:R0:W-:Y:S04]  /*77e0*/  STS.U8 [R29+UR10+0x2080], R31 ;  /* 0x0020801f1d007988 */ /* 0x0101e8000800000a */
[----:B------:R-:W-:Y:S04]  /*77f0*/  STL [R1+0x3a8], R33 ;  /* 0x0003a82101007387 */ /* 0x000fe80000100800 */
[----:B------:R-:W4:Y:S01]  /*7800*/  LDL.LU R63, [R1+0x1d0] ;  /* 0x0001d000013f7983 */ /* 0x000f220000300800 */
[----:B0-----:R-:W-:-:S03]  /*7810*/  IADD3 R31, P2, PT, R8, UR4, RZ ;  /* 0x00000004081f7c10 */ /* 0x001fc6000ff5e0ff */
[----:B------:R0:W-:Y:S04]  /*7820*/  STS.U8 [R29+UR10+0x80], R89 ;  /* 0x000080591d007988 */ /* 0x0001e8000800000a */
[----:B------:R-:W4:Y:S04]  /*7830*/  LDL.LU R62, [R1+0x15c] ;  /* 0x00015c00013e7983 */ /* 0x000f280000300800 */
[----:B------:R1:W4:Y:S04]  /*7840*/  @!P1 LDG.E.U8 R41, desc[UR22][R32.64] ;  /* 0x0000001620299981 */ /* 0x000328000c1e1100 */
[----:B0-----:R-:W4:Y:S04]  /*7850*/  LDL.LU R89, [R1+0x100] ;  /* 0x0001000001597983 */ /* 0x001f280000300800 */
[----:B------:R-:W4:Y:S01]  /*7860*/  LDL.LU R52, [R1+0x170] ;  /* 0x0001700001347983 */ /* 0x000f220000300800 */
[----:B-1----:R-:W-:-:S03]  /*7870*/  IADD3.X R32, PT, PT, R9, UR5, RZ, P2, !PT ;  /* 0x0000000509207c10 */ /* 0x002fc600097fe4ff */
[----:B------:R-:W-:Y:S04]  /*7880*/  STS.U8 [R29+UR10+0x1080], R39 ;  /* 0x001080271d007988 */ /* 0x000fe8000800000a */
[----:B--2---:R0:W-:Y:S04]  /*7890*/  STS.U8 [R29+UR10+0x3080], R87 ;  /* 0x003080571d007988 */ /* 0x0041e8000800000a */
[----:B0-----:R-:W2:Y:S04]  /*78a0*/  LDL.LU R87, [R1+0xfc] ;  /* 0x0000fc0001577983 */ /* 0x001ea80000300800 */
[----:B------:R-:W2:Y:S04]  /*78b0*/  LDL.LU R38, [R1+0xdc] ;  /* 0x0000dc0001267983 */ /* 0x000ea80000300800 */
[----:B------:R-:W-:Y:S04]  /*78c0*/  STL [R1+0x3b4], R31 ;  /* 0x0003b41f01007387 */ /* 0x000fe80000100800 */
[----:B------:R-:W-:Y:S04]  /*78d0*/  STL [R1+0x3b0], R32 ;  /* 0x0003b02001007387 */ /* 0x000fe80000100800 */
[----:B---3--:R0:W-:Y:S04]  /*78e0*/  STS.U8 [R29+UR10+0x1480], R93 ;  /* 0x0014805d1d007988 */ /* 0x0081e8000800000a */
[----:B0-----:R-:W3:Y:S04]  /*78f0*/  LDL.LU R93, [R1+0x168] ;  /* 0x00016800015d7983 */ /* 0x001ee80000300800 */
[----:B------:R0:W-:Y:S04]  /*7900*/  STS.U8 [R29+UR10+0x480], R90 ;  /* 0x0004805a1d007988 */ /* 0x0001e8000800000a */
[----:B0-----:R-:W3:Y:S04]  /*7910*/  LDL.LU R90, [R1+0xe8] ;  /* 0x0000e800015a7983 */ /* 0x001ee80000300800 */
[----:B------:R-:W3:Y:S01]  /*7920*/  LDL.LU R39, [R1+0xe4] ;  /* 0x0000e40001277983 */ /* 0x000ee20000300800 */
[----:B------:R-:W-:Y:S01]  /*7930*/  PRMT R40, RZ, 0x7610, R40 ;  /* 0x00007610ff287816 */ /* 0x000fe20000000028 */
[----:B------:R-:W-:-:S02]  /*7940*/  @!P1 IMAD.MOV.U32 R33, RZ, RZ, R32 ;  /* 0x000000ffff219224 */ /* 0x000fc400078e0020 */
[----:B------:R-:W-:Y:S01]  /*7950*/  @!P1 IMAD.MOV.U32 R32, RZ, RZ, R31 ;  /* 0x000000ffff209224 */ /* 0x000fe200078e001f */
[----:B------:R-:W-:Y:S01]  /*7960*/  SHF.R.U32.HI R31, RZ, 0x9, R30 ;  /* 0x00000009ff1f7819 */ /* 0x000fe2000001161e */
[----:B------:R-:W-:-:S03]  /*7970*/  UIMAD UR4, UR6, 0x16, URZ ;  /* 0x00000016060478a4 */ /* 0x000fc6000f8e02ff */
[----:B------:R0:W3:Y:S01]  /*7980*/  @!P1 LDG.E.U8 R40, desc[UR22][R32.64] ;  /* 0x0000001620289981 */ /* 0x0000e2000c1e1100 */
[----:B------:R-:W-:Y:S01]  /*7990*/  LOP3.LUT P1, RZ, R31, 0x1, RZ, 0xc0, !PT ;  /* 0x000000011fff7812 */ /* 0x000fe2000782c0ff */
[----:B------:R-:W-:Y:S02]  /*79a0*/  USHF.R.S32.HI UR5, URZ, 0x1f, UR4 ;  /* 0x0000001fff057899 */ /* 0x000fe40008011404 */
[----:B------:R-:W-:Y:S02]  /*79b0*/  IADD3 R31, P2, PT, R2, UR4, RZ ;  /* 0x00000004021f7c10 */ /* 0x000fe4000ff5e0ff */
[----:B------:R-:W-:Y:S02]  /*79c0*/  PRMT R37, RZ, 0x7610, R37 ;  /* 0x00007610ff257816 */ /* 0x000fe40000000025 */
[----:B0-----:R-:W-:-:S06]  /*79d0*/  IADD3.X R32, PT, PT, R3, UR5, RZ, P2, !PT ;  /* 0x0000000503207c10 */ /* 0x001fcc00097fe4ff */
[----:B------:R-:W-:Y:S01]  /*79e0*/  @P1 IMAD.MOV.U32 R33, RZ, RZ, R32 ;  /* 0x000000ffff211224 */ /* 0x000fe200078e0020 */
[----:B------:R0:W-:Y:S04]  /*79f0*/  STS.U8 [R29+UR10+0x2480], R84 ;  /* 0x002480541d007988 */ /* 0x0001e8000800000a */
[----:B0-----:R-:W3:Y:S04]  /*7a00*/  LDL.LU R84, [R1+0xb4] ;  /* 0x0000b40001547983 */ /* 0x001ee80000300800 */
[----:B------:R-:W-:Y:S04]  /*7a10*/  STL [R1+0x3dc], R31 ;  /* 0x0003dc1f01007387 */ /* 0x000fe80000100800 */
[----:B------:R0:W-:Y:S02]  /*7a20*/  STL [R1+0x3d8], R32 ;  /* 0x0003d82001007387 */ /* 0x0001e40000100800 */
[----:B0-----:R-:W-:Y:S01]  /*7a30*/  @P1 IMAD.MOV.U32 R32, RZ, RZ, R31 ;  /* 0x000000ffff201224 */ /* 0x001fe200078e001f */
[----:B------:R-:W-:-:S04]  /*7a40*/  IADD3 R31, P2, PT, R4, UR4, RZ ;  /* 0x00000004041f7c10 */ /* 0x000fc8000ff5e0ff */
[----:B------:R0:W3:Y:S01]  /*7a50*/  @P1 LDG.E.U8 R37, desc[UR22][R32.64] ;  /* 0x0000001620251981 */ /* 0x0000e2000c1e1100 */
[----:B------:R-:W-:-:S03]  /*7a60*/  PRMT R36, RZ, 0x7610, R36 ;  /* 0x00007610ff247816 */ /* 0x000fc60000000024 */
[----:B------:R-:W-:Y:S01]  /*7a70*/  STL [R1+0x3e4], R31 ;  /* 0x0003e41f01007387 */ /* 0x000fe20000100800 */
[----:B0-----:R-:W-:-:S05]  /*7a80*/  IADD3.X R32, PT, PT, R5, UR5, RZ, P2, !PT ;  /* 0x0000000505207c10 */ /* 0x001fca00097fe4ff */
[----:B------:R0:W-:Y:S01]  /*7a90*/  STL [R1+0x3e0], R32 ;  /* 0x0003e02001007387 */ /* 0x0001e20000100800 */
[----:B------:R-:W-:Y:S02]  /*7aa0*/  @P1 IMAD.MOV.U32 R33, RZ, RZ, R32 ;  /* 0x000000ffff211224 */ /* 0x000fe400078e0020 */
[----:B0-----:R-:W-:Y:S01]  /*7ab0*/  @P1 IMAD.MOV.U32 R32, RZ, RZ, R31 ;  /* 0x000000ffff201224 */ /* 0x001fe200078e001f */
[----:B------:R-:W-:Y:S01]  /*7ac0*/  IADD3 R31, P2, PT, R6, UR4, RZ ;  /* 0x00000004061f7c10 */ /* 0x000fe2000ff5e0ff */
[----:B----4-:R0:W-:Y:S04]  /*7ad0*/  STS.U8 [R29+UR10+0x1880], R89 ;  /* 0x001880591d007988 */ /* 0x0101e8000800000a */
[----:B------:R1:W4:Y:S04]  /*7ae0*/  @P1 LDG.E.U8 R36, desc[UR22][R32.64] ;  /* 0x0000001620241981 */ /* 0x000328000c1e1100 */
[----:B0-----:R-:W4:Y:S01]  /*7af0*/  LDL.LU R89, [R1+0x16c] ;  /* 0x00016c0001597983 */ /* 0x001f220000300800 */
[----:B-1----:R-:W-:-:S03]  /*7b00*/  IADD3.X R32, PT, PT, R7, UR5, RZ, P2, !PT ;  /* 0x0000000507207c10 */ /* 0x002fc600097fe4ff */
[----:B------:R-:W-:Y:S04]  /*7b10*/  STS.U8 [R29+UR10+0x3480], R63 ;  /* 0x0034803f1d007988 */ /* 0x000fe8000800000a */
[----:B------:R-:W-:Y:S04]  /*7b20*/  STS.U8 [R29+UR10+0x880], R62 ;  /* 0x0008803e1d007988 */ /* 0x000fe8000800000a */
[----:B------:R-:W-:Y:S04]  /*7b30*/  STS.U8 [R29+UR10+0x2880], R52 ;  /* 0x002880341d007988 */ /* 0x000fe8000800000a */
[----:B--2---:R0:W-:Y:S04]  /*7b40*/  STS.U8 [R29+UR10+0x3880], R87 ;  /* 0x003880571d007988 */ /* 0x0041e8000800000a */
[----:B------:R-:W-:Y:S04]  /*7b50*/  STS.U8 [R29+UR10+0xc80], R38 ;  /* 0x000c80261d007988 */ /* 0x000fe8000800000a */
[----:B0-----:R-:W2:Y:S04]  /*7b60*/  LDL.LU R87, [R1+0xf4] ;  /* 0x0000f40001577983 */ /* 0x001ea80000300800 */
[----:B------:R-:W-:Y:S04]  /*7b70*/  STL [R1+0x3ec], R31 ;  /* 0x0003ec1f01007387 */ /* 0x000fe80000100800 */
[----:B------:R-:W-:Y:S04]  /*7b80*/  STL [R1+0x3e8], R32 ;  /* 0x0003e82001007387 */ /* 0x000fe80000100800 */
[----:B---3--:R0:W-:Y:S02]  /*7b90*/  STS.U8 [R29+UR10+0x1c80], R93 ;  /* 0x001c805d1d007988 */ /* 0x0081e4000800000a */
[----:B0-----:R-:W0:Y:S02]  /*7ba0*/  S2R R93, SR_TID.X ;  /* 0x00000000005d7919 */ /* 0x001e240000002100 */
[----:B------:R1:W-:Y:S04]  /*7bb0*/  STS.U8 [R29+UR10+0x2c80], R90 ;  /* 0x002c805a1d007988 */ /* 0x0003e8000800000a */
[----:B------:R0:W-:Y:S04]  /*7bc0*/  STS.U8 [R29+UR10+0x3c80], R39 ;  /* 0x003c80271d007988 */ /* 0x0001e8000800000a */
[----:B-1----:R-:W3:Y:S04]  /*7bd0*/  LDL.LU R90, [R1+0x178] ;  /* 0x00017800015a7983 */ /* 0x002ee80000300800 */
[----:B------:R-:W3:Y:S01]  /*7be0*/  LDL.LU R63, [R1+0xf0] ;  /* 0x0000f000013f7983 */ /* 0x000ee20000300800 */
[----:B0-----:R-:W-:-:S03]  /*7bf0*/  LOP3.LUT R29, R93, 0x7f, RZ, 0xc0, !PT ;  /* 0x0000007f5d1d7812 */ /* 0x001fc600078ec0ff */
[----:B------:R-:W3:Y:S01]  /*7c00*/  LDL.LU R93, [R1+0xec] ;  /* 0x0000ec00015d7983 */ /* 0x000ee20000300800 */
[----:B------:R-:W-:Y:S01]  /*7c10*/  PRMT R35, RZ, 0x7610, R35 ;  /* 0x00007610ff237816 */ /* 0x000fe20000000023 */
[----:B------:R-:W-:Y:S02]  /*7c20*/  @P1 IMAD.MOV.U32 R33, RZ, RZ, R32 ;  /* 0x000000ffff211224 */ /* 0x000fe400078e0020 */
[----:B------:R-:W-:Y:S01]  /*7c30*/  @P1 IMAD.MOV.U32 R32, RZ, RZ, R31 ;  /* 0x000000ffff201224 */ /* 0x000fe200078e001f */
[----:B------:R-:W-:-:S04]  /*7c40*/  IADD3 R31, P2, PT, R8, UR4, RZ ;  /* 0x00000004081f7c10 */ /* 0x000fc8000ff5e0ff */
[----:B------:R0:W3:Y:S04]  /*7c50*/  @P1 LDG.E.U8 R35, desc[UR22][R32.64] ;  /* 0x0000001620231981 */ /* 0x0000e8000c1e1100 */
[----:B------:R-:W-:Y:S01]  /*7c60*/  STL [R1+0x3f4], R31 ;  /* 0x0003f41f01007387 */ /* 0x000fe20000100800 */
[----:B0-----:R-:W-:-:S05]  /*7c70*/  IADD3.X R32, PT, PT, R9, UR5, RZ, P2, !PT ;  /* 0x0000000509207c10 */ /* 0x001fca00097fe4ff */
[----:B------:R0:W-:Y:S04]  /*7c80*/  STL [R1+0x3f0], R32 ;  /* 0x0003f02001007387 */ /* 0x0001e80000100800 */
[----:B------:R-:W3:Y:S04]  /*7c90*/  LDL.LU R62, [R1+0x164] ;  /* 0x00016400013e7983 */ /* 0x000ee80000300800 */
[----:B------:R-:W3:Y:S04]  /*7ca0*/  LDL.LU R38, [R1+0xe0] ;  /* 0x0000e00001267983 */ /* 0x000ee80000300800 */
[----:B------:R-:W3:Y:S01]  /*7cb0*/  LDL.LU R39, [R1+0x9c] ;  /* 0x00009c0001277983 */ /* 0x000ee20000300800 */
[----:B------:R-:W-:Y:S01]  /*7cc0*/  @P1 IMAD.MOV.U32 R33, RZ, RZ, R32 ;  /* 0x000000ffff211224 */ /* 0x000fe200078e0020 */
[----:B------:R-:W-:Y:S01]  /*7cd0*/  UIMAD UR4, UR6, 0x1e, URZ ;  /* 0x0000001e060478a4 */ /* 0x000fe2000f8e02ff */
[----:B0-----:R-:W-:Y:S01]  /*7ce0*/  @P1 IMAD.MOV.U32 R32, RZ, RZ, R31 ;  /* 0x000000ffff201224 */ /* 0x001fe200078e001f */
[--C-:B------:R-:W-:Y:S01]  /*7cf0*/  SHF.R.U32.HI R31, RZ, 0x8, R30.reuse ;  /* 0x00000008ff1f7819 */ /* 0x100fe2000001161e */
[----:B------:R-:W3:Y:S01]  /*7d00*/  LDL.LU R52, [R1+0xf8] ;  /* 0x0000f80001347983 */ /* 0x000ee20000300800 */
[----:B------:R-:W-:-:S02]  /*7d10*/  SHF.R.U32.HI R30, RZ, 0x1, R30 ;  /* 0x00000001ff1e7819 */ /* 0x000fc4000001161e */
[----:B------:R-:W-:Y:S01]  /*7d20*/  PRMT R34, RZ, 0x7610, R34 ;  /* 0x00007610ff227816 */ /* 0x000fe20000000022 */
[----:B------:R-:W-:Y:S01]  /*7d30*/  USHF.R.S32.HI UR5, URZ, 0x1f, UR4 ;  /* 0x0000001fff057899 */ /* 0x000fe20008011404 */
[----:B------:R-:W-:Y:S02]  /*7d40*/  LOP3.LUT R53, R29, 0x20, RZ, 0x3c, !PT ;  /* 0x000000201d357812 */ /* 0x000fe400078e3cff */
[----:B------:R-:W-:Y:S02]  /*7d50*/  LOP3.LUT P2, RZ, R30, 0x1, RZ, 0xc0, !PT ;  /* 0x000000011eff7812 */ /* 0x000fe4000784c0ff */
[----:B------:R-:W-:Y:S01]  /*7d60*/  IADD3 R30, P3, PT, R2, UR4, RZ ;  /* 0x00000004021e7c10 */ /* 0x000fe2000ff7e0ff */
[----:B------:R0:W3:Y:S01]  /*7d70*/  @P1 LDG.E.U8 R34, desc[UR22][R32.64] ;  /* 0x0000001620221981 */ /* 0x0000e2000c1e1100 */
[----:B------:R-:W-:Y:S02]  /*7d80*/  LOP3.LUT P1, RZ, R31, 0x1, RZ, 0xc0, !PT ;  /* 0x000000011fff7812 */ /* 0x000fe4000782c0ff */
[----:B------:R-:W-:Y:S01]  /*7d90*/  IADD3.X R31, PT, PT, R3, UR5, RZ, P3, !PT ;  /* 0x00000005031f7c10 */ /* 0x000fe20009ffe4ff */
[----:B------:R1:W-:Y:S04]  /*7da0*/  STS.U8 [R53+UR10+0x100], R84 ;  /* 0x0001005435007988 */ /* 0x0003e8000800000a */
[----:B-1----:R-:W3:Y:S04]  /*7db0*/  LDL.LU R84, [R1+0xac] ;  /* 0x0000ac0001547983 */ /* 0x002ee80000300800 */
[----:B----4-:R-:W-:Y:S04]  /*7dc0*/  STS.U8 [R53+UR10+0x1100], R89 ;  /* 0x0011005935007988 */ /* 0x010fe8000800000a */
[----:B--2---:R1:W-:Y:S04]  /*7dd0*/  STS.U8 [R53+UR10+0x2100], R87 ;  /* 0x0021005735007988 */ /* 0x0043e8000800000a */
[----:B-1----:R-:W2:Y:S04]  /*7de0*/  LDL.LU R87, [R1+0xa8] ;  /* 0x0000a80001577983 */ /* 0x002ea80000300800 */
[----:B------:R-:W-:Y:S04]  /*7df0*/  STL [R1+0x250], R30 ;  /* 0x0002501e01007387 */ /* 0x000fe80000100800 */
[----:B------:R-:W-:Y:S04]  /*7e00*/  STL [R1+0x24c], R31 ;  /* 0x00024c1f01007387 */ /* 0x000fe80000100800 */
[----:B------:R-:W4:Y:S04]  /*7e10*/  LDL.LU R89, [R1+0xcc] ;  /* 0x0000cc0001597983 */ /* 0x000f280000300800 */
[----:B---3--:R1:W-:Y:S04]  /*7e20*/  STS.U8 [R53+UR10+0x3100], R90 ;  /* 0x0031005a35007988 */ /* 0x0083e8000800000a */
[----:B------:R-:W-:Y:S04]  /*7e30*/  STS.U8 [R53+UR10+0x500], R63 ;  /* 0x0005003f35007988 */ /* 0x000fe8000800000a */
[----:B-1----:R-:W3:Y:S04]  /*7e40*/  LDL.LU R90, [R1+0xc4] ;  /* 0x0000c400015a7983 */ /* 0x002ee80000300800 */
[----:B------:R1:W-:Y:S04]  /*7e50*/  STS.U8 [R53+UR10+0x1500], R93 ;  /* 0x0015005d35007988 */ /* 0x0003e8000800000a */
[----:B-1----:R-:W3:Y:S01]  /*7e60*/  LDL.LU R93, [R1+0x90] ;  /* 0x00009000015d7983 */ /* 0x002ee20000300800 */
[----:B0-----:R-:W-:-:S02]  /*7e70*/  PRMT R33, RZ, 0x7610, R33 ;  /* 0x00007610ff217816 */ /* 0x001fc40000000021 */
[----:B------:R-:W-:-:S04]  /*7e80*/  PRMT R32, RZ, 0x7610, R32 ;  /* 0x00007610ff207816 */ /* 0x000fc80000000020 */
[----:B------:R0:W3:Y:S02]  /*7e90*/  @P2 LDG.E.U8 R33, desc[UR22][R30.64] ;  /* 0x000000161e212981 */ /* 0x0000e4000c1e1100 */
[----:B0-----:R-:W-:Y:S02]  /*7ea0*/  IADD3 R30, P3, PT, R4, UR4, RZ ;  /* 0x00000004041e7c10 */ /* 0x001fe4000ff7e0ff */
[----:B------:R-:W-:Y:S02]  /*7eb0*/  STS.U8 [R53+UR10+0x2500], R62 ;  /* 0x0025003e35007988 */ /* 0x000fe4000800000a */
[----:B------:R-:W-:Y:S02]  /*7ec0*/  IADD3.X R31, PT, PT, R5, UR5, RZ, P3, !PT ;  /* 0x00000005051f7c10 */ /* 0x000fe40009ffe4ff */
[----:B------:R0:W-:Y:S04]  /*7ed0*/  STS.U8 [R53+UR10+0x3500], R38 ;  /* 0x0035002635007988 */ /* 0x0001e8000800000a */
[----:B------:R-:W-:Y:S04]  /*7ee0*/  STL [R1+0x258], R30 ;  /* 0x0002581e01007387 */ /* 0x000fe80000100800 */
[----:B------:R1:W-:Y:S01]  /*7ef0*/  STL [R1+0x254], R31 ;  /* 0x0002541f01007387 */ /* 0x0003e20000100800 */
[----:B0-----:R-:W-:-:S03]  /*7f00*/  IADD3 R38, P3, PT, R6, UR4, RZ ;  /* 0x0000000406267c10 */ /* 0x001fc6000ff7e0ff */
[----:B------:R1:W3:Y:S04]  /*7f10*/  @P2 LDG.E.U8 R32, desc[UR22][R30.64] ;  /* 0x000000161e202981 */ /* 0x0002e8000c1e1100 */
[----:B------:R0:W-:Y:S04]  /*7f20*/  STS.U8 [R53+UR10+0x900], R39 ;  /* 0x0009002735007988 */ /* 0x0001e8000800000a */
[----:B------:R-:W3:Y:S01]  /*7f30*/  LDL.LU R63, [R1+0xd8] ;  /* 0x0000d800013f7983 */ /* 0x000ee20000300800 */
[----:B-1----:R-:W-:Y:S02]  /*7f40*/  PRMT R31, RZ, 0x7610, R31 ;  /* 0x00007610ff1f7816 */ /* 0x002fe4000000001f */
[----:B0-----:R-:W-:Y:S01]  /*7f50*/  IADD3.X R39, PT, PT, R7, UR5, RZ, P3, !PT ;  /* 0x0000000507277c10 */ /* 0x001fe20009ffe4ff */
[----:B------:R0:W-:Y:S04]  /*7f60*/  STL [R1+0x260], R38 ;  /* 0x0002602601007387 */ /* 0x0001e80000100800 */
[----:B------:R0:W3:Y:S01]  /*7f70*/  @P2 LDG.E.U8 R31, desc[UR22][R38.64] ;  /* 0x00000016261f2981 */ /* 0x0000e2000c1e1100 */
[----:B------:R-:W-:-:S03]  /*7f80*/  PRMT R30, RZ, 0x7610, R30 ;  /* 0x00007610ff1e7816 */ /* 0x000fc6000000001e */
[----:B------:R1:W-:Y:S04]  /*7f90*/  STL [R1+0x25c], R39 ;  /* 0x00025c2701007387 */ /* 0x0003e80000100800 */
[----:B------:R-:W3:Y:S01]  /*7fa0*/  LDL.LU R62, [R1+0xa4] ;  /* 0x0000a400013e7983 */ /* 0x000ee20000300800 */
[----:B0-----:R-:W-:-:S04]  /*7fb0*/  IADD3 R38, P3, PT, R8, UR4, RZ ;  /* 0x0000000408267c10 */ /* 0x001fc8000ff7e0ff */
[----:B-1----:R-:W-:Y:S01]  /*7fc0*/  IADD3.X R39, PT, PT, R9, UR5, RZ, P3, !PT ;  /* 0x0000000509277c10 */ /* 0x002fe20009ffe4ff */
[----:B------:R0:W-:Y:S04]  /*7fd0*/  STS.U8 [R53+UR10+0x1900], R52 ;  /* 0x0019003435007988 */ /* 0x0001e8000800000a */
[----:B------:R1:W3:Y:S01]  /*7fe0*/  @P2 LDG.E.U8 R30, desc[UR22][R38.64] ;  /* 0x00000016261e2981 */ /* 0x0002e2000c1e1100 */
[----:B------:R-:W-:-:S03]  /*7ff0*/  UIMAD UR4, UR6, 0x7, URZ ;  /* 0x00000007060478a4 */ /* 0x000fc6000f8e02ff */
[----:B0-----:R-:W3:Y:S04]  /*8000*/  LDL.LU R52, [R1+0x94] ;  /* 0x0000940001347983 */ /* 0x001ee80000300800 */
[----:B------:R1:W-:Y:S01]  /*8010*/  STL [R1+0x268], R38 ;  /* 0x0002682601007387 */ /* 0x0003e20000100800 */
[----:B------:R-:W-:Y:S01]  /*8020*/  USHF.R.S32.HI UR5, URZ, 0x1f, UR4 ;  /* 0x0000001fff057899 */ /* 0x000fe20008011404 */
[----:B-1----:R-:W-:-:S05]  /*8030*/  VIADD R38, R83, 0xfffffff8 ;  /* 0xfffffff853267836 */ /* 0x002fca0000000000 */
[----:B------:R-:W-:Y:S02]  /*8040*/  ISETP.GE.U32.AND P2, PT, R38, 0x7fffffd9, PT ;  /* 0x7fffffd92600780c */ /* 0x000fe40003f46070 */
[----:B------:R-:W-:Y:S01]  /*8050*/  IADD3 R38, P3, PT, R2, UR4, RZ ;  /* 0x0000000402267c10 */ /* 0x000fe2000ff7e0ff */
[----:B------:R0:W-:Y:S01]  /*8060*/  STS.U8 [R53+UR10+0x2900], R84 ;  /* 0x0029005435007988 */ /* 0x0001e2000800000a */
[----:B------:R-:W-:-:S03]  /*8070*/  PRMT R47, RZ, 0x7610, R47 ;  /* 0x00007610ff2f7816 */ /* 0x000fc6000000002f */
[----:B------:R1:W-:Y:S04]  /*8080*/  STL [R1+0x264], R39 ;  /* 0x0002642701007387 */ /* 0x0003e80000100800 */
[----:B0-----:R-:W3:Y:S01]  /*8090*/  LDL.LU R84, [R1+0x80] ;  /* 0x0000800001547983 */ /* 0x001ee20000300800 */
[----:B-1----:R-:W-:-:S05]  /*80a0*/  IADD3.X R39, PT, PT, R3, UR5, RZ, P3, !PT ;  /* 0x0000000503277c10 */ /* 0x002fca0009ffe4ff */
[----:B------:R0:W3:Y:S04]  /*80b0*/  @!P2 LDG.E.U8 R47, desc[UR22][R38.64] ;  /* 0x00000016262fa981 */ /* 0x0000e8000c1e1100 */
[----:B--2---:R1:W-:Y:S04]  /*80c0*/  STS.U8 [R53+UR10+0x3900], R87 ;  /* 0x0039005735007988 */ /* 0x0043e8000800000a */
[----:B-1----:R-:W2:Y:S04]  /*80d0*/  LDL.LU R87, [R1+0x7c] ;  /* 0x00007c0001577983 */ /* 0x002ea80000300800 */
[----:B----4-:R1:W-:Y:S04]  /*80e0*/  STS.U8 [R53+UR10+0xd00], R89 ;  /* 0x000d005935007988 */ /* 0x0103e8000800000a */
[----:B-1----:R-:W4:Y:S04]  /*80f0*/  LDL.LU R89, [R1+0x8c] ;  /* 0x00008c0001597983 */ /* 0x002f280000300800 */
[----:B---3--:R1:W-:Y:S04]  /*8100*/  STS.U8 [R53+UR10+0x1d00], R90 ;  /* 0x001d005a35007988 */ /* 0x0083e8000800000a */
[----:B-1----:R-:W3:Y:S04]  /*8110*/  LDL.LU R90, [R1+0x88] ;  /* 0x00008800015a7983 */ /* 0x002ee80000300800 */
[----:B------:R1:W-:Y:S04]  /*8120*/  STS.U8 [R53+UR10+0x2d00], R93 ;  /* 0x002d005d35007988 */ /* 0x0003e8000800000a */
[----:B-1----:R-:W2:Y:S04]  /*8130*/  LDL.LU R93, [R1+0x64] ;  /* 0x00006400015d7983 */ /* 0x002ea80000300800 */
[----:B------:R-:W-:Y:S04]  /*8140*/  STL [R1+0x160], R38 ;  /* 0x0001602601007387 */ /* 0x000fe80000100800 */
[----:B------:R1:W-:Y:S04]  /*8150*/  STL [R1+0x15c], R39 ;  /* 0x00015c2701007387 */ /* 0x0003e80000100800 */
[----:B-1----:R-:W2:Y:S01]  /*8160*/  LDL.LU R39, [R1+0xa0] ;  /* 0x0000a00001277983 */ /* 0x002ea20000300800 */
[----:B0-----:R-:W-:-:S02]  /*8170*/  IADD3 R38, P3, PT, R4, UR4, RZ ;  /* 0x0000000404267c10 */ /* 0x001fc4000ff7e0ff */
[----:B------:R-:W-:Y:S01]  /*8180*/  PRMT R46, RZ, 0x7610, R46 ;  /* 0x00007610ff2e7816 */ /* 0x000fe2000000002e */
[----:B------:R0:W-:Y:S02]  /*8190*/  STS.U8 [R53+UR10+0x3d00], R63 ;  /* 0x003d003f35007988 */ /* 0x0001e4000800000a */
[----:B0-----:R-:W-:Y:S02]  /*81a0*/  LOP3.LUT R53, R29, 0x30, RZ, 0x3c, !PT ;  /* 0x000000301d357812 */ /* 0x001fe400078e3cff */
[----:B------:R-:W3:Y:S04]  /*81b0*/  LDL.LU R63, [R1+0x84] ;  /* 0x00008400013f7983 */ /* 0x000ee80000300800 */
[----:B------:R0:W-:Y:S04]  /*81c0*/  STS.U8 [R53+UR10+0x180], R62 ;  /* 0x0001803e35007988 */ /* 0x0001e8000800000a */
[----:B0-----:R-:W3:Y:S04]  /*81d0*/  LDL.LU R62, [R1+0x5c] ;  /* 0x00005c00013e7983 */ /* 0x001ee80000300800 */
[----:B--2---:R0:W-:Y:S04]  /*81e0*/  STS.U8 [R53+UR10+0x1180], R39 ;  /* 0x0011802735007988 */ /* 0x0041e8000800000a */
[----:B------:R1:W-:Y:S01]  /*81f0*/  STS.U8 [R53+UR10+0x2180], R52 ;  /* 0x0021803435007988 */ /* 0x0003e2000800000a */
[----:B0-----:R-:W-:-:S03]  /*8200*/  IADD3.X R39, PT, PT, R5, UR5, RZ, P3, !PT ;  /* 0x0000000505277c10 */ /* 0x001fc60009ffe4ff */
[----:B-1----:R-:W2:Y:S04]  /*8210*/  LDL.LU R52, [R1+0x54] ;  /* 0x0000540001347983 */ /* 0x002ea80000300800 */
[----:B------:R-:W-:Y:S04]  /*8220*/  STL [R1+0x168], R38 ;  /* 0x0001682601007387 */ /* 0x000fe80000100800 */
[----:B------:R0:W-:Y:S04]  /*8230*/  STL [R1+0x164], R39 ;  /* 0x0001642701007387 */ /* 0x0001e80000100800 */
[----:B------:R1:W2:Y:S04]  /*8240*/  @!P2 LDG.E.U8 R46, desc[UR22][R38.64] ;  /* 0x00000016262ea981 */ /* 0x0002a8000c1e1100 */
[----:B0-----:R-:W2:Y:S01]  /*8250*/  LDL.LU R39, [R1+0x98] ;  /* 0x0000980001277983 */ /* 0x001ea20000300800 */
[----:B-1----:R-:W-:-:S02]  /*8260*/  IADD3 R38, P3, PT, R6, UR4, RZ ;  /* 0x0000000406267c10 */ /* 0x002fc4000ff7e0ff */
[----:B------:R-:W-:Y:S02]  /*8270*/  PRMT R45, RZ, 0x7610, R45 ;  /* 0x00007610ff2d7816 */ /* 0x000fe4000000002d */
[----:B------:R-:W-:Y:S01]  /*8280*/  PRMT R44, RZ, 0x7610, R44 ;  /* 0x00007610ff2c7816 */ /* 0x000fe2000000002c */
[----:B--2---:R0:W-:Y:S04]  /*8290*/  STS.U8 [R53+UR10+0x3180], R39 ;  /* 0x0031802735007988 */ /* 0x0041e8000800000a */
[----:B------:R-:W-:Y:S01]  /*82a0*/  STS.U8 [R53+UR10+0x580], R84 ;  /* 0x0005805435007988 */ /* 0x000fe2000800000a */
[----:B0-----:R-:W-:-:S03]  /*82b0*/  IADD3.X R39, PT, PT, R7, UR5, RZ, P3, !PT ;  /* 0x0000000507277c10 */ /* 0x001fc60009ffe4ff */
[----:B------:R0:W-:Y:S04]  /*82c0*/  STS.U8 [R53+UR10+0x1580], R87 ;  /* 0x0015805735007988 */ /* 0x0001e8000800000a */
[----:B------:R1:W2:Y:S04]  /*82d0*/  @!P2 LDG.E.U8 R45, desc[UR22][R38.64] ;  /* 0x00000016262da981 */ /* 0x0002a8000c1e1100 */
[----:B0-----:R-:W2:Y:S04]  /*82e0*/  LDL.LU R87, [R1+0x70] ;  /* 0x0000700001577983 */ /* 0x001ea80000300800 */
[----:B------:R1:W-:Y:S04]  /*82f0*/  STL [R1+0x170], R38 ;  /* 0x0001702601007387 */ /* 0x0003e80000100800 */
[----:B------:R0:W-:Y:S04]  /*8300*/  STL [R1+0x16c], R39 ;  /* 0x00016c2701007387 */ /* 0x0001e80000100800 */
[----:B----4-:R-:W-:Y:S01]  /*8310*/  STS.U8 [R53+UR10+0x2580], R89 ;  /* 0x0025805935007988 */ /* 0x010fe2000800000a */
[----:B-1----:R-:W-:-:S03]  /*8320*/  IADD3 R38, P3, PT, R8, UR4, RZ ;  /* 0x0000000408267c10 */ /* 0x002fc6000ff7e0ff */
[----:B---3--:R-:W-:Y:S01]  /*8330*/  STS.U8 [R53+UR10+0x3580], R90 ;  /* 0x0035805a35007988 */ /* 0x008fe2000800000a */
[----:B0-----:R-:W-:-:S03]  /*8340*/  IADD3.X R39, PT, PT, R9, UR5, RZ, P3, !PT ;  /* 0x0000000509277c10 */ /* 0x001fc60009ffe4ff */
[----:B------:R-:W3:Y:S04]  /*8350*/  LDL.LU R84, [R1+0x6c] ;  /* 0x00006c0001547983 */ /* 0x000ee80000300800 */
[----:B------:R0:W-:Y:S04]  /*8360*/  STS.U8 [R53+UR10+0x980], R93 ;  /* 0x0009805d35007988 */ /* 0x0001e8000800000a */
[----:B------:R1:W4:Y:S01]  /*8370*/  @!P2 LDG.E.U8 R44, desc[UR22][R38.64] ;  /* 0x00000016262ca981 */ /* 0x000322000c1e1100 */
[----:B------:R-:W-:-:S03]  /*8380*/  UIMAD UR4, UR6, 0xf, URZ ;  /* 0x0000000f060478a4 */ /* 0x000fc6000f8e02ff */
[----:B0-----:R-:W4:Y:S04]  /*8390*/  LDL.LU R93, [R1+0x50] ;  /* 0x00005000015d7983 */ /* 0x001f280000300800 */
[----:B------:R1:W-:Y:S01]  /*83a0*/  STL [R1+0x178], R38 ;  /* 0x0001782601007387 */ /* 0x0003e20000100800 */
[----:B------:R-:W-:-:S03]  /*83b0*/  USHF.R.S32.HI UR5, URZ, 0x1f, UR4 ;  /* 0x0000001fff057899 */ /* 0x000fc60008011404 */
[----:B------:R-:W-:Y:S01]  /*83c0*/  STS.U8 [R53+UR10+0x1980], R63 ;  /* 0x0019803f35007988 */ /* 0x000fe2000800000a */
[----:B-1----:R-:W-:-:S03]  /*83d0*/  VIADD R38, R83, 0xfffffff0 ;  /* 0xfffffff053267836 */ /* 0x002fc60000000000 */
[----:B------:R-:W-:Y:S02]  /*83e0*/  STS.U8 [R53+UR10+0x2980], R62 ;  /* 0x0029803e35007988 */ /* 0x000fe4000800000a */
[----:B------:R-:W-:Y:S02]  /*83f0*/  ISETP.GE.U32.AND P2, PT, R38, 0x7fffffd1, PT ;  /* 0x7fffffd12600780c */ /* 0x000fe40003f46070 */
[----:B------:R0:W-:Y:S04]  /*8400*/  STS.U8 [R53+UR10+0x3980], R52 ;  /* 0x0039803435007988 */ /* 0x0001e8000800000a */
[----:B------:R1:W-:Y:S04]  /*8410*/  STL [R1+0x174], R39 ;  /* 0x0001742701007387 */ /* 0x0003e80000100800 */
[----:B------:R-:W4:Y:S01]  /*8420*/  LDL.LU R89, [R1+0x40] ;  /* 0x0000400001597983 */ /* 0x000f220000300800 */
[----:B0-----:R-:W-:-:S03]  /*8430*/  IADD3 R52, P3, PT, R2, UR4, RZ ;  /* 0x0000000402347c10 */ /* 0x001fc6000ff7e0ff */
[----:B------:R-:W4:Y:S01]  /*8440*/  LDL.LU R90, [R1+0x3c] ;  /* 0x00003c00015a7983 */ /* 0x000f220000300800 */
[----:B-1----:R-:W-:Y:S02]  /*8450*/  PRMT R39, RZ, 0x7610, R39 ;  /* 0x00007610ff277816 */ /* 0x002fe40000000027 */
[----:B------:R-:W-:Y:S01]  /*8460*/  IADD3.X R53, PT, PT, R3, UR5, RZ, P3, !PT ;  /* 0x0000000503357c10 */ /* 0x000fe20009ffe4ff */
[----:B------:R-:W4:Y:S04]  /*8470*/  LDL.LU R83, [R1+0x48] ;  /* 0x0000480001537983 */ /* 0x000f280000300800 */
[----:B------:R-:W4:Y:S04]  /*8480*/  LDL.LU R63, [R1+0x14] ;  /* 0x00001400013f7983 */ /* 0x000f280000300800 */
[----:B------:R-:W-:Y:S04]  /*8490*/  STL [R1+0x210], R52 ;  /* 0x0002103401007387 */ /* 0x000fe80000100800 */
[----:B------:R0:W-:Y:S04]  /*84a0*/  STL [R1+0x20c], R53 ;  /* 0x00020c3501007387 */ /* 0x0001e80000100800 */
[----:B------:R1:W4:Y:S04]  /*84b0*/  @!P2 LDG.E.U8 R39, desc[UR22][R52.64] ;  /* 0x000000163427a981 */ /* 0x000328000c1e1100 */
[----:B0-----:R-:W4:Y:S01]  /*84c0*/  LDL.LU R53, [R1+0x44] ;  /* 0x0000440001357983 */ /* 0x001f220000300800 */
[----:B-1----:R-:W-:-:S02]  /*84d0*/  LOP3.LUT R52, R29, 0x30, RZ, 0x3c, !PT ;  /* 0x000000301d347812 */ /* 0x002fc400078e3cff */
[----:B------:R-:W-:-:S03]  /*84e0*/  PRMT R38, RZ, 0x7610, R38 ;  /* 0x00007610ff267816 */ /* 0x000fc60000000026 */
[----:B--2---:R0:W-:Y:S04]  /*84f0*/  STS.U8 [R52+UR10+0xd80], R87 ;  /* 0x000d805734007988 */ /* 0x0041e8000800000a */
[----:B0-----:R-:W2:Y:S04]  /*8500*/  LDL.LU R87, [R1+0x30] ;  /* 0x0000300001577983 */ /* 0x001ea80000300800 */
[----:B------:R-:W2:Y:S04]  /*8510*/  LDL.LU R62, [R1+0x4] ;  /* 0x00000400013e7983 */ /* 0x000ea80000300800 */
[----:B---3--:R0:W-:Y:S04]  /*8520*/  STS.U8 [R52+UR10+0x1d80], R84 ;  /* 0x001d805434007988 */ /* 0x0081e8000800000a */
[----:B0-----:R-:W3:Y:S04]  /*8530*/  LDL.LU R84, [R1+0x7c0] ;  /* 0x0007c00001547983 */ /* 0x001ee80000300800 */
[----:B----4-:R0:W-:Y:S02]  /*8540*/  STS.U8 [R52+UR10+0x2d80], R53 ;  /* 0x002d803534007988 */ /* 0x0101e4000800000a */
[----:B0-----:R-:W-:-:S04]  /*8550*/  IADD3 R52, P3, PT, R4, UR4, RZ ;  /* 0x0000000404347c10 */ /* 0x001fc8000ff7e0ff */
[----:B------:R-:W-:Y:S01]  /*8560*/  IADD3.X R53, PT, PT, R5, UR5, RZ, P3, !PT ;  /* 0x0000000505357c10 */ /* 0x000fe20009ffe4ff */
[----:B------:R-:W-:Y:S04]  /*8570*/  STL [R1+0x218], R52 ;  /* 0x0002183401007387 */ /* 0x000fe80000100800 */
[----:B------:R0:W-:Y:S04]  /*8580*/  STL [R1+0x214], R53 ;  /* 0x0002143501007387 */ /* 0x0001e80000100800 */
[----:B------:R1:W4:Y:S04]  /*8590*/  @!P2 LDG.E.U8 R38, desc[UR22][R52.64] ;  /* 0x000000163426a981 */ /* 0x000328000c1e1100 */
[----:B0-----:R-:W2:Y:S01]  /*85a0*/  LDL.LU R53, [R1+0x1c] ;  /* 0x00001c0001357983 */ /* 0x001ea20000300800 */
[----:B-1----:R-:W-:-:S05]  /*85b0*/  LOP3.LUT R52, R29, 0x30, RZ, 0x3c, !PT ;  /* 0x000000301d347812 */ /* 0x002fca00078e3cff */
[----:B------:R0:W-:Y:S02]  /*85c0*/  STS.U8 [R52+UR10+0x3d80], R93 ;  /* 0x003d805d34007988 */ /* 0x0001e4000800000a */
[----:B0-----:R-:W-:Y:S02]  /*85d0*/  LOP3.LUT R52, R29, 0x40, RZ, 0x3c, !PT ;  /* 0x000000401d347812 */ /* 0x001fe400078e3cff */
[----:B------:R-:W3:Y:S04]  /*85e0*/  LDL.LU R93, [R1+0x10] ;  /* 0x00001000015d7983 */ /* 0x000ee80000300800 */
[----:B------:R0:W-:Y:S04]  /*85f0*/  STS.U8 [R52+UR10+0x200], R89 ;  /* 0x0002005934007988 */ /* 0x0001e8000800000a */
[----:B------:R1:W-:Y:S01]  /*8600*/  STS.U8 [R52+UR10+0x1200], R90 ;  /* 0x0012005a34007988 */ /* 0x0003e2000800000a */
[----:B------:R-:W-:-:S03]  /*8610*/  PRMT R51, RZ, 0x7610, R51 ;  /* 0x00007610ff337816 */ /* 0x000fc60000000033 */
[----:B0-----:R-:W3:Y:S04]  /*8620*/  LDL.LU R89, [R1+0x7bc] ;  /* 0x0007bc0001597983 */ /* 0x001ee80000300800 */
[----:B-1----:R-:W3:Y:S04]  /*8630*/  LDL.LU R90, [R1+0x7b8] ;  /* 0x0007b800015a7983 */ /* 0x002ee80000300800 */
[----:B--2---:R0:W-:Y:S02]  /*8640*/  STS.U8 [R52+UR10+0x2200], R53 ;  /* 0x0022003534007988 */ /* 0x0041e4000800000a */
[----:B0-----:R-:W-:-:S04]  /*8650*/  IADD3 R52, P3, PT, R6, UR4, RZ ;  /* 0x0000000406347c10 */ /* 0x001fc8000ff7e0ff */
[----:B------:R-:W-:Y:S01]  /*8660*/  IADD3.X R53, PT, PT, R7, UR5, RZ, P3, !PT ;  /* 0x0000000507357c10 */ /* 0x000fe20009ffe4ff */
[----:B------:R0:W-:Y:S04]  /*8670*/  STL [R1+0x220], R52 ;  /* 0x0002203401007387 */ /* 0x0001e80000100800 */
[----:B------:R1:W-:Y:S04]  /*8680*/  STL [R1+0x21c], R53 ;  /* 0x00021c3501007387 */ /* 0x0003e80000100800 */
[----:B------:R1:W2:Y:S04]  /*8690*/  @!P2 LDG.E.U8 R51, desc[UR22][R52.64] ;  /* 0x000000163433a981 */ /* 0x0002a8000c1e1100 */
[----:B0-----:R-:W2:Y:S01]  /*86a0*/  LDL.LU R52, [R1+0x18] ;  /* 0x0000180001347983 */ /* 0x001ea20000300800 */
[----:B-1----:R-:W-:-:S05]  /*86b0*/  LOP3.LUT R53, R29, 0x40, RZ, 0x3c, !PT ;  /* 0x000000401d357812 */ /* 0x002fca00078e3cff */
[----:B------:R0:W-:Y:S01]  /*86c0*/  STS.U8 [R53+UR10+0x3200], R83 ;  /* 0x0032005335007988 */ /* 0x0001e2000800000a */
[----:B------:R-:W-:-:S03]  /*86d0*/  PRMT R60, RZ, 0x7610, R60 ;  /* 0x00007610ff3c7816 */ /* 0x000fc6000000003c */
[----:B0-----:R-:W3:Y:S04]  /*86e0*/  LDL.LU R83, [R1+0x7b4] ;  /* 0x0007b40001537983 */ /* 0x001ee80000300800 */
[----:B--2---:R0:W-:Y:S04]  /*86f0*/  STS.U8 [R53+UR10+0x600], R52 ;  /* 0x0006003435007988 */ /* 0x0041e8000800000a */
[----:B------:R1:W-:Y:S01]  /*8700*/  STS.U8 [R53+UR10+0x1600], R63 ;  /* 0x0016003f35007988 */ /* 0x0003e2000800000a */
[----:B0-----:R-:W-:-:S04]  /*8710*/  IADD3 R52, P3, PT, R8, UR4, RZ ;  /* 0x0000000408347c10 */ /* 0x001fc8000ff7e0ff */
[----:B-1----:R-:W-:Y:S01]  /*8720*/  IADD3.X R53, PT, PT, R9, UR5, RZ, P3, !PT ;  /* 0x0000000509357c10 */ /* 0x002fe20009ffe4ff */
[----:B------:R0:W-:Y:S04]  /*8730*/  STL [R1+0x228], R52 ;  /* 0x0002283401007387 */ /* 0x0001e80000100800 */
[----:B------:R1:W-:Y:S04]  /*8740*/  STL [R1+0x224], R53 ;  /* 0x0002243501007387 */ /* 0x0003e80000100800 */
[----:B------:R-:W2:Y:S04]  /*8750*/  LDL.LU R63, [R1+0x34] ;  /* 0x00003400013f7983 */ /* 0x000ea80000300800 */
[----:B------:R1:W2:Y:S04]  /*8760*/  @!P2 LDG.E.U8 R60, desc[UR22][R52.64] ;  /* 0x00000016343ca981 */ /* 0x0002a8000c1e1100 */
[----:B0-----:R-:W2:Y:S01]  /*8770*/  LDL.LU R52, [R1+0x24] ;  /* 0x0000240001347983 */ /* 0x001ea20000300800 */
[----:B-1----:R-:W-:Y:S01]  /*8780*/  LOP3.LUT R53, R29, 0x40, RZ, 0x3c, !PT ;  /* 0x000000401d357812 */ /* 0x002fe200078e3cff */
[----:B------:R-:W-:-:S04]  /*8790*/  UIMAD UR4, UR6, 0x17, URZ ;  /* 0x00000017060478a4 */ /* 0x000fc8000f8e02ff */
[----:B------:R0:W-:Y:S01]  /*87a0*/  STS.U8 [R53+UR10+0x2600], R87 ;  /* 0x0026005735007988 */ /* 0x0001e2000800000a */
[----:B------:R-:W-:Y:S01]  /*87b0*/  USHF.R.S32.HI UR5, URZ, 0x1f, UR4 ;  /* 0x0000001fff057899 */ /* 0x000fe20008011404 */
[----:B------:R-:W-:Y:S02]  /*87c0*/  PRMT R59, RZ, 0x7610, R59 ;  /* 0x00007610ff3b7816 */ /* 0x000fe4000000003b */
[----:B0-----:R-:W3:Y:S04]  /*87d0*/  LDL.LU R87, [R1+0x7b0] ;  /* 0x0007b00001577983 */ /* 0x001ee80000300800 */
[----:B--2---:R0:W-:Y:S04]  /*87e0*/  STS.U8 [R53+UR10+0x3600], R52 ;  /* 0x0036003435007988 */ /* 0x0041e8000800000a */
[----:B------:R1:W-:Y:S01]  /*87f0*/  STS.U8 [R53+UR10+0xa00], R62 ;  /* 0x000a003e35007988 */ /* 0x0003e2000800000a */
[----:B0-----:R-:W-:-:S04]  /*8800*/  IADD3 R52, P2, PT, R2, UR4, RZ ;  /* 0x0000000402347c10 */ /* 0x001fc8000ff5e0ff */
[----:B-1----:R-:W-:Y:S01]  /*8810*/  IADD3.X R53, PT, PT, R3, UR5, RZ, P2, !PT ;  /* 0x0000000503357c10 */ /* 0x002fe200097fe4ff */
[----:B------:R-:W2:Y:S04]  /*8820*/  LDL.LU R62, [R1+0x74] ;  /* 0x00007400013e7983 */ /* 0x000ea80000300800 */
[----:B------:R-:W-:Y:S04]  /*8830*/  STL [R1+0x230], R52 ;  /* 0x0002303401007387 */ /* 0x000fe80000100800 */
[----:B------:R0:W-:Y:S04]  /*8840*/  STL [R1+0x22c], R53 ;  /* 0x00022c3501007387 */ /* 0x0001e80000100800 */
[----:B------:R0:W2:Y:S02]  /*8850*/  @P1 LDG.E.U8 R59, desc[UR22][R52.64] ;  /* 0x00000016343b1981 */ /* 0x0000a4000c1e1100 */
[----:B0-----:R-:W-:-:S02]  /*8860*/  LOP3.LUT R53, R29, 0x40, RZ, 0x3c, !PT ;  /* 0x000000401d357812 */ /* 0x001fc400078e3cff */
[----:B------:R-:W2:Y:S04]  /*8870*/  LDL.LU R52, [R1] ;  /* 0x0000000001347983 */ /* 0x000ea80000300800 */
[----:B---3--:R0:W-:Y:S04]  /*8880*/  STS.U8 [R53+UR10+0x1a00], R93 ;  /* 0x001a005d35007988 */ /* 0x0081e8000800000a */
[----:B0-----:R-:W3:Y:S01]  /*8890*/  LDL.LU R93, [R1+0x7ac] ;  /* 0x0007ac00015d7983 */ /* 0x001ee20000300800 */
[----:B------:R-:W-:-:S03]  /*88a0*/  PRMT R58, RZ, 0x7610, R58 ;  /* 0x00007610ff3a7816 */ /* 0x000fc6000000003a */
[----:B--2---:R0:W-:Y:S02]  /*88b0*/  STS.U8 [R53+UR10+0x2a00], R52 ;  /* 0x002a003435007988 */ /* 0x0041e4000800000a */
[----:B0-----:R-:W-:Y:S02]  /*88c0*/  IADD3 R52, P2, PT, R4, UR4, RZ ;  /* 0x0000000404347c10 */ /* 0x001fe4000ff5e0ff */
[----:B---3--:R0:W-:Y:S04]  /*88d0*/  STS.U8 [R53+UR10+0x3a00], R93 ;  /* 0x003a005d35007988 */ /* 0x0081e8000800000a */
[----:B------:R-:W-:Y:S01]  /*88e0*/  STL [R1+0x238], R52 ;  /* 0x0002383401007387 */ /* 0x000fe20000100800 */
[----:B0-----:R-:W-:-:S05]  /*88f0*/  IADD3.X R53, PT, PT, R5, UR5, RZ, P2, !PT ;  /* 0x0000000505357c10 */ /* 0x001fca00097fe4ff */
[----:B------:R0:W-:Y:S04]  /*8900*/  STL [R1+0x234], R53 ;  /* 0x0002343501007387 */ /* 0x0001e80000100800 */
[----:B------:R1:W2:Y:S04]  /*8910*/  @P1 LDG.E.U8 R58, desc[UR22][R52.64] ;  /* 0x00000016343a1981 */ /* 0x0002a8000c1e1100 */
[----:B0-----:R-:W3:Y:S01]  /*8920*/  LDL.LU R53, [R1+0x68] ;  /* 0x0000680001357983 */ /* 0x001ee20000300800 */
[----:B------:R-:W-:Y:S02]  /*8930*/  LOP3.LUT R93, R29, 0x40, RZ, 0x3c, !PT ;  /* 0x000000401d5d7812 */ /* 0x000fe400078e3cff */
[----:B-1----:R-:W-:-:S02]  /*8940*/  IADD3 R52, P2, PT, R6, UR4, RZ ;  /* 0x0000000406347c10 */ /* 0x002fc4000ff5e0ff */
[----:B------:R-:W-:-:S03]  /*8950*/  PRMT R57, RZ, 0x7610, R57 ;  /* 0x00007610ff397816 */ /* 0x000fc60000000039 */
[----:B------:R-:W-:Y:S01]  /*8960*/  STL [R1+0x240], R52 ;  /* 0x0002403401007387 */ /* 0x000fe20000100800 */
[----:B------:R-:W-:Y:S02]  /*8970*/  PRMT R56, RZ, 0x7610, R56 ;  /* 0x00007610ff387816 */ /* 0x000fe40000000038 */
[----:B------:R-:W-:Y:S02]  /*8980*/  PRMT R55, RZ, 0x7610, R55 ;  /* 0x00007610ff377816 */ /* 0x000fe40000000037 */
[----:B------:R-:W-:Y:S01]  /*8990*/  PRMT R54, RZ, 0x7610, R54 ;  /* 0x00007610ff367816 */ /* 0x000fe20000000036 */
[----:B---3--:R0:W-:Y:S02]  /*89a0*/  STS.U8 [R93+UR10+0xe00], R53 ;  /* 0x000e00355d007988 */ /* 0x0081e4000800000a */
[----:B0-----:R-:W-:Y:S02]  /*89b0*/  IADD3.X R53, PT, PT, R7, UR5, RZ, P2, !PT ;  /* 0x0000000507357c10 */ /* 0x001fe400097fe4ff */
[----:B------:R-:W-:Y:S04]  /*89c0*/  STS.U8 [R93+UR10+0x1e00], R87 ;  /* 0x001e00575d007988 */ /* 0x000fe8000800000a */
[----:B------:R0:W3:Y:S04]  /*89d0*/  @P1 LDG.E.U8 R57, desc[UR22][R52.64] ;  /* 0x0000001634391981 */ /* 0x0000e8000c1e1100 */
[----:B------:R1:W-:Y:S01]  /*89e0*/  STL [R1+0x23c], R53 ;  /* 0x00023c3501007387 */ /* 0x0003e20000100800 */
[----:B0-----:R-:W-:-:S03]  /*89f0*/  IADD3 R52, P2, PT, R8, UR4, RZ ;  /* 0x0000000408347c10 */ /* 0x001fc6000ff5e0ff */
[----:B------:R0:W-:Y:S01]  /*8a00*/  STS.U8 [R93+UR10+0x2e00], R83 ;  /* 0x002e00535d007988 */ /* 0x0001e2000800000a */
[----:B------:R-:W-:Y:S01]  /*8a10*/  UIMAD UR4, UR6, 0x1f, URZ ;  /* 0x0000001f060478a4 */ /* 0x000fe2000f8e02ff */
[----:B-1----:R-:W-:Y:S02]  /*8a20*/  IADD3.X R53, PT, PT, R9, UR5, RZ, P2, !PT ;  /* 0x0000000509357c10 */ /* 0x002fe400097fe4ff */
[----:B------:R-:W-:Y:S01]  /*8a30*/  STS.U8 [R93+UR10+0x3e00], R90 ;  /* 0x003e005a5d007988 */ /* 0x000fe2000800000a */
[----:B------:R-:W-:-:S03]  /*8a40*/  USHF.R.S32.HI UR5, URZ, 0x1f, UR4 ;  /* 0x0000001fff057899 */ /* 0x000fc60008011404 */
[----:B------:R1:W-:Y:S01]  /*8a50*/  STL [R1+0x248], R52 ;  /* 0x0002483401007387 */ /* 0x0003e20000100800 */
[----:B0-----:R-:W-:-:S03]  /*8a60*/  LOP3.LUT R83, R29, 0x50, RZ, 0x3c, !PT ;  /* 0x000000501d537812 */ /* 0x001fc600078e3cff */
[----:B------:R1:W3:Y:S04]  /*8a70*/  @P1 LDG.E.U8 R56, desc[UR22][R52.64] ;  /* 0x0000001634381981 */ /* 0x0002e8000c1e1100 */
[----:B------:R-:W-:Y:S04]  /*8a80*/  STS.U8 [R83+UR10+0x280], R63 ;  /* 0x0002803f53007988 */ /* 0x000fe8000800000a */
[----:B------:R-:W-:Y:S01]  /*8a90*/  STS.U8 [R83+UR10+0x1280], R89 ;  /* 0x0012805953007988 */ /* 0x000fe2000800000a */
[----:B-1----:R-:W-:-:S03]  /*8aa0*/  IADD3 R52, P1, PT, R2, UR4, RZ ;  /* 0x0000000402347c10 */ /* 0x002fc6000ff3e0ff */
[----:B------:R-:W-:Y:S04]  /*8ab0*/  STS.U8 [R83+UR10+0x2280], R84 ;  /* 0x0022805453007988 */ /* 0x000fe8000800000a */
[----:B------:R0:W-:Y:S04]  /*8ac0*/  STL [R1+0x244], R53 ;  /* 0x0002443501007387 */ /* 0x0001e80000100800 */
[----:B------:R-:W-:Y:S04]  /*8ad0*/  STS.U8 [R83+UR10+0x3280], R91 ;  /* 0x0032805b53007988 */ /* 0x000fe8000800000a */
[----:B------:R1:W-:Y:S01]  /*8ae0*/  STS.U8 [R83+UR10+0x680], R62 ;  /* 0x0006803e53007988 */ /* 0x0003e2000800000a */
[----:B0-----:R-:W-:-:S03]  /*8af0*/  IADD3.X R53, PT, PT, R3, UR5, RZ, P1, !PT ;  /* 0x0000000503357c10 */ /* 0x001fc60008ffe4ff */
[----:B------:R0:W-:Y:S01]  /*8b00*/  STL [R1+0x270], R52 ;  /* 0x0002703401007387 */ /* 0x0001e20000100800 */
[----:B-1----:R-:W-:-:S03]  /*8b10*/  IADD3 R62, P1, PT, R4, UR4, RZ ;  /* 0x00000004043e7c10 */ /* 0x002fc6000ff3e0ff */
[----:B------:R-:W-:Y:S01]  /*8b20*/  STS.U8 [R83+UR10+0x1680], R85 ;  /* 0x0016805553007988 */ /* 0x000fe2000800000a */
[----:B------:R-:W-:-:S03]  /*8b30*/  IADD3.X R63, PT, PT, R5, UR5, RZ, P1, !PT ;  /* 0x00000005053f7c10 */ /* 0x000fc60008ffe4ff */
[----:B------:R1:W-:Y:S04]  /*8b40*/  STL [R1+0x26c], R53 ;  /* 0x00026c3501007387 */ /* 0x0003e80000100800 */
[----:B------:R0:W3:Y:S04]  /*8b50*/  @!P0 LDG.E.U8 R55, desc[UR22][R52.64] ;  /* 0x0000001634378981 */ /* 0x0000e8000c1e1100 */
[----:B------:R-:W-:Y:S04]  /*8b60*/  STS.U8 [R83+UR10+0x2680], R88 ;  /* 0x0026805853007988 */ /* 0x000fe8000800000a */
[----:B------:R2:W-:Y:S01]  /*8b70*/  STL [R1+0x278], R62 ;  /* 0x0002783e01007387 */ /* 0x0005e20000100800 */
[----:B0-----:R-:W-:-:S03]  /*8b80*/  @!P0 IMAD.MOV.U32 R52, RZ, RZ, R62 ;  /* 0x000000ffff348224 */ /* 0x001fc600078e003e */
[----:B------:R-:W-:Y:S01]  /*8b90*/  STS.U8 [R83+UR10+0x3680], R81 ;  /* 0x0036805153007988 */ /* 0x000fe2000800000a */
[----:B-1----:R-:W-:-:S03]  /*8ba0*/  @!P0 IMAD.MOV.U32 R53, RZ, RZ, R63 ;  /* 0x000000ffff358224 */ /* 0x002fc600078e003f */
[----:B------:R-:W-:Y:S01]  /*8bb0*/  STS.U8 [R83+UR10+0xa80], R75 ;  /* 0x000a804b53007988 */ /* 0x000fe2000800000a */
[----:B--2---:R-:W-:-:S03]  /*8bc0*/  IADD3 R62, P1, PT, R6, UR4, RZ ;  /* 0x00000004063e7c10 */ /* 0x004fc6000ff3e0ff */
[----:B------:R-:W-:Y:S04]  /*8bd0*/  STS.U8 [R83+UR10+0x1a80], R74 ;  /* 0x001a804a53007988 */ /* 0x000fe8000800000a */
[----:B------:R0:W-:Y:S04]  /*8be0*/  STL [R1+0x274], R63 ;  /* 0x0002743f01007387 */ /* 0x0001e80000100800 */
[----:B------:R-:W-:Y:S04]  /*8bf0*/  STS.U8 [R83+UR10+0x2a80], R73 ;  /* 0x002a804953007988 */ /* 0x000fe8000800000a */
[----:B------:R1:W-:Y:S01]  /*8c00*/  STS.U8 [R83+UR10+0x3a80], R72 ;  /* 0x003a804853007988 */ /* 0x0003e2000800000a */
[----:B0-----:R-:W-:-:S03]  /*8c10*/  IADD3.X R63, PT, PT, R7, UR5, RZ, P1, !PT ;  /* 0x00000005073f7c10 */ /* 0x001fc60008ffe4ff */
[----:B------:R0:W2:Y:S01]  /*8c20*/  @!P0 LDG.E.U8 R54, desc[UR22][R52.64] ;  /* 0x0000001634368981 */ /* 0x0000a2000c1e1100 */
[----:B-1----:R-:W-:-:S03]  /*8c30*/  IADD3 R72, P1, PT, R8, UR4, RZ ;  /* 0x0000000408487c10 */ /* 0x002fc6000ff3e0ff */
[----:B------:R1:W-:Y:S01]  /*8c40*/  STL [R1+0x280], R62 ;  /* 0x0002803e01007387 */ /* 0x0003e20000100800 */
[----:B------:R-:W1:Y:S01]  /*8c50*/  LDCU UR4, c[0x0][0x3b0] ;  /* 0x00007600ff0477ac */ /* 0x000e620008000800 */
[----:B0-----:R-:W-:Y:S02]  /*8c60*/  PRMT R53, RZ, 0x7610, R53 ;  /* 0x00007610ff357816 */ /* 0x001fe40000000035 */
[----:B------:R-:W-:Y:S01]  /*8c70*/  IADD3.X R73, PT, PT, R9, UR5, RZ, P1, !PT ;  /* 0x0000000509497c10 */ /* 0x000fe20008ffe4ff */
[----:B------:R0:W-:Y:S01]  /*8c80*/  STL [R1+0x27c], R63 ;  /* 0x00027c3f01007387 */ /* 0x0001e20000100800 */
[----:B------:R-:W-:Y:S01]  /*8c90*/  PRMT R52, RZ, 0x7610, R52 ;  /* 0x00007610ff347816 */ /* 0x000fe20000000034 */
[----:B------:R-:W2:Y:S02]  /*8ca0*/  LDCU UR5, c[0x0][0x3b0] ;  /* 0x00007600ff0577ac */ /* 0x000ea40008000800 */
[----:B------:R1:W2:Y:S02]  /*8cb0*/  @!P0 LDG.E.U8 R53, desc[UR22][R62.64] ;  /* 0x000000163e358981 */ /* 0x0002a4000c1e1100 */
[----:B-1----:R-:W-:-:S02]  /*8cc0*/  @!P0 IMAD.MOV.U32 R62, RZ, RZ, R72 ;  /* 0x000000ffff3e8224 */ /* 0x002fc400078e0048 */
[----:B0-----:R-:W-:-:S05]  /*8cd0*/  @!P0 IMAD.MOV.U32 R63, RZ, RZ, R73 ;  /* 0x000000ffff3f8224 */ /* 0x001fca00078e0049 */
[----:B------:R0:W2:Y:S01]  /*8ce0*/  @!P0 LDG.E.U8 R52, desc[UR22][R62.64] ;  /* 0x000000163e348981 */ /* 0x0000a2000c1e1100 */
[----:B------:R-:W1:Y:S03]  /*8cf0*/  S2R R93, SR_TID.X ;  /* 0x00000000005d7919 */ /* 0x000e660000002100 */
[----:B------:R-:W-:Y:S01]  /*8d00*/  STS.U8 [R83+UR10+0xe80], R71 ;  /* 0x000e804753007988 */ /* 0x000fe2000800000a */
[----:B0-----:R-:W-:-:S03]  /*8d10*/  LOP3.LUT R62, R29, 0x60, RZ, 0x3c, !PT ;  /* 0x000000601d3e7812 */ /* 0x001fc600078e3cff */
[----:B------:R-:W-:Y:S04]  /*8d20*/  STS.U8 [R83+UR10+0x1e80], R70 ;  /* 0x001e804653007988 */ /* 0x000fe8000800000a */
        /* <DEDUP_REMOVED lines=13> */
[----:B------:R-:W-:Y:S01]  /*8e00*/  STS.U8 [R62+UR10+0x3b00], R34 ;  /* 0x003b00223e007988 */ /* 0x000fe2000800000a */
[----:B------:R-:W-:-:S03]  /*8e10*/  LOP3.LUT R29, R29, 0x70, RZ, 0x3c, !PT ;  /* 0x000000701d1d7812 */ /* 0x000fc600078e3cff */
[----:B------:R-:W-:Y:S04]  /*8e20*/  STS.U8 [R62+UR10+0xf00], R33 ;  /* 0x000f00213e007988 */ /* 0x000fe8000800000a */
[----:B------:R-:W-:Y:S04]  /*8e30*/  STS.U8 [R62+UR10+0x1f00], R32 ;  /* 0x001f00203e007988 */ /* 0x000fe8000800000a */
[----:B------:R-:W-:Y:S04]  /*8e40*/  STS.U8 [R62+UR10+0x2f00], R31 ;  /* 0x002f001f3e007988 */ /* 0x000fe8000800000a */
[----:B------:R1:W-:Y:S04]  /*8e50*/  STS.U8 [R62+UR10+0x3f00], R30 ;  /* 0x003f001e3e007988 */ /* 0x0003e8000800000a */
[----:B------:R-:W-:Y:S01]  /*8e60*/  STS.U8 [R29+UR10+0x380], R47 ;  /* 0x0003802f1d007988 */ /* 0x000fe2000800000a */
[----:B-1----:R-:W-:-:S03]  /*8e70*/  LOP3.LUT R30, R93, 0x1f, RZ, 0xc0, !PT ;  /* 0x0000001f5d1e7812 */ /* 0x002fc600078ec0ff */
[----:B------:R-:W-:Y:S02]  /*8e80*/  STS.U8 [R29+UR10+0x1380], R46 ;  /* 0x0013802e1d007988 */ /* 0x000fe4000800000a */
[----:B------:R-:W-:Y:S02]  /*8e90*/  IMAD R30, R30, UR7, RZ ;  /* 0x000000071e1e7c24 */ /* 0x000fe4000f8e02ff */
[----:B------:R-:W-:Y:S01]  /*8ea0*/  STS.U8 [R29+UR10+0x2380], R45 ;  /* 0x0023802d1d007988 */ /* 0x000fe2000800000a */
[----:B------:R-:W-:-:S03]  /*8eb0*/  IMAD R32, R92, UR4, RZ ;  /* 0x000000045c207c24 */ /* 0x000fc6000f8e02ff */
[----:B------:R-:W-:Y:S01]  /*8ec0*/  STS.U8 [R29+UR10+0x3380], R44 ;  /* 0x0033802c1d007988 */ /* 0x000fe2000800000a */
[----:B------:R-:W-:Y:S01]  /*8ed0*/  IADD3 R31, P0, PT, R30, UR18, RZ ;  /* 0x000000121e1f7c10 */ /* 0x000fe2000ff1e0ff */
[----:B------:R-:W-:Y:S01]  /*8ee0*/  IMAD R42, R28, UR4, RZ ;  /* 0x000000041c2a7c24 */ /* 0x000fe2000f8e02ff */
[----:B------:R-:W0:Y:S01]  /*8ef0*/  LDCU UR18, c[0x0][0x3b0] ;  /* 0x00007600ff1277ac */ /* 0x000e220008000800 */
[----:B------:R1:W-:Y:S04]  /*8f00*/  STS.U8 [R29+UR10+0x780], R39 ;  /* 0x000780271d007988 */ /* 0x0003e8000800000a */
[----:B----4-:R4:W-:Y:S04]  /*8f10*/  STS.U8 [R29+UR10+0x1780], R38 ;  /* 0x001780261d007988 */ /* 0x0109e8000800000a */
[----:B------:R-:W-:Y:S01]  /*8f20*/  STS.U8 [R29+UR10+0x2780], R51 ;  /* 0x002780331d007988 */ /* 0x000fe2000800000a */
[----:B------:R-:W-:Y:S01]  /*8f30*/  LEA.HI.X.SX32 R30, R30, UR19, 0x1, P0 ;  /* 0x000000131e1e7c11 */ /* 0x000fe200080f0eff */
[----:B------:R-:W-:-:S02]  /*8f40*/  IMAD R33, R86, UR4, RZ ;  /* 0x0000000456217c24 */ /* 0x000fc4000f8e02ff */
[----:B------:R-:W-:Y:S01]  /*8f50*/  STS.U8 [R29+UR10+0x3780], R60 ;  /* 0x0037803c1d007988 */ /* 0x000fe2000800000a */
[C---:B------:R-:W-:Y:S01]  /*8f60*/  IADD3 R28, P0, PT, R32.reuse, R31, RZ ;  /* 0x0000001f201c7210 */ /* 0x040fe20007f1e0ff */
[----:B-1----:R-:W-:Y:S01]  /*8f70*/  IMAD R39, R61, UR4, RZ ;  /* 0x000000043d277c24 */ /* 0x002fe2000f8e02ff */
[----:B------:R-:W1:Y:S01]  /*8f80*/  LDCU UR19, c[0x0][0x3b0] ;  /* 0x00007600ff1377ac */ /* 0x000e620008000800 */
[----:B------:R0:W-:Y:S04]  /*8f90*/  STS.U8 [R29+UR10+0xb80], R59 ;  /* 0x000b803b1d007988 */ /* 0x0001e8000800000a */
[----:B------:R-:W-:Y:S01]  /*8fa0*/  STS.U8 [R29+UR10+0x1b80], R58 ;  /* 0x001b803a1d007988 */ /* 0x000fe2000800000a */
[----:B------:R-:W-:Y:S01]  /*8fb0*/  LEA.HI.X.SX32 R32, R32, R30, 0x1, P0 ;  /* 0x0000001e20207211 */ /* 0x000fe200000f0eff */
[----:B------:R-:W-:-:S02]  /*8fc0*/  IMAD R61, R11, UR30, RZ ;  /* 0x0000001e0b3d7c24 */ /* 0x000fc4000f8e02ff */
[----:B------:R-:W-:Y:S02]  /*8fd0*/  IMAD R41, R78, UR4, RZ ;  /* 0x000000044e297c24 */ /* 0x000fe4000f8e02ff */
[----:B------:R-:W-:Y:S02]  /*8fe0*/  IMAD R43, R27, UR4, RZ ;  /* 0x000000041b2b7c24 */ /* 0x000fe4000f8e02ff */
[----:B------:R-:W-:Y:S02]  /*8ff0*/  IMAD R46, R24, UR12, RZ ;  /* 0x0000000c182e7c24 */ /* 0x000fe4000f8e02ff */
[----:B----4-:R-:W-:Y:S01]  /*9000*/  IMAD R38, R67, UR4, RZ ;  /* 0x0000000443267c24 */ /* 0x010fe2000f8e02ff */
[----:B---3--:R-:W-:Y:S04]  /*9010*/  STS.U8 [R29+UR10+0x2b80], R57 ;  /* 0x002b80391d007988 */ /* 0x008fe8000800000a */
[----:B------:R3:W-:Y:S01]  /*9020*/  STS.U8 [R29+UR10+0x3b80], R56 ;  /* 0x003b80381d007988 */ /* 0x0007e2000800000a */
[----:B------:R-:W-:-:S02]  /*9030*/  IMAD R49, R22, UR16, RZ ;  /* 0x0000001016317c24 */ /* 0x000fc4000f8e02ff */
[----:B------:R-:W-:Y:S01]  /*9040*/  IMAD R48, R23, UR15, RZ ;  /* 0x0000000f17307c24 */ /* 0x000fe2000f8e02ff */
[-C--:B------:R-:W-:Y:S01]  /*9050*/  IADD3 R23, P1, PT, R38, R31.reuse, RZ ;  /* 0x0000001f26177210 */ /* 0x080fe20007f3e0ff */
[----:B0-----:R-:W-:Y:S02]  /*9060*/  IMAD R59, R13, UR18, RZ ;  /* 0x000000120d3b7c24 */ /* 0x001fe4000f8e02ff */
[----:B---3--:R-:W-:Y:S02]  /*9070*/  IMAD R56, R16, UR27, RZ ;  /* 0x0000001b10387c24 */ /* 0x008fe4000f8e02ff */
[----:B------:R-:W-:Y:S01]  /*9080*/  IMAD R34, R80, UR4, RZ ;  /* 0x0000000450227c24 */ /* 0x000fe2000f8e02ff */
[----:B------:R-:W-:Y:S01]  /*9090*/  STS.U8 [R29+UR10+0xf80], R55 ;  /* 0x000f80371d007988 */ /* 0x000fe2000800000a */
[----:B------:R-:W-:Y:S01]  /*90a0*/  IMAD R37, R76, UR4, RZ ;  /* 0x000000044c257c24 */ /* 0x000fe2000f8e02ff */
[----:B------:R-:W-:Y:S01]  /*90b0*/  LEA.HI.X.SX32 R22, R38, R30, 0x1, P1 ;  /* 0x0000001e26167211 */ /* 0x000fe200008f0eff */
[----:B------:R-:W-:Y:S01]  /*90c0*/  IMAD R51, R20, UR20, RZ ;  /* 0x0000001414337c24 */ /* 0x000fe2000f8e02ff */
[-C--:B------:R-:W-:Y:S01]  /*90d0*/  IADD3 R20, P1, PT, R42, R31.reuse, RZ ;  /* 0x0000001f2a147210 */ /* 0x080fe20007f3e0ff */
[----:B--2---:R-:W-:Y:S04]  /*90e0*/  STS.U8 [R29+UR10+0x1f80], R54 ;  /* 0x001f80361d007988 */ /* 0x004fe8000800000a */
[----:B------:R-:W-:Y:S04]  /*90f0*/  STS.U8 [R29+UR10+0x2f80], R53 ;  /* 0x002f80351d007988 */ /* 0x000fe8000800000a */
[----:B------:R0:W-:Y:S02]  /*9100*/  STS.U8 [R29+UR10+0x3f80], R52 ;  /* 0x003f80341d007988 */ /* 0x0001e4000800000a */
[----:B0-----:R-:W-:-:S04]  /*9110*/  IADD3 R29, P0, PT, R33, R31, RZ ;  /* 0x0000001f211d7210 */ /* 0x001fc80007f1e0ff */
[----:B------:R-:W-:Y:S02]  /*9120*/  LEA.HI.X.SX32 R11, R33, R30, 0x1, P0 ;  /* 0x0000001e210b7211 */ /* 0x000fe400000f0eff */
[----:B------:R-:W-:-:S04]  /*9130*/  IADD3 R91, P0, PT, R39, R31, RZ ;  /* 0x0000001f275b7210 */ /* 0x000fc80007f1e0ff */
[----:B------:R-:W-:Y:S02]  /*9140*/  LEA.HI.X.SX32 R92, R39, R30, 0x1, P0 ;  /* 0x0000001e275c7211 */ /* 0x000fe400000f0eff */
[----:B------:R-:W-:-:S04]  /*9150*/  IADD3 R89, P0, PT, R41, R31, RZ ;  /* 0x0000001f29597210 */ /* 0x000fc80007f1e0ff */
[----:B------:R-:W-:Y:S02]  /*9160*/  LEA.HI.X.SX32 R90, R41, R30, 0x1, P0 ;  /* 0x0000001e295a7211 */ /* 0x000fe400000f0eff */
[----:B------:R-:W-:-:S04]  /*9170*/  IADD3 R87, P0, PT, R43, R31, RZ ;  /* 0x0000001f2b577210 */ /* 0x000fc80007f1e0ff */
[-C--:B------:R-:W-:Y:S02]  /*9180*/  LEA.HI.X.SX32 R88, R43, R30.reuse, 0x1, P0 ;  /* 0x0000001e2b587211 */ /* 0x080fe400000f0eff */
[CC--:B------:R-:W-:Y:S01]  /*9190*/  IADD3 R16, P0, PT, R46.reuse, R31.reuse, RZ ;  /* 0x0000001f2e107210 */ /* 0x0c0fe20007f1e0ff */
[----:B------:R-:W0:Y:S03]  /*91a0*/  S2R R33, SR_TID.X ;  /* 0x0000000000217919 */ /* 0x000e260000002100 */
[----:B------:R-:W-:Y:S02]  /*91b0*/  LEA.HI.X.SX32 R13, R46, R30, 0x1, P0 ;  /* 0x0000001e2e0d7211 */ /* 0x000fe400000f0eff */
[----:B------:R-:W-:Y:S01]  /*91c0*/  IADD3 R80, P0, PT, R49, R31, RZ ;  /* 0x0000001f31507210 */ /* 0x000fe20007f1e0ff */
[----:B------:R-:W-:-:S03]  /*91d0*/  IMAD R44, R26, UR4, RZ ;  /* 0x000000041a2c7c24 */ /* 0x000fc6000f8e02ff */
[-C--:B------:R-:W-:Y:S02]  /*91e0*/  LEA.HI.X.SX32 R81, R49, R30.reuse, 0x1, P0 ;  /* 0x0000001e31517211 */ /* 0x080fe400000f0eff */
[----:B------:R-:W2:Y:S01]  /*91f0*/  LDC R49, c[0x0][0x3a0] ;  /* 0x0000e800ff317b82 */ /* 0x000ea20000000800 */
[----:B------:R-:W-:Y:S01]  /*9200*/  IMAD R53, R18, UR24, RZ ;  /* 0x0000001812357c24 */ /* 0x000fe2000f8e02ff */
[-C--:B------:R-:W-:Y:S01]  /*9210*/  IADD3 R93, P2, PT, R37, R31.reuse, RZ ;  /* 0x0000001f255d7210 */ /* 0x080fe20007f5e0ff */
[----:B------:R-:W-:Y:S01]  /*9220*/  IMAD R45, R25, UR5, RZ ;  /* 0x00000005192d7c24 */ /* 0x000fe2000f8e02ff */
[-C--:B------:R-:W-:Y:S01]  /*9230*/  LEA.HI.X.SX32 R18, R42, R30.reuse, 0x1, P1 ;  /* 0x0000001e2a127211 */ /* 0x080fe200008f0eff */
[----:B------:R-:W-:Y:S01]  /*9240*/  IMAD R54, R17, UR25, RZ ;  /* 0x0000001911367c24 */ /* 0x000fe2000f8e02ff */
[-C--:B------:R-:W-:Y:S01]  /*9250*/  IADD3 R17, P1, PT, R44, R31.reuse, RZ ;  /* 0x0000001f2c117210 */ /* 0x080fe20007f3e0ff */
[----:B------:R-:W-:Y:S01]  /*9260*/  IMAD R47, R64, UR14, RZ ;  /* 0x0000000e402f7c24 */ /* 0x000fe2000f8e02ff */
[-C--:B------:R-:W-:Y:S01]  /*9270*/  LEA.HI.X.SX32 R37, R37, R30.reuse, 0x1, P2 ;  /* 0x0000001e25257211 */ /* 0x080fe200010f0eff */
[----:B------:R-:W-:Y:S01]  /*9280*/  IMAD R58, R14, UR29, RZ ;  /* 0x0000001d0e3a7c24 */ /* 0x000fe2000f8e02ff */
[----:B------:R-:W-:Y:S01]  /*9290*/  IADD3 R85, P2, PT, R45, R31, RZ ;  /* 0x0000001f2d557210 */ /* 0x000fe20007f5e0ff */
[----:B------:R-:W-:Y:S01]  /*92a0*/  IMAD R52, R19, UR21, RZ ;  /* 0x0000001513347c24 */ /* 0x000fe2000f8e02ff */
[----:B------:R-:W-:-:S02]  /*92b0*/  LEA.HI.X.SX32 R14, R44, R30, 0x1, P1 ;  /* 0x0000001e2c0e7211 */ /* 0x000fc400008f0eff */
[-C--:B------:R-:W-:Y:S01]  /*92c0*/  IADD3 R83, P1, PT, R47, R31.reuse, RZ ;  /* 0x0000001f2f537210 */ /* 0x080fe20007f3e0ff */
[----:B------:R-:W-:Y:S01]  /*92d0*/  IMAD R57, R15, UR28, RZ ;  /* 0x0000001c0f397c24 */ /* 0x000fe2000f8e02ff */
[-C--:B------:R-:W-:Y:S01]  /*92e0*/  LEA.HI.X.SX32 R86, R45, R30.reuse, 0x1, P2 ;  /* 0x0000001e2d567211 */ /* 0x080fe200010f0eff */
[----:B------:R-:W-:Y:S01]  /*92f0*/  IMAD R55, R66, UR26, RZ ;  /* 0x0000001a42377c24 */ /* 0x000fe2000f8e02ff */
[-C--:B------:R-:W-:Y:S02]  /*9300*/  IADD3 R15, P2, PT, R48, R31.reuse, RZ ;  /* 0x0000001f300f7210 */ /* 0x080fe40007f5e0ff */
[-C--:B------:R-:W-:Y:S02]  /*9310*/  LEA.HI.X.SX32 R84, R47, R30.reuse, 0x1, P1 ;  /* 0x0000001e2f547211 */ /* 0x080fe400008f0eff */
[----:B------:R-:W-:Y:S01]  /*9320*/  IADD3 R47, P0, PT, R52, R31, RZ ;  /* 0x0000001f342f7210 */ /* 0x000fe20007f1e0ff */
[----:B-1----:R-:W-:Y:S01]  /*9330*/  IMAD R60, R12, UR19, RZ ;  /* 0x000000130c3c7c24 */ /* 0x002fe2000f8e02ff */
[----:B------:R-:W-:Y:S01]  /*9340*/  STL [R1+0x288], R72 ;  /* 0x0002884801007387 */ /* 0x000fe20000100800 */
[----:B------:R-:W-:-:S02]  /*9350*/  LEA.HI.X.SX32 R12, R48, R30, 0x1, P2 ;  /* 0x0000001e300c7211 */ /* 0x000fc400010f0eff */
[----:B------:R-:W-:Y:S01]  /*9360*/  LEA.HI.X.SX32 R48, R52, R30, 0x1, P0 ;  /* 0x0000001e34307211 */ /* 0x000fe200000f0eff */
[----:B------:R1:W-:Y:S01]  /*9370*/  STL [R1+0x284], R73 ;  /* 0x0002844901007387 */ /* 0x0003e20000100800 */
[----:B------:R-:W-:Y:S01]  /*9380*/  IMAD R50, R21, UR17, RZ ;  /* 0x0000001115327c24 */ /* 0x000fe2000f8e02ff */
[-C--:B------:R-:W-:Y:S01]  /*9390*/  IADD3 R27, P6, PT, R34, R31.reuse, RZ ;  /* 0x0000001f221b7210 */ /* 0x080fe20007fde0ff */
[----:B--2---:R-:W-:Y:S01]  /*93a0*/  VIADD R64, R49, 0x1f ;  /* 0x0000001f31407836 */ /* 0x004fe20000000000 */
[----:B-1----:R-:W-:Y:S01]  /*93b0*/  IADD3 R73, P0, PT, R55, R31, RZ ;  /* 0x0000001f37497210 */ /* 0x002fe20007f1e0ff */
[----:B------:R-:W-:-:S03]  /*93c0*/  IMAD R36, R77, UR4, RZ ;  /* 0x000000044d247c24 */ /* 0x000fc6000f8e02ff */
[-C--:B------:R-:W-:Y:S01]  /*93d0*/  LEA.HI.X.SX32 R74, R55, R30.reuse, 0x1, P0 ;  /* 0x0000001e374a7211 */ /* 0x080fe200000f0eff */
[----:B------:R-:W-:Y:S01]  /*93e0*/  IMAD R62, R10, UR31, RZ ;  /* 0x0000001f0a3e7c24 */ /* 0x000fe2000f8e02ff */
[-C--:B------:R-:W-:Y:S02]  /*93f0*/  IADD3 R41, P0, PT, R58, R31.reuse, RZ ;  /* 0x0000001f3a297210 */ /* 0x080fe40007f1e0ff */
[-C--:B------:R-:W-:Y:S02]  /*9400*/  IADD3 R10, P1, PT, R50, R31.reuse, RZ ;  /* 0x0000001f320a7210 */ /* 0x080fe40007f3e0ff */
[----:B------:R-:W-:Y:S01]  /*9410*/  IADD3 R77, P2, PT, R51, R31, RZ ;  /* 0x0000001f334d7210 */ /* 0x000fe20007f5e0ff */
[----:B------:R-:W-:Y:S01]  /*9420*/  IMAD R35, R79, UR4, RZ ;  /* 0x000000044f237c24 */ /* 0x000fe2000f8e02ff */
[-C--:B------:R-:W-:Y:S02]  /*9430*/  LEA.HI.X.SX32 R26, R34, R30.reuse, 0x1, P6 ;  /* 0x0000001e221a7211 */ /* 0x080fe400030f0eff */
[----:B------:R-:W-:-:S02]  /*9440*/  LEA.HI.X.SX32 R42, R58, R30, 0x1, P0 ;  /* 0x0000001e3a2a7211 */ /* 0x000fc400000f0eff */
[----:B0-----:R-:W-:Y:S02]  /*9450*/  LOP3.LUT R34, R33, 0x1f, RZ, 0xc0, !PT ;  /* 0x0000001f21227812 */ /* 0x001fe400078ec0ff */
[----:B------:R-:W-:Y:S01]  /*9460*/  ISETP.GT.AND P0, PT, R64, 0x1f, PT ;  /* 0x0000001f4000780c */ /* 0x000fe20003f04270 */
[----:B------:R-:W-:Y:S01]  /*9470*/  IMAD R40, R82, UR4, RZ ;  /* 0x0000000452287c24 */ /* 0x000fe2000f8e02ff */
[-C--:B------:R-:W-:Y:S01]  /*9480*/  LEA.HI.X.SX32 R50, R50, R30.reuse, 0x1, P1 ;  /* 0x0000001e32327211 */ /* 0x080fe200008f0eff */
[----:B------:R-:W-:Y:S01]  /*9490*/  IMAD R63, R0, UR32, RZ ;  /* 0x00000020003f7c24 */ /* 0x000fe2000f8e02ff */
[----:B------:R-:W-:Y:S01]  /*94a0*/  LEA.HI.X.SX32 R79, R51, R30, 0x1, P2 ;  /* 0x0000001e334f7211 */ /* 0x000fe200010f0eff */
[----:B------:R-:W5:Y:S01]  /*94b0*/  LDL.LU R82, [R1+0x7a8] ;  /* 0x0007a80001527983 */ /* 0x000f620000300800 */
[-C--:B------:R-:W-:Y:S02]  /*94c0*/  IADD3 R75, P1, PT, R53, R31.reuse, RZ ;  /* 0x0000001f354b7210 */ /* 0x080fe40007f3e0ff */
[----:B------:R-:W-:Y:S01]  /*94d0*/  IADD3 R45, P2, PT, R54, R31, RZ ;  /* 0x0000001f362d7210 */ /* 0x000fe20007f5e0ff */
[----:B------:R-:W5:Y:S01]  /*94e0*/  LDL.LU R78, [R1+0x7a4] ;  /* 0x0007a400014e7983 */ /* 0x000f620000300800 */
[----:B------:R-:W-:-:S02]  /*94f0*/  ISETP.LT.AND P0, PT, R34, R49, P0 ;  /* 0x000000312200720c */ /* 0x000fc40000701270 */
[-C--:B------:R-:W-:Y:S02]  /*9500*/  LEA.HI.X.SX32 R76, R53, R30.reuse, 0x1, P1 ;  /* 0x0000001e354c7211 */ /* 0x080fe400008f0eff */
[----:B------:R-:W-:Y:S02]  /*9510*/  LEA.HI.X.SX32 R46, R54, R30, 0x1, P2 ;  /* 0x0000001e362e7211 */ /* 0x000fe400010f0eff */
[-C--:B------:R-:W-:Y:S02]  /*9520*/  IADD3 R0, P5, PT, R35, R31.reuse, RZ ;  /* 0x0000001f23007210 */ /* 0x080fe40007fbe0ff */
[-C--:B------:R-:W-:Y:S02]  /*9530*/  IADD3 R25, P3, PT, R36, R31.reuse, RZ ;  /* 0x0000001f24197210 */ /* 0x080fe40007f7e0ff */
[-C--:B------:R-:W-:Y:S02]  /*9540*/  IADD3 R21, P6, PT, R40, R31.reuse, RZ ;  /* 0x0000001f28157210 */ /* 0x080fe40007fde0ff */
[----:B------:R-:W-:-:S02]  /*9550*/  IADD3 R43, P1, PT, R56, R31, RZ ;  /* 0x0000001f382b7210 */ /* 0x000fc40007f3e0ff */
[----:B------:R-:W-:Y:S02]  /*9560*/  IADD3 R71, P2, PT, R57, R31, RZ ;  /* 0x0000001f39477210 */ /* 0x000fe40007f5e0ff */
[-C--:B------:R-:W-:Y:S02]  /*9570*/  LEA.HI.X.SX32 R35, R35, R30.reuse, 0x1, P5 ;  /* 0x0000001e23237211 */ /* 0x080fe400028f0eff */
[-C--:B------:R-:W-:Y:S02]  /*9580*/  LEA.HI.X.SX32 R24, R36, R30.reuse, 0x1, P3 ;  /* 0x0000001e24187211 */ /* 0x080fe400018f0eff */
[-C--:B------:R-:W-:Y:S02]  /*9590*/  LEA.HI.X.SX32 R19, R40, R30.reuse, 0x1, P6 ;  /* 0x0000001e28137211 */ /* 0x080fe400030f0eff */
[-C--:B------:R-:W-:Y:S02]  /*95a0*/  LEA.HI.X.SX32 R44, R56, R30.reuse, 0x1, P1 ;  /* 0x0000001e382c7211 */ /* 0x080fe400008f0eff */
[----:B------:R-:W-:-:S02]  /*95b0*/  LEA.HI.X.SX32 R72, R57, R30, 0x1, P2 ;  /* 0x0000001e39487211 */ /* 0x000fc400010f0eff */
[-C--:B------:R-:W-:Y:S02]  /*95c0*/  IADD3 R69, P1, PT, R59, R31.reuse, RZ ;  /* 0x0000001f3b457210 */ /* 0x080fe40007f3e0ff */
[-C--:B------:R-:W-:Y:S02]  /*95d0*/  IADD3 R39, P2, PT, R60, R31.reuse, RZ ;  /* 0x0000001f3c277210 */ /* 0x080fe40007f5e0ff */
[-C--:B------:R-:W-:Y:S02]  /*95e0*/  IADD3 R67, P3, PT, R61, R31.reuse, RZ ;  /* 0x0000001f3d437210 */ /* 0x080fe40007f7e0ff */
[-C--:B------:R-:W-:Y:S02]  /*95f0*/  IADD3 R36, P5, PT, R62, R31.reuse, RZ ;  /* 0x0000001f3e247210 */ /* 0x080fe40007fbe0ff */
[----:B------:R-:W-:Y:S01]  /*9600*/  IADD3 R65, P6, PT, R63, R31, RZ ;  /* 0x0000001f3f417210 */ /* 0x000fe20007fde0ff */
[----:B------:R-:W-:Y:S01]  /*9610*/  STL [R1+0x290], R28 ;  /* 0x0002901c01007387 */ /* 0x000fe20000100800 */
[----:B------:R-:W-:-:S02]  /*9620*/  LEA.HI.X.SX32 R70, R59, R30, 0x1, P1 ;  /* 0x0000001e3b467211 */ /* 0x000fc400008f0eff */
[-C--:B------:R-:W-:Y:S01]  /*9630*/  LEA.HI.X.SX32 R40, R60, R30.reuse, 0x1, P2 ;  /* 0x0000001e3c287211 */ /* 0x080fe200010f0eff */
[----:B------:R0:W-:Y:S01]  /*9640*/  STL [R1+0x28c], R32 ;  /* 0x00028c2001007387 */ /* 0x0001e20000100800 */
[-C--:B------:R-:W-:Y:S02]  /*9650*/  LEA.HI.X.SX32 R68, R61, R30.reuse, 0x1, P3 ;  /* 0x0000001e3d447211 */ /* 0x080fe400018f0eff */
[-C--:B------:R-:W-:Y:S02]  /*9660*/  LEA.HI.X.SX32 R38, R62, R30.reuse, 0x1, P5 ;  /* 0x0000001e3e267211 */ /* 0x080fe400028f0eff */
[----:B------:R-:W-:Y:S02]  /*9670*/  LEA.HI.X.SX32 R66, R63, R30, 0x1, P6 ;  /* 0x0000001e3f427211 */ /* 0x000fe400030f0eff */
[----:B------:R-:W-:Y:S01]  /*9680*/  LOP3.LUT R34, R33, 0x7f, RZ, 0xc0, !PT ;  /* 0x0000007f21227812 */ /* 0x000fe200078ec0ff */
[----:B------:R-:W-:Y:S01]  /*9690*/  @P0 IMAD.MOV.U32 R33, RZ, RZ, R32 ;  /* 0x000000ffff210224 */ /* 0x000fe200078e0020 */
[----:B------:R-:W-:Y:S01]  /*96a0*/  PRMT R30, RZ, 0x7610, R30 ;  /* 0x00007610ff1e7816 */ /* 0x000fe2000000001e */
[----:B0-----:R-:W-:-:S05]  /*96b0*/  @P0 IMAD.MOV.U32 R32, RZ, RZ, R28 ;  /* 0x000000ffff200224 */ /* 0x001fca00078e001c */
[----:B------:R0:W2:Y:S02]  /*96c0*/  @P0 LDG.E.U8 R30, desc[UR22][R32.64] ;  /* 0x00000016201e0981 */ /* 0x0000a4000c1e1100 */
[----:B0-----:R-:W-:Y:S02]  /*96d0*/  @P0 IMAD.MOV.U32 R32, RZ, RZ, R27 ;  /* 0x000000ffff200224 */ /* 0x001fe400078e001b */
[----:B------:R-:W-:Y:S01]  /*96e0*/  @P0 IMAD.MOV.U32 R33, RZ, RZ, R26 ;  /* 0x000000ffff210224 */ /* 0x000fe200078e001a */
[----:B--2---:R0:W-:Y:S02]  /*96f0*/  STS.U8 [R34+UR10+0x8000], R30 ;  /* 0x0080001e22007988 */ /* 0x0041e4000800000a */
[----:B0-----:R-:W-:-:S06]  /*9700*/  PRMT R30, RZ, 0x7610, R30 ;  /* 0x00007610ff1e7816 */ /* 0x001fcc000000001e */
        /* <DEDUP_REMOVED lines=70> */
[----:B------:R0:W2:Y:S01]  /*9b70*/  @P0 LDG.E.U8 R30, desc[UR22][R32.64] ;  /* 0x00000016201e0981 */ /* 0x0000a2000c1e1100 */
[----:B------:R-:W-:Y:S01]  /*9b80*/  @P0 IMAD.MOV.U32 R31, RZ, RZ, R11 ;  /* 0x000000ffff1f0224 */ /* 0x000fe200078e000b */
[----:B0-----:R-:W-:Y:S02]  /*9b90*/  PRMT R32, RZ, 0x7610, R32 ;  /* 0x00007610ff207816 */ /* 0x001fe40000000020 */
[----:B------:R-:W-:Y:S04]  /*9ba0*/  STL [R1+0x298], R29 ;  /* 0x0002981d01007387 */ /* 0x000fe80000100800 */
[----:B--2---:R0:W-:Y:S02]  /*9bb0*/  STS.U8 [R34+UR10+0x8f00], R30 ;  /* 0x008f001e22007988 */ /* 0x0041e4000800000a */
[----:B0-----:R-:W-:-:S05]  /*9bc0*/  @P0 IMAD.MOV.U32 R30, RZ, RZ, R29 ;  /* 0x000000ffff1e0224 */ /* 0x001fca00078e001d */
[----:B------:R0:W2:Y:S01]  /*9bd0*/  @P0 LDG.E.U8 R32, desc[UR22][R30.64] ;  /* 0x000000161e200981 */ /* 0x0000a2000c1e1100 */
[----:B------:R-:W1:Y:S01]  /*9be0*/  S2R R29, SR_TID.X ;  /* 0x00000000001d7919 */ /* 0x000e620000002100 */
[----:B------:R-:W-:Y:S01]  /*9bf0*/  @P0 IMAD.MOV.U32 R33, RZ, RZ, R35 ;  /* 0x000000ffff210224 */ /* 0x000fe200078e0023 */
[----:B0-----:R-:W-:Y:S02]  /*9c00*/  PRMT R30, RZ, 0x7610, R30 ;  /* 0x00007610ff1e7816 */ /* 0x001fe4000000001e */
[----:B-1----:R-:W-:-:S04]  /*9c10*/  LOP3.LUT R29, R29, 0x7f, RZ, 0xc0, !PT ;  /* 0x0000007f1d1d7812 */ /* 0x002fc800078ec0ff */
[----:B------:R-:W-:-:S05]  /*9c20*/  LOP3.LUT R29, R29, 0x10, RZ, 0x3c, !PT ;  /* 0x000000101d1d7812 */ /* 0x000fca00078e3cff */
[----:B--2---:R0:W-:Y:S02]  /*9c30*/  STS.U8 [R29+UR10+0x8080], R32 ;  /* 0x008080201d007988 */ /* 0x0041e4000800000a */
        /* <DEDUP_REMOVED lines=64> */
[----:B------:R-:W-:Y:S04]  /*a040*/  STL [R1+0x2a0], R27 ;  /* 0x0002a01b01007387 */ /* 0x000fe80000100800 */
[----:B------:R-:W-:Y:S04]  /*a050*/  STL [R1+0x2b0], R25 ;  /* 0x0002b01901007387 */ /* 0x000fe80000100800 */
[----:B------:R-:W-:Y:S04]  /*a060*/  STL [R1+0x2a8], R0 ;  /* 0x0002a80001007387 */ /* 0x000fe80000100800 */
[----:B------:R-:W-:Y:S04]  /*a070*/  STL [R1+0x2c0], R23 ;  /* 0x0002c01701007387 */ /* 0x000fe80000100800 */
[----:B------:R-:W-:Y:S04]  /*a080*/  STL [R1+0x2b8], R93 ;  /* 0x0002b85d01007387 */ /* 0x000fe80000100800 */
[----:B--2---:R0:W-:Y:S02]  /*a090*/  STS.U8 [R29+UR10+0x8d80], R30 ;  /* 0x008d801e1d007988 */ /* 0x0041e4000800000a */
[----:B0-----:R-:W-:-:S06]  /*a0a0*/  PRMT R30, RZ, 0x7610, R30 ;  /* 0x00007610ff1e7816 */ /* 0x001fcc000000001e */
[----:B------:R0:W2:Y:S04]  /*a0b0*/  @P0 LDG.E.U8 R30, desc[UR22][R32.64] ;  /* 0x00000016201e0981 */ /* 0x0000a8000c1e1100 */
[----:B------:R-:W-:Y:S04]  /*a0c0*/  STL [R1+0x294], R11 ;  /* 0x0002940b01007387 */ /* 0x000fe80000100800 */
[----:B------:R1:W-:Y:S04]  /*a0d0*/  STL [R1+0x29c], R26 ;  /* 0x00029c1a01007387 */ /* 0x0003e80000100800 */
[----:B------:R-:W-:Y:S04]  /*a0e0*/  STL [R1+0x2c8], R91 ;  /* 0x0002c85b01007387 */ /* 0x000fe80000100800 */
[----:B------:R-:W-:Y:S04]  /*a0f0*/  STL [R1+0x2d0], R21 ;  /* 0x0002d01501007387 */ /* 0x000fe80000100800 */
[----:B------:R-:W-:Y:S04]  /*a100*/  STL [R1+0x2a4], R35 ;  /* 0x0002a42301007387 */ /* 0x000fe80000100800 */
[----:B------:R3:W-:Y:S04]  /*a110*/  STL [R1+0x2ac], R24 ;  /* 0x0002ac1801007387 */ /* 0x0007e80000100800 */
[----:B------:R-:W-:Y:S04]  /*a120*/  STL [R1+0x2b4], R37 ;  /* 0x0002b42501007387 */ /* 0x000fe80000100800 */
[----:B------:R4:W-:Y:S04]  /*a130*/  STL [R1+0x2bc], R22 ;  /* 0x0002bc1601007387 */ /* 0x0009e80000100800 */
[----:B------:R-:W-:Y:S04]  /*a140*/  STL [R1+0x2c4], R92 ;  /* 0x0002c45c01007387 */ /* 0x000fe80000100800 */
[----:B------:R-:W-:Y:S04]  /*a150*/  STL [R1+0x2e0], R20 ;  /* 0x0002e01401007387 */ /* 0x000fe80000100800 */
[----:B------:R0:W-:Y:S04]  /*a160*/  STL [R1+0x2cc], R19 ;  /* 0x0002cc1301007387 */ /* 0x0001e80000100800 */
[----:B------:R-:W-:Y:S04]  /*a170*/  STL [R1+0x2d8], R89 ;  /* 0x0002d85901007387 */ /* 0x000fe80000100800 */
[----:B------:R-:W-:Y:S04]  /*a180*/  STL [R1+0x2d4], R90 ;  /* 0x0002d45a01007387 */ /* 0x000fe80000100800 */
[----:B------:R0:W-:Y:S04]  /*a190*/  STL [R1+0x2dc], R18 ;  /* 0x0002dc1201007387 */ /* 0x0001e80000100800 */
[----:B------:R-:W-:Y:S04]  /*a1a0*/  STL [R1+0x2e8], R87 ;  /* 0x0002e85701007387 */ /* 0x000fe80000100800 */
[----:B------:R-:W-:Y:S04]  /*a1b0*/  STL [R1+0x2f0], R17 ;  /* 0x0002f01101007387 */ /* 0x000fe80000100800 */
        /* <DEDUP_REMOVED lines=12> */
[----:B------:R-:W-:Y:S04]  /*a280*/  STL [R1+0x314], R81 ;  /* 0x0003145101007387 */ /* 0x000fe80000100800 */
[----:B------:R-:W-:Y:S04]  /*a290*/  STL [R1+0x328], R77 ;  /* 0x0003284d01007387 */ /* 0x000fe80000100800 */
[----:B------:R-:W-:Y:S04]  /*a2a0*/  STL [R1+0x31c], R50 ;  /* 0x00031c3201007387 */ /* 0x000fe80000100800 */
[----:B------:R-:W-:Y:S04]  /*a2b0*/  STL [R1+0x324], R79 ;  /* 0x0003244f01007387 */ /* 0x000fe80000100800 */
[----:B------:R-:W-:Y:S04]  /*a2c0*/  STL [R1+0x330], R47 ;  /* 0x0003302f01007387 */ /* 0x000fe80000100800 */
[----:B------:R-:W-:Y:S04]  /*a2d0*/  STL [R1+0x338], R75 ;  /* 0x0003384b01007387 */ /* 0x000fe80000100800 */
[----:B------:R-:W-:Y:S01]  /*a2e0*/  STL [R1+0x340], R45 ;  /* 0x0003402d01007387 */ /* 0x000fe20000100800 */
[----:B0-----:R-:W-:-:S03]  /*a2f0*/  @P0 IMAD.MOV.U32 R32, RZ, RZ, R65 ;  /* 0x000000ffff200224 */ /* 0x001fc600078e0041 */
[----:B------:R-:W-:Y:S01]  /*a300*/  STL [R1+0x32c], R48 ;  /* 0x00032c3001007387 */ /* 0x000fe20000100800 */
[----:B------:R-:W-:-:S03]  /*a310*/  @P0 IMAD.MOV.U32 R33, RZ, RZ, R66 ;  /* 0x000000ffff210224 */ /* 0x000fc600078e0042 */
        /* <DEDUP_REMOVED lines=20> */
[----:B------:R0:W5:Y:S04]  /*a460*/  LDL.LU R28, [R1+0x7a0] ;  /* 0x0007a000011c7983 */ /* 0x0001680000300800 */
[----:B-1----:R0:W5:Y:S04]  /*a470*/  LDL.LU R26, [R1+0x79c] ;  /* 0x00079c00011a7983 */ /* 0x0021680000300800 */
[----:B------:R0:W5:Y:S04]  /*a480*/  LDL.LU R27, [R1+0x798] ;  /* 0x00079800011b7983 */ /* 0x0001680000300800 */
[----:B---3--:R0:W5:Y:S04]  /*a490*/  LDL.LU R24, [R1+0x794] ;  /* 0x0007940001187983 */ /* 0x0081680000300800 */
[----:B------:R0:W5:Y:S04]  /*a4a0*/  LDL.LU R25, [R1+0x790] ;  /* 0x0007900001197983 */ /* 0x0001680000300800 */
[----:B----4-:R0:W5:Y:S04]  /*a4b0*/  LDL.LU R22, [R1+0x78c] ;  /* 0x00078c0001167983 */ /* 0x0101680000300800 */
[----:B------:R0:W5:Y:S04]  /*a4c0*/  LDL.LU R23, [R1+0x788] ;  /* 0x0007880001177983 */ /* 0x0001680000300800 */
        /* <DEDUP_REMOVED lines=11> */
[----:B--2---:R1:W-:Y:S04]  /*a580*/  STS.U8 [R29+UR10+0x8e80], R30 ;  /* 0x008e801e1d007988 */ /* 0x0043e8000800000a */
[----:B------:R0:W5:Y:S04]  /*a590*/  LDL.LU R11, [R1+0x758] ;  /* 0x00075800010b7983 */ /* 0x0001680000300800 */
[----:B------:R0:W5:Y:S01]  /*a5a0*/  LDL.LU R0, [R1+0x754] ;  /* 0x0007540001007983 */ /* 0x0001620000300800 */
[----:B-1----:R-:W-:-:S06]  /*a5b0*/  PRMT R30, RZ, 0x7610, R30 ;  /* 0x00007610ff1e7816 */ /* 0x002fcc000000001e */
[----:B------:R-:W2:Y:S01]  /*a5c0*/  @P0 LDG.E.U8 R30, desc[UR22][R32.64] ;  /* 0x00000016201e0981 */ /* 0x000ea2000c1e1100 */
[----:B------:R-:W-:-:S04]  /*a5d0*/  ISETP.NE.U32.AND P0, PT, RZ, UR13, PT ;  /* 0x0000000dff007c0c */ /* 0x000fc8000bf05070 */
[C---:B------:R-:W-:Y:S02]  /*a5e0*/  ISETP.LT.OR P1, PT, R64.reuse, 0x20, P0 ;  /* 0x000000204000780c */ /* 0x040fe40000721670 */
[----:B------:R-:W-:Y:S01]  /*a5f0*/  ISETP.GE.AND P2, PT, R64, 0x40, PT ;  /* 0x000000404000780c */ /* 0x000fe20003f46270 */
[----:B--2---:R0:W-:Y:S01]  /*a600*/  STS.U8 [R29+UR10+0x8f80], R30 ;  /* 0x008f801e1d007988 */ /* 0x0041e2000800000a */
[----:B------:R1:W-:Y:S06]  /*a610*/  MEMBAR.ALL.CTA ;  /* 0x0000000000007992 */ /* 0x0003ec0000008000 */
[----:B-1----:R-:W1:Y:S02]  /*a620*/  FENCE.VIEW.ASYNC.S ;  /* 0x00000000000073c6 */ /* 0x002e640000000000 */
[----:B-1----:R-:W-:Y:S06]  /*a630*/  BAR.SYNC.DEFER_BLOCKING 0x0 ;  /* 0x0000000000007b1d */ /* 0x002fec0000010000 */
[----:B------:R-:W-:Y:S05]  /*a640*/  @P1 BRA `(.L_x_6) ;  /* 0x0000000000801947 */ /* 0x000fea0003800000 */
[----:B------:R-:W-:Y:S02]  /*a650*/  USHF.R.U32.HI UR14, URZ, 0x4, UR10 ;  /* 0x00000004ff0e7899 */ /* 0x000fe4000801160a */
[----:B------:R-:W-:Y:S02]  /*a660*/  UIADD3 UR5, UPT, UPT, UR10, 0x8000, URZ ;  /* 0x000080000a057890 */ /* 0x000fe4000fffe0ff */
[----:B------:R-:W-:Y:S01]  /*a670*/  USGXT.U32 UR14, UR14, 0xe ;  /* 0x0000000e0e0e789a */ /* 0x000fe20008000000 */
[----:B------:R-:W-:Y:S01]  /*a680*/  UMOV UR4, URZ ;  /* 0x000000ff00047c82 */ /* 0x000fe20008000000 */
[----:B------:R-:W-:Y:S02]  /*a690*/  USHF.R.U32.HI UR5, URZ, 0x4, UR5 ;  /* 0x00000004ff057899 */ /* 0x000fe40008011605 */
[----:B------:R-:W-:Y:S02]  /*a6a0*/  UIADD3 UR26, UP1, UPT, UR14, 0x100, URZ ;  /* 0x000001000e1a7890 */ /* 0x000fe4000ff3e0ff */
[----:B------:R-:W-:-:S02]  /*a6b0*/  USGXT.U32 UR12, UR5, 0xe ;  /* 0x0000000e050c789a */ /* 0x000fc40008000000 */
[----:B------:R-:W-:Y:S02]  /*a6c0*/  UIADD3.X UR27, UPT, UPT, UR4, 0x40004040, URZ, UP1, !UPT ;  /* 0x40004040041b7890 */ /* 0x000fe40008ffe4ff */
[----:B------:R-:W-:Y:S02]  /*a6d0*/  UIADD3 UR16, UPT, UPT, UR8, 0x80, URZ ;  /* 0x0000008008107890 */ /* 0x000fe4000fffe0ff */
[----:B------:R-:W-:Y:S02]  /*a6e0*/  UIADD3 UR17, UPT, UPT, UR8, 0x100, URZ ;  /* 0x0000010008117890 */ /* 0x000fe4000fffe0ff */
[----:B------:R-:W-:Y:S02]  /*a6f0*/  UIADD3.64 UR18, UPT, UPT, UR26, 0x100, URZ ;  /* 0x000001001a127897 */ /* 0x000fe4000fffe0ff */
[----:B------:R-:W-:Y:S02]  /*a700*/  UIADD3 UR24, UPT, UPT, UR8, 0x180, URZ ;  /* 0x0000018008187890 */ /* 0x000fe4000fffe0ff */
[----:B------:R-:W-:Y:S01]  /*a710*/  UIADD3.64 UR20, UPT, UPT, UR26, 0x200, URZ ;  /* 0x000002001a147897 */ /* 0x000fe2000fffe0ff */
[----:B------:R-:W-:Y:S01]  /*a720*/  UMOV UR28, 0x0 ;  /* 0x00000000001c7882 */ /* 0x000fe20000000000 */
[----:B------:R-:W-:Y:S01]  /*a730*/  UMOV UR29, 0x8208490 ;  /* 0x08208490001d7882 */ /* 0x000fe20000000000 */
[----:B------:R-:W-:Y:S01]  /*a740*/  UMOV UR15, 0x40004040 ;  /* 0x40004040000f7882 */ /* 0x000fe20000000000 */
[----:B------:R-:W-:Y:S01]  /*a750*/  UMOV UR13, 0xc0004010 ;  /* 0xc0004010000d7882 */ /* 0x000fe20000000000 */
[----:B------:R-:W-:Y:S01]  /*a760*/  UMOV UR30, 0x0 ;  /* 0x00000000001e7882 */ /* 0x000fe20000000000 */
[----:B------:R-:W-:Y:S01]  /*a770*/  UMOV UR31, 0x8208490 ;  /* 0x08208490001f7882 */ /* 0x000fe20000000000 */
[----:B------:R-:W-:Y:S01]  /*a780*/  UMOV UR32, 0x0 ;  /* 0x0000000000207882 */ /* 0x000fe20000000000 */
[----:B------:R-:W-:Y:S01]  /*a790*/  UMOV UR33, 0x8208490 ;  /* 0x0820849000217882 */ /* 0x000fe20000000000 */
[----:B------:R-:W-:Y:S01]  /*a7a0*/  UMOV UR4, UR11 ;  /* 0x0000000b00047c82 */ /* 0x000fe20008000000 */
[----:B------:R-:W-:Y:S01]  /*a7b0*/  UMOV UR5, URZ ;  /* 0x000000ff00057c82 */ /* 0x000fe20008000000 */
[----:B------:R1:W-:Y:S01]  /*a7c0*/  UTCQMMA gdesc[UR14], gdesc[UR12], tmem[UR8], tmem[UR28], idesc[UR29], !UPT ;  /* 0x00ff1c0c0e0075ea */ /* 0x0003e2000f800308 */
[----:B------:R-:W-:Y:S01]  /*a7d0*/  UMOV UR34, 0x0 ;  /* 0x0000000000227882 */ /* 0x000fe20000000000 */
[----:B------:R-:W-:Y:S01]  /*a7e0*/  UMOV UR35, 0x8208490 ;  /* 0x0820849000237882 */ /* 0x000fe20000000000 */
[----:B------:R1:W-:Y:S01]  /*a7f0*/  UTCQMMA gdesc[UR26], gdesc[UR12], tmem[UR16], tmem[UR30], idesc[UR31], !UPT ;  /* 0x00ff1e0c1a0075ea */ /* 0x0003e2000f800310 */
[----:B------:R-:W-:Y:S01]  /*a800*/  UMOV UR4, UR4 ;  /* 0x0000000400047c82 */ /* 0x000fe20008000000 */
[----:B------:R1:W-:Y:S01]  /*a810*/  UTCQMMA gdesc[UR18], gdesc[UR12], tmem[UR17], tmem[UR32], idesc[UR33], !UPT ;  /* 0x00ff200c120075ea */ /* 0x0003e2000f800311 */
[----:B------:R1:W-:Y:S01]  /*a820*/  UTCQMMA gdesc[UR20], gdesc[UR12], tmem[UR24], tmem[UR34], idesc[UR35], !UPT ;  /* 0x00ff220c140075ea */ /* 0x0003e2000f800318 */
[----:B------:R1:W-:Y:S01]  /*a830*/  UTCBAR [UR4], URZ ;  /* 0x000000ff040073e9 */ /* 0x0003e200080000ff */
[----:B------:R-:W-:Y:S01]  /*a840*/  NOP ;  /* 0x0000000000007918 */ /* 0x000fe20000000000 */
.L_x_6:
[----:B-1----:R-:W-:Y:S01]  /*a850*/  UMOV UR4, URZ ;  /* 0x000000ff00047c82 */ /* 0x002fe20008000000 */
[----:B------:R-:W-:Y:S05]  /*a860*/  @!P2 BRA `(.L_x_7) ;  /* 0x0000008c00e8a947 */ /* 0x000fea0003800000 */
[----:B0-----:R-:W-:Y:S01]  /*a870*/  SHF.R.S32.HI R30, RZ, 0x1f, R64 ;  /* 0x0000001fff1e7819 */ /* 0x001fe20000011440 */
[----:B------:R-:W-:Y:S02]  /*a880*/  UIADD3 UR4, UPT, UPT, UR10, 0x4000, URZ ;  /* 0x000040000a047890 */ /* 0x000fe4000fffe0ff */
[----:B------:R-:W-:Y:S01]  /*a890*/  UIADD3 UR5, UPT, UPT, UR10, 0x9000, URZ ;  /* 0x000090000a057890 */ /* 0x000fe2000fffe0ff */
[----:B------:R-:W-:Y:S01]  /*a8a0*/  LEA.HI R30, R30, R64, RZ, 0x5 ;  /* 0x000000401e1e7211 */ /* 0x000fe200078f28ff */
[----:B------:R-:W-:Y:S02]  /*a8b0*/  USHF.R.U32.HI UR4, URZ, 0x4, UR4 ;  /* 0x00000004ff047899 */ /* 0x000fe40008011604 */
[----:B------:R-:W-:Y:S01]  /*a8c0*/  USHF.R.U32.HI UR5, URZ, 0x4, UR5 ;  /* 0x00000004ff057899 */ /* 0x000fe20008011605 */
[----:B------:R-:W-:Y:S01]  /*a8d0*/  SHF.R.S32.HI R30, RZ, 0x5, R30 ;  /* 0x00000005ff1e7819 */ /* 0x000fe2000001141e */
[----:B------:R-:W-:Y:S02]  /*a8e0*/  USGXT.U32 UR14, UR4, 0xe ;  /* 0x0000000e040e789a */ /* 0x000fe40008000000 */
[----:B------:R-:W-:Y:S01]  /*a8f0*/  USHF.L.U32 UR18, UR6, 0x5, URZ ;  /* 0x0000000506127899 */ /* 0x000fe200080006ff */
[----:B------:R-:W-:Y:S01]  /*a900*/  VIMNMX R30, PT, PT, R30, 0x2, !PT ;  /* 0x000000021e1e7848 */ /* 0x000fe20007fe0100 */
[----:B------:R-:W-:Y:S01]  /*a910*/  UIADD3 UR30, UP1, UPT, UR14, 0x100, URZ ;  /* 0x000001000e1e7890 */ /* 0x000fe2000ff3e0ff */
[----:B------:R-:W-:Y:S01]  /*a920*/  UMOV UR4, URZ ;  /* 0x000000ff00047c82 */ /* 0x000fe20008000000 */
[----:B------:R-:W-:-:S02]  /*a930*/  USHF.L.U32 UR19, UR7, 0x5, URZ ;  /* 0x0000000507137899 */ /* 0x000fc400080006ff */
[----:B------:R-:W-:Y:S01]  /*a940*/  VIADD R31, R30, 0xffffffff ;  /* 0xffffffff1e1f7836 */ /* 0x000fe20000000000 */
[----:B------:R-:W-:Y:S01]  /*a950*/  UIADD3.X UR31, UPT, UPT, UR4, 0x40004040, URZ, UP1, !UPT ;  /* 0x40004040041f7890 */ /* 0x000fe20008ffe4ff */
[----:B------:R-:W-:Y:S01]  /*a960*/  IMAD.MOV.U32 R30, RZ, RZ, RZ ;  /* 0x000000ffff1e7224 */ /* 0x000fe200078e00ff */
[----:B------:R-:W-:Y:S02]  /*a970*/  USGXT.U32 UR12, UR5, 0xe ;  /* 0x0000000e050c789a */ /* 0x000fe40008000000 */
[----:B------:R0:W-:Y:S01]  /*a980*/  STL [R1+0x594], R31 ;  /* 0x0005941f01007387 */ /* 0x0001e20000100800 */
[----:B------:R-:W-:Y:S02]  /*a990*/  USHF.R.S32.HI UR21, URZ, 0x1f, UR18 ;  /* 0x0000001fff157899 */ /* 0x000fe40008011412 */
[----:B------:R-:W-:Y:S02]  /*a9a0*/  USHF.R.S32.HI UR28, URZ, 0x1f, UR19 ;  /* 0x0000001fff1c7899 */ /* 0x000fe40008011413 */
[----:B------:R-:W-:-:S02]  /*a9b0*/  UIADD3.64 UR24, UPT, UPT, UR30, 0x100, URZ ;  /* 0x000001001e187897 */ /* 0x000fc4000fffe0ff */
[----:B------:R-:W-:Y:S01]  /*a9c0*/  UIADD3.64 UR26, UPT, UPT, UR30, 0x200, URZ ;  /* 0x000002001e1a7897 */ /* 0x000fe2000fffe0ff */
[----:B------:R-:W-:Y:S01]  /*a9d0*/  UMOV UR20, 0x1 ;  /* 0x0000000100147882 */ /* 0x000fe20000000000 */
[----:B------:R-:W-:Y:S01]  /*a9e0*/  UMOV UR5, URZ ;  /* 0x000000ff00057c82 */ /* 0x000fe20008000000 */
[----:B0-----:R-:W-:-:S09]  /*a9f0*/  UMOV UR13, 0xc0004010 ;  /* 0xc0004010000d7882 */ /* 0x001fd20000000000 */
.L_x_10:
[----:B------:R-:W2:Y:S04]  /*aa00*/  LDL.LU R42, [R1+0x1e4] ;  /* 0x0001e400012a7983 */ /* 0x000ea80000300800 */
[----:B------:R-:W3:Y:S04]  /*aa10*/  LDL.LU R41, [R1+0x36c] ;  /* 0x00036c0001297983 */ /* 0x000ee80000300800 */
[----:B------:R-:W4:Y:S04]  /*aa20*/  LDL.LU R40, [R1+0x368] ;  /* 0x0003680001287983 */ /* 0x000f280000300800 */
        /* <DEDUP_REMOVED lines=8> */
[----:B------:R-:W4:Y:S01]  /*aab0*/  LDL.LU R34, [R1+0x1d8] ;  /* 0x0001d80001227983 */ /* 0x000f220000300800 */
[----:B------:R-:W-:Y:S01]  /*aac0*/  IMAD.U32 R30, R30, -0x80000000, RZ ;  /* 0x800000001e1e7824 */ /* 0x000fe200078e00ff */
[----:B--2---:R-:W-:-:S02]  /*aad0*/  IADD3 R42, P2, PT, R42, UR19, RZ ;  /* 0x000000132a2a7c10 */ /* 0x004fc4000ff5e0ff */
[----:B---3--:R-:W-:-:S03]  /*aae0*/  IADD3 R41, P3, PT, R41, UR19, RZ ;  /* 0x0000001329297c10 */ /* 0x008fc6000ff7e0ff */
[----:B------:R-:W-:Y:S01]  /*aaf0*/  STL [R1+0x1e4], R42 ;  /* 0x0001e42a01007387 */ /* 0x000fe20000100800 */
[----:B----4-:R-:W-:-:S03]  /*ab00*/  IADD3 R40, P5, PT, R40, UR19, RZ ;  /* 0x0000001328287c10 */ /* 0x010fc6000ffbe0ff */
[----:B------:R-:W-:Y:S01]  /*ab10*/  STL [R1+0x36c], R41 ;  /* 0x00036c2901007387 */ /* 0x000fe20000100800 */
[----:B------:R-:W-:-:S03]  /*ab20*/  IADD3 R39, P6, PT, R39, UR19, RZ ;  /* 0x0000001327277c10 */ /* 0x000fc6000ffde0ff */
[----:B------:R-:W-:Y:S01]  /*ab30*/  STL [R1+0x368], R40 ;  /* 0x0003682801007387 */ /* 0x000fe20000100800 */
[----:B------:R-:W-:-:S03]  /*ab40*/  IADD3 R38, P1, PT, R38, UR19, RZ ;  /* 0x0000001326267c10 */ /* 0x000fc6000ff3e0ff */
[----:B------:R-:W-:Y:S01]  /*ab50*/  STL [R1+0x364], R39 ;  /* 0x0003642701007387 */ /* 0x000fe20000100800 */
[----:B------:R-:W-:-:S03]  /*ab60*/  IADD3.X R37, PT, PT, R37, UR28, RZ, P2, !PT ;  /* 0x0000001c25257c10 */ /* 0x000fc600097fe4ff */
[----:B------:R-:W-:Y:S01]  /*ab70*/  STL [R1+0x360], R38 ;  /* 0x0003602601007387 */ /* 0x000fe20000100800 */
[----:B------:R-:W-:-:S03]  /*ab80*/  IADD3 R36, P2, PT, R36, UR19, RZ ;  /* 0x0000001324247c10 */ /* 0x000fc6000ff5e0ff */
[----:B------:R-:W-:Y:S01]  /*ab90*/  STL [R1+0x1d0], R37 ;  /* 0x0001d02501007387 */ /* 0x000fe20000100800 */
[----:B------:R-:W-:Y:S02]  /*aba0*/  IADD3.X R35, PT, PT, R35, UR28, RZ, P3, !PT ;  /* 0x0000001c23237c10 */ /* 0x000fe40009ffe4ff */
[----:B------:R-:W-:Y:S02]  /*abb0*/  IADD3 R33, P3, PT, R33, UR19, RZ ;  /* 0x0000001321217c10 */ /* 0x000fe4000ff7e0ff */
[----:B------:R-:W-:-:S03]  /*abc0*/  IADD3.X R32, PT, PT, R32, UR28, RZ, P5, !PT ;  /* 0x0000001c20207c10 */ /* 0x000fc6000affe4ff */
[----:B------:R0:W-:Y:S04]  /*abd0*/  STL [R1+0x358], R33 ;  /* 0x0003582101007387 */ /* 0x0001e80000100800 */
[----:B------:R-:W-:Y:S01]  /*abe0*/  STL [R1+0x35c], R36 ;  /* 0x00035c2401007387 */ /* 0x000fe20000100800 */
[----:B------:R-:W-:-:S03]  /*abf0*/  IADD3 R31, P5, PT, R31, UR19, RZ ;  /* 0x000000131f1f7c10 */ /* 0x000fc6000ffbe0ff */
[----:B0-----:R-:W2:Y:S04]  /*ac00*/  LDL.LU R33, [R1+0x348] ;  /* 0x0003480001217983 */ /* 0x001ea80000300800 */
[----:B------:R-:W-:Y:S04]  /*ac10*/  STL [R1+0x1e0], R35 ;  /* 0x0001e02301007387 */ /* 0x000fe80000100800 */
[----:B------:R0:W-:Y:S04]  /*ac20*/  STL [R1+0x1dc], R32 ;  /* 0x0001dc2001007387 */ /* 0x0001e80000100800 */
[----:B0-----:R-:W3:Y:S04]  /*ac30*/  LDL.LU R32, [R1+0x1d4] ;  /* 0x0001d40001207983 */ /* 0x001ee80000300800 */
[----:B------:R0:W-:Y:S04]  /*ac40*/  STL [R1+0x350], R31 ;  /* 0x0003501f01007387 */ /* 0x0001e80000100800 */
[----:B0-----:R-:W4:Y:S01]  /*ac50*/  LDL.LU R31, [R1+0x340] ;  /* 0x00034000011f7983 */ /* 0x001f220000300800 */
[----:B------:R-:W-:-:S03]  /*ac60*/  IADD3.X R34, PT, PT, R34, UR28, RZ, P6, !PT ;  /* 0x0000001c22227c10 */ /* 0x000fc6000b7fe4ff */
[----:B------:R-:W4:Y:S04]  /*ac70*/  LDL.LU R59, [R1+0x1cc] ;  /* 0x0001cc00013b7983 */ /* 0x000f280000300800 */
[----:B------:R-:W4:Y:S04]  /*ac80*/  LDL.LU R58, [R1+0x338] ;  /* 0x00033800013a7983 */ /* 0x000f280000300800 */
[----:B------:R-:W4:Y:S04]  /*ac90*/  LDL.LU R57, [R1+0x354] ;  /* 0x0003540001397983 */ /* 0x000f280000300800 */
[----:B------:R0:W-:Y:S04]  /*aca0*/  STL [R1+0x1d8], R34 ;  /* 0x0001d82201007387 */ /* 0x0001e80000100800 */
        /* <DEDUP_REMOVED lines=21> */
[----:B0-----:R-:W4:Y:S01]  /*ae00*/  LDL.LU R34, [R1+0x2fc] ;  /* 0x0002fc0001227983 */ /* 0x001f220000300800 */
[----:B--2---:R-:W-:-:S05]  /*ae10*/  IADD3 R33, P6, PT, R33, UR19, RZ ;  /* 0x0000001321217c10 */ /* 0x004fca000ffde0ff */
[----:B------:R0:W-:Y:S04]  /*ae20*/  STL [R1+0x348], R33 ;  /* 0x0003482101007387 */ /* 0x0001e80000100800 */
[----:B0-----:R-:W2:Y:S01]  /*ae30*/  LDL.LU R33, [R1+0x2d8] ;  /* 0x0002d80001217983 */ /* 0x001ea20000300800 */
[----:B---3--:R-:W-:-:S05]  /*ae40*/  IADD3.X R32, PT, PT, R32, UR28, RZ, P1, !PT ;  /* 0x0000001c20207c10 */ /* 0x008fca0008ffe4ff */
[----:B------:R0:W-:Y:S01]  /*ae50*/  STL [R1+0x1d4], R32 ;  /* 0x0001d42001007387 */ /* 0x0001e20000100800 */
[----:B----4-:R-:W-:-:S03]  /*ae60*/  IADD3 R31, P1, PT, R31, UR19, RZ ;  /* 0x000000131f1f7c10 */ /* 0x010fc6000ff3e0ff */
[----:B0-----:R-:W3:Y:S04]  /*ae70*/  LDL.LU R32, [R1+0x2f4] ;  /* 0x0002f40001207983 */ /* 0x001ee80000300800 */
[----:B------:R0:W-:Y:S04]  /*ae80*/  STL [R1+0x340], R31 ;  /* 0x0003401f01007387 */ /* 0x0001e80000100800 */
[----:B0-----:R-:W4:Y:S01]  /*ae90*/  LDL.LU R31, [R1+0x2d0] ;  /* 0x0002d000011f7983 */ /* 0x001f220000300800 */
[----:B------:R-:W-:Y:S02]  /*aea0*/  IADD3.X R59, PT, PT, R59, UR28, RZ, P2, !PT ;  /* 0x0000001c3b3b7c10 */ /* 0x000fe400097fe4ff */
[----:B------:R-:W-:-:S02]  /*aeb0*/  IADD3 R58, P2, PT, R58, UR19, RZ ;  /* 0x000000133a3a7c10 */ /* 0x000fc4000ff5e0ff */
[----:B------:R-:W-:Y:S01]  /*aec0*/  IADD3.X R57, PT, PT, R57, UR28, RZ, P3, !PT ;  /* 0x0000001c39397c10 */ /* 0x000fe20009ffe4ff */
[----:B------:R-:W-:Y:S01]  /*aed0*/  STL [R1+0x1cc], R59 ;  /* 0x0001cc3b01007387 */ /* 0x000fe20000100800 */
[----:B------:R-:W-:Y:S02]  /*aee0*/  IADD3 R56, P3, PT, R56, UR19, RZ ;  /* 0x0000001338387c10 */ /* 0x000fe4000ff7e0ff */
[----:B------:R-:W-:Y:S01]  /*aef0*/  IADD3.X R55, PT, PT, R55, UR28, RZ, P5, !PT ;  /* 0x0000001c37377c10 */ /* 0x000fe2000affe4ff */
[----:B------:R-:W-:Y:S01]  /*af00*/  STL [R1+0x338], R58 ;  /* 0x0003383a01007387 */ /* 0x000fe20000100800 */
[----:B------:R-:W-:-:S03]  /*af10*/  IADD3 R54, P5, PT, R54, UR19, RZ ;  /* 0x0000001336367c10 */ /* 0x000fc6000ffbe0ff */
[----:B------:R-:W-:Y:S01]  /*af20*/  STL [R1+0x354], R57 ;  /* 0x0003543901007387 */ /* 0x000fe20000100800 */
[----:B------:R-:W-:-:S03]  /*af30*/  IADD3.X R53, PT, PT, R53, UR28, RZ, P6, !PT ;  /* 0x0000001c35357c10 */ /* 0x000fc6000b7fe4ff */
        /* <DEDUP_REMOVED lines=36> */
[----:B------:R-:W-:Y:S04]  /*b180*/  STL [R1+0x2e8], R37 ;  /* 0x0002e82501007387 */ /* 0x000fe80000100800 */
[----:B------:R0:W-:Y:S04]  /*b190*/  STL [R1+0x2fc], R34 ;  /* 0x0002fc2201007387 */ /* 0x0001e80000100800 */
[----:B------:R-:W-:Y:S04]  /*b1a0*/  STL [R1+0x304], R36 ;  /* 0x0003042401007387 */ /* 0x000fe80000100800 */
[----:B0-----:R-:W4:Y:S04]  /*b1b0*/  LDL.LU R34, [R1+0x2ec] ;  /* 0x0002ec0001227983 */ /* 0x001f280000300800 */
[----:B------:R-:W-:Y:S01]  /*b1c0*/  STL [R1+0x2e0], R35 ;  /* 0x0002e02301007387 */ /* 0x000fe20000100800 */
[----:B--2---:R-:W-:-:S05]  /*b1d0*/  IADD3 R33, P5, PT, R33, UR19, RZ ;  /* 0x0000001321217c10 */ /* 0x004fca000ffbe0ff */
[----:B------:R0:W-:Y:S04]  /*b1e0*/  STL [R1+0x2d8], R33 ;  /* 0x0002d82101007387 */ /* 0x0001e80000100800 */
[----:B0-----:R-:W2:Y:S01]  /*b1f0*/  LDL.LU R33, [R1+0x2c8] ;  /* 0x0002c80001217983 */ /* 0x001ea20000300800 */
[----:B---3--:R-:W-:-:S05]  /*b200*/  IADD3.X R32, PT, PT, R32, UR28, RZ, P6, !PT ;  /* 0x0000001c20207c10 */ /* 0x008fca000b7fe4ff */
[----:B------:R0:W-:Y:S01]  /*b210*/  STL [R1+0x2f4], R32 ;  /* 0x0002f42001007387 */ /* 0x0001e20000100800 */
[----:B----4-:R-:W-:-:S03]  /*b220*/  IADD3 R31, P6, PT, R31, UR19, RZ ;  /* 0x000000131f1f7c10 */ /* 0x010fc6000ffde0ff */
[----:B0-----:R-:W3:Y:S04]  /*b230*/  LDL.LU R32, [R1+0x2e4] ;  /* 0x0002e40001207983 */ /* 0x001ee80000300800 */
        /* <DEDUP_REMOVED lines=26> */
[----:B------:R-:W-:-:S05]  /*b3e0*/  IADD3.X R34, PT, PT, R34, UR28, RZ, P1, !PT ;  /* 0x0000001c22227c10 */ /* 0x000fca0008ffe4ff */
[----:B------:R0:W-:Y:S04]  /*b3f0*/  STL [R1+0x2ec], R34 ;  /* 0x0002ec2201007387 */ /* 0x0001e80000100800 */
[----:B0-----:R-:W4:Y:S01]  /*b400*/  LDL.LU R34, [R1+0x27c] ;  /* 0x00027c0001227983 */ /* 0x001f220000300800 */
[----:B--2---:R-:W-:-:S05]  /*b410*/  IADD3 R33, P1, PT, R33, UR19, RZ ;  /* 0x0000001321217c10 */ /* 0x004fca000ff3e0ff */
[----:B------:R0:W-:Y:S04]  /*b420*/  STL [R1+0x2c8], R33 ;  /* 0x0002c82101007387 */ /* 0x0001e80000100800 */
[----:B0-----:R-:W2:Y:S01]  /*b430*/  LDL.LU R33, [R1+0x258] ;  /* 0x0002580001217983 */ /* 0x001ea20000300800 */
[----:B---3--:R-:W-:Y:S02]  /*b440*/  IADD3.X R32, PT, PT, R32, UR28, RZ, P2, !PT ;  /* 0x0000001c20207c10 */ /* 0x008fe400097fe4ff */
[----:B----4-:R-:W-:-:S03]  /*b450*/  IADD3 R59, P2, PT, R59, UR19, RZ ;  /* 0x000000133b3b7c10 */ /* 0x010fc6000ff5e0ff */
[----:B------:R0:W-:Y:S01]  /*b460*/  STL [R1+0x2e4], R32 ;  /* 0x0002e42001007387 */ /* 0x0001e20000100800 */
[----:B------:R-:W-:Y:S02]  /*b470*/  IADD3.X R58, PT, PT, R58, UR28, RZ, P3, !PT ;  /* 0x0000001c3a3a7c10 */ /* 0x000fe40009ffe4ff */
[----:B------:R-:W-:Y:S01]  /*b480*/  IADD3 R57, P3, PT, R57, UR19, RZ ;  /* 0x0000001339397c10 */ /* 0x000fe2000ff7e0ff */
[----:B0-----:R-:W3:Y:S04]  /*b490*/  LDL.LU R32, [R1+0x274] ;  /* 0x0002740001207983 */ /* 0x001ee80000300800 */
        /* <DEDUP_REMOVED lines=43> */
[----:B------:R-:W-:-:S05]  /*b750*/  IADD3 R31, P5, PT, R31, UR18, RZ ;  /* 0x000000121f1f7c10 */ /* 0x000fca000ffbe0ff */
[----:B------:R0:W-:Y:S04]  /*b760*/  STL [R1+0x260], R31 ;  /* 0x0002601f01007387 */ /* 0x0001e80000100800 */
[----:B------:R-:W-:Y:S04]  /*b770*/  STL [R1+0x268], R36 ;  /* 0x0002682401007387 */ /* 0x000fe80000100800 */
[----:B0-----:R-:W4:Y:S01]  /*b780*/  LDL.LU R31, [R1+0x250] ;  /* 0x00025000011f7983 */ /* 0x001f220000300800 */
[----:B------:R-:W-:-:S03]  /*b790*/  IADD3.X R34, PT, PT, R34, UR21, RZ, P6, !PT ;  /* 0x0000001522227c10 */ /* 0x000fc6000b7fe4ff */
[----:B------:R-:W-:Y:S04]  /*b7a0*/  STL [R1+0x284], R35 ;  /* 0x0002842301007387 */ /* 0x000fe80000100800 */
[----:B------:R0:W-:Y:S04]  /*b7b0*/  STL [R1+0x27c], R34 ;  /* 0x00027c2201007387 */ /* 0x0001e80000100800 */
[----:B0-----:R-:W4:Y:S01]  /*b7c0*/  LDL.LU R34, [R1+0x26c] ;  /* 0x00026c0001227983 */ /* 0x001f220000300800 */
[----:B--2---:R-:W-:-:S05]  /*b7d0*/  IADD3 R33, P6, PT, R33, UR18, RZ ;  /* 0x0000001221217c10 */ /* 0x004fca000ffde0ff */
[----:B------:R0:W-:Y:S04]  /*b7e0*/  STL [R1+0x258], R33 ;  /* 0x0002582101007387 */ /* 0x0001e80000100800 */
[----:B0-----:R-:W2:Y:S01]  /*b7f0*/  LDL.LU R33, [R1+0x414] ;  /* 0x0004140001217983 */ /* 0x001ea20000300800 */
[----:B---3--:R-:W-:-:S03]  /*b800*/  IADD3.X R32, PT, PT, R32, UR21, RZ, P1, !PT ;  /* 0x0000001520207c10 */ /* 0x008fc60008ffe4ff */
[----:B------:R-:W3:Y:S04]  /*b810*/  LDL.LU R59, [R1+0x264] ;  /* 0x00026400013b7983 */ /* 0x000ee80000300800 */
[----:B------:R-:W3:Y:S04]  /*b820*/  LDL.LU R58, [R1+0x40c] ;  /* 0x00040c00013a7983 */ /* 0x000ee80000300800 */
[----:B------:R-:W3:Y:S04]  /*b830*/  LDL.LU R57, [R1+0x25c] ;  /* 0x00025c0001397983 */ /* 0x000ee80000300800 */
[----:B------:R0:W-:Y:S04]  /*b840*/  STL [R1+0x274], R32 ;  /* 0x0002742001007387 */ /* 0x0001e80000100800 */
[----:B------:R-:W3:Y:S04]  /*b850*/  LDL.LU R56, [R1+0x404] ;  /* 0x0004040001387983 */ /* 0x000ee80000300800 */
        /* <DEDUP_REMOVED lines=20> */
[----:B0-----:R-:W3:Y:S01]  /*b9a0*/  LDL.LU R32, [R1+0x554] ;  /* 0x0005540001207983 */ /* 0x001ee20000300800 */
[----:B----4-:R-:W-:-:S05]  /*b9b0*/  IADD3 R31, P1, PT, R31, UR18, RZ ;  /* 0x000000121f1f7c10 */ /* 0x010fca000ff3e0ff */
[----:B------:R0:W-:Y:S04]  /*b9c0*/  STL [R1+0x250], R31 ;  /* 0x0002501f01007387 */ /* 0x0001e80000100800 */
[----:B0-----:R-:W4:Y:S01]  /*b9d0*/  LDL.LU R31, [R1+0x530] ;  /* 0x00053000011f7983 */ /* 0x001f220000300800 */
[----:B------:R-:W-:-:S05]  /*b9e0*/  IADD3.X R34, PT, PT, R34, UR21, RZ, P2, !PT ;  /* 0x0000001522227c10 */ /* 0x000fca00097fe4ff */
[----:B------:R0:W-:Y:S04]  /*b9f0*/  STL [R1+0x26c], R34 ;  /* 0x00026c2201007387 */ /* 0x0001e80000100800 */
[----:B0-----:R-:W4:Y:S01]  /*ba00*/  LDL.LU R34, [R1+0x54c] ;  /* 0x00054c0001227983 */ /* 0x001f220000300800 */
[----:B--2---:R-:W-:Y:S02]  /*ba10*/  IADD3 R33, P2, PT, R33, UR18, RZ ;  /* 0x0000001221217c10 */ /* 0x004fe4000ff5e0ff */
[----:B---3--:R-:W-:-:S03]  /*ba20*/  IADD3.X R59, PT, PT, R59, UR21, RZ, P3, !PT ;  /* 0x000000153b3b7c10 */ /* 0x008fc60009ffe4ff */
[----:B------:R0:W-:Y:S01]  /*ba30*/  STL [R1+0x414], R33 ;  /* 0x0004142101007387 */ /* 0x0001e20000100800 */
[----:B------:R-:W-:Y:S02]  /*ba40*/  IADD3 R58, P3, PT, R58, UR18, RZ ;  /* 0x000000123a3a7c10 */ /* 0x000fe4000ff7e0ff */
[----:B------:R-:W-:Y:S01]  /*ba50*/  IADD3.X R57, PT, PT, R57, UR21, RZ, P5, !PT ;  /* 0x0000001539397c10 */ /* 0x000fe2000affe4ff */
[----:B0-----:R-:W2:Y:S04]  /*ba60*/  LDL.LU R33, [R1+0x528] ;  /* 0x0005280001217983 */ /* 0x001ea80000300800 */
        /* <DEDUP_REMOVED lines=43> */
[----:B------:R-:W-:-:S05]  /*bd20*/  IADD3.X R32, PT, PT, R32, UR21, RZ, P6, !PT ;  /* 0x0000001520207c10 */ /* 0x000fca000b7fe4ff */
[----:B------:R0:W-:Y:S04]  /*bd30*/  STL [R1+0x554], R32 ;  /* 0x0005542001007387 */ /* 0x0001e80000100800 */
[----:B------:R-:W-:Y:S04]  /*bd40*/  STL [R1+0x55c], R36 ;  /* 0x00055c2401007387 */ /* 0x000fe80000100800 */
[----:B0-----:R-:W3:Y:S01]  /*bd50*/  LDL.LU R32, [R1+0x544] ;  /* 0x0005440001207983 */ /* 0x001ee20000300800 */
[----:B----4-:R-:W-:-:S03]  /*bd60*/  IADD3 R31, P6, PT, R31, UR18, RZ ;  /* 0x000000121f1f7c10 */ /* 0x010fc6000ffde0ff */
[----:B------:R-:W-:Y:S04]  /*bd70*/  STL [R1+0x538], R35 ;  /* 0x0005382301007387 */ /* 0x000fe80000100800 */
[----:B------:R0:W-:Y:S04]  /*bd80*/  STL [R1+0x530], R31 ;  /* 0x0005301f01007387 */ /* 0x0001e80000100800 */
[----:B0-----:R-:W4:Y:S01]  /*bd90*/  LDL.LU R31, [R1+0x520] ;  /* 0x00052000011f7983 */ /* 0x001f220000300800 */
[----:B------:R-:W-:-:S05]  /*bda0*/  IADD3.X R34, PT, PT, R34, UR21, RZ, P1, !PT ;  /* 0x0000001522227c10 */ /* 0x000fca0008ffe4ff */
[----:B------:R0:W-:Y:S04]  /*bdb0*/  STL [R1+0x54c], R34 ;  /* 0x00054c2201007387 */ /* 0x0001e80000100800 */
[----:B0-----:R-:W4:Y:S04]  /*bdc0*/  LDL.LU R34, [R1+0x53c] ;  /* 0x00053c0001227983 */ /* 0x001f280000300800 */
[----:B------:R-:W4:Y:S04]  /*bdd0*/  LDL.LU R59, [R1+0x518] ;  /* 0x00051800013b7983 */ /* 0x000f280000300800 */
[----:B------:R-:W4:Y:S04]  /*bde0*/  LDL.LU R58, [R1+0x534] ;  /* 0x00053400013a7983 */ /* 0x000f280000300800 */
[----:B------:R-:W4:Y:S01]  /*bdf0*/  LDL.LU R57, [R1+0x510] ;  /* 0x0005100001397983 */ /* 0x000f220000300800 */
[----:B--2---:R-:W-:-:S05]  /*be00*/  IADD3 R33, P1, PT, R33, UR18, RZ ;  /* 0x0000001221217c10 */ /* 0x004fca000ff3e0ff */
[----:B------:R0:W-:Y:S04]  /*be10*/  STL [R1+0x528], R33 ;  /* 0x0005282101007387 */ /* 0x0001e80000100800 */
[----:B------:R-:W2:Y:S04]  /*be20*/  LDL.LU R56, [R1+0x52c] ;  /* 0x00052c0001387983 */ /* 0x000ea80000300800 */
        /* <DEDUP_REMOVED lines=20> */
[----:B0-----:R-:W2:Y:S01]  /*bf70*/  LDL.LU R33, [R1+0x3f4] ;  /* 0x0003f40001217983 */ /* 0x001ea20000300800 */
[----:B---3--:R-:W-:-:S05]  /*bf80*/  IADD3.X R32, PT, PT, R32, UR21, RZ, P2, !PT ;  /* 0x0000001520207c10 */ /* 0x008fca00097fe4ff */
[----:B------:R0:W-:Y:S04]  /*bf90*/  STL [R1+0x544], R32 ;  /* 0x0005442001007387 */ /* 0x0001e80000100800 */
[----:B0-----:R-:W3:Y:S01]  /*bfa0*/  LDL.LU R32, [R1+0x244] ;  /* 0x0002440001207983 */ /* 0x001ee20000300800 */
[----:B----4-:R-:W-:-:S05]  /*bfb0*/  IADD3 R31, P2, PT, R31, UR18, RZ ;  /* 0x000000121f1f7c10 */ /* 0x010fca000ff5e0ff */
[----:B------:R0:W-:Y:S04]  /*bfc0*/  STL [R1+0x520], R31 ;  /* 0x0005201f01007387 */ /* 0x0001e80000100800 */
[----:B0-----:R-:W4:Y:S01]  /*bfd0*/  LDL.LU R31, [R1+0x3ec] ;  /* 0x0003ec00011f7983 */ /* 0x001f220000300800 */
[----:B------:R-:W-:-:S05]  /*bfe0*/  IADD3.X R34, PT, PT, R34, UR21, RZ, P3, !PT ;  /* 0x0000001522227c10 */ /* 0x000fca0009ffe4ff */
[----:B------:R0:W-:Y:S01]  /*bff0*/  STL [R1+0x53c], R34 ;  /* 0x00053c2201007387 */ /* 0x0001e20000100800 */
[----:B------:R-:W-:Y:S02]  /*c000*/  IADD3 R59, P3, PT, R59, UR18, RZ ;  /* 0x000000123b3b7c10 */ /* 0x000fe4000ff7e0ff */
[----:B------:R-:W-:Y:S01]  /*c010*/  IADD3.X R58, PT, PT, R58, UR21, RZ, P5, !PT ;  /* 0x000000153a3a7c10 */ /* 0x000fe2000affe4ff */
[----:B0-----:R-:W4:Y:S01]  /*c020*/  LDL.LU R34, [R1+0x23c] ;  /* 0x00023c0001227983 */ /* 0x001f220000300800 */
[----:B------:R-:W-:-:S03]  /*c030*/  IADD3 R57, P5, PT, R57, UR18, RZ ;  /* 0x0000001239397c10 */ /* 0x000fc6000ffbe0ff */
[----:B------:R-:W-:Y:S04]  /*c040*/  STL [R1+0x518], R59 ;  /* 0x0005183b01007387 */ /* 0x000fe80000100800 */
[----:B------:R-:W-:Y:S04]  /*c050*/  STL [R1+0x534], R58 ;  /* 0x0005343a01007387 */ /* 0x000fe80000100800 */
[----:B------:R-:W-:Y:S01]  /*c060*/  STL [R1+0x510], R57 ;  /* 0x0005103901007387 */ /* 0x000fe20000100800 */
[----:B--2---:R-:W-:Y:S02]  /*c070*/  IADD3.X R56, PT, PT, R56, UR21, RZ, P6, !PT ;  /* 0x0000001538387c10 */ /* 0x004fe4000b7fe4ff */
        /* <DEDUP_REMOVED lines=36> */
[----:B------:R-:W-:Y:S02]  /*c2c0*/  IADD3 R36, P5, PT, R36, UR18, RZ ;  /* 0x0000001224247c10 */ /* 0x000fe4000ffbe0ff */
[----:B------:R-:W-:Y:S02]  /*c2d0*/  IADD3.X R35, PT, PT, R35, UR21, RZ, P6, !PT ;  /* 0x0000001523237c10 */ /* 0x000fe4000b7fe4ff */
[----:B------:R-:W-:Y:S01]  /*c2e0*/  IADD3 R33, P6, PT, R33, UR18, RZ ;  /* 0x0000001221217c10 */ /* 0x000fe2000ffde0ff */
[----:B------:R-:W-:Y:S04]  /*c2f0*/  STL [R1+0x4e4], R37 ;  /* 0x0004e42501007387 */ /* 0x000fe80000100800 */
[----:B------:R0:W-:Y:S04]  /*c300*/  STL [R1+0x3f4], R33 ;  /* 0x0003f42101007387 */ /* 0x0001e80000100800 */
[----:B------:R-:W-:Y:S04]  /*c310*/  STL [R1+0x230], R36 ;  /* 0x0002302401007387 */ /* 0x000fe80000100800 */
[----:B0-----:R-:W2:Y:S04]  /*c320*/  LDL.LU R33, [R1+0x3e4] ;  /* 0x0003e40001217983 */ /* 0x001ea80000300800 */
[----:B------:R-:W-:Y:S01]  /*c330*/  STL [R1+0x4dc], R35 ;  /* 0x0004dc2301007387 */ /* 0x000fe20000100800 */
[----:B---3--:R-:W-:-:S05]  /*c340*/  IADD3.X R32, PT, PT, R32, UR21, RZ, P1, !PT ;  /* 0x0000001520207c10 */ /* 0x008fca0008ffe4ff */
[----:B------:R0:W-:Y:S04]  /*c350*/  STL [R1+0x244], R32 ;  /* 0x0002442001007387 */ /* 0x0001e80000100800 */
[----:B0-----:R-:W3:Y:S01]  /*c360*/  LDL.LU R32, [R1+0x234] ;  /* 0x0002340001207983 */ /* 0x001ee20000300800 */
[----:B----4-:R-:W-:-:S05]  /*c370*/  IADD3 R31, P1, PT, R31, UR18, RZ ;  /* 0x000000121f1f7c10 */ /* 0x010fca000ff3e0ff */
        /* <DEDUP_REMOVED lines=33> */
[----:B------:R0:W-:Y:S04]  /*c590*/  STL [R1+0x234], R32 ;  /* 0x0002342001007387 */ /* 0x0001e80000100800 */
[----:B0-----:R-:W3:Y:S01]  /*c5a0*/  LDL.LU R32, [R1+0x4b4] ;  /* 0x0004b40001207983 */ /* 0x001ee20000300800 */
[----:B----4-:R-:W-:-:S05]  /*c5b0*/  IADD3 R31, P3, PT, R31, UR18, RZ ;  /* 0x000000121f1f7c10 */ /* 0x010fca000ff7e0ff */
[----:B------:R0:W-:Y:S04]  /*c5c0*/  STL [R1+0x3dc], R31 ;  /* 0x0003dc1f01007387 */ /* 0x0001e80000100800 */
[----:B0-----:R-:W4:Y:S01]  /*c5d0*/  LDL.LU R31, [R1+0x490] ;  /* 0x00049000011f7983 */ /* 0x001f220000300800 */
[----:B------:R-:W-:Y:S02]  /*c5e0*/  IADD3.X R59, PT, PT, R59, UR21, RZ, P5, !PT ;  /* 0x000000153b3b7c10 */ /* 0x000fe4000affe4ff */
[----:B------:R-:W-:Y:S02]  /*c5f0*/  IADD3 R58, P5, PT, R58, UR18, RZ ;  /* 0x000000123a3a7c10 */ /* 0x000fe4000ffbe0ff */
[----:B------:R-:W-:Y:S02]  /*c600*/  IADD3.X R57, PT, PT, R57, UR21, RZ, P6, !PT ;  /* 0x0000001539397c10 */ /* 0x000fe4000b7fe4ff */
[----:B------:R-:W-:Y:S01]  /*c610*/  IADD3 R56, P6, PT, R56, UR18, RZ ;  /* 0x0000001238387c10 */ /* 0x000fe2000ffde0ff */
        /* <DEDUP_REMOVED lines=39> */
[----:B------:R-:W-:-:S03]  /*c890*/  IADD3.X R34, PT, PT, R34, UR21, RZ, P1, !PT ;  /* 0x0000001522227c10 */ /* 0x000fc60008ffe4ff */
[----:B------:R-:W-:Y:S04]  /*c8a0*/  STL [R1+0x4cc], R38 ;  /* 0x0004cc2601007387 */ /* 0x000fe80000100800 */
[----:B------:R-:W-:Y:S04]  /*c8b0*/  STL [R1+0x4a8], R37 ;  /* 0x0004a82501007387 */ /* 0x000fe80000100800 */
[----:B------:R0:W-:Y:S04]  /*c8c0*/  STL [R1+0x4bc], R34 ;  /* 0x0004bc2201007387 */ /* 0x0001e80000100800 */
[----:B------:R-:W-:Y:S01]  /*c8d0*/  STL [R1+0x4c4], R36 ;  /* 0x0004c42401007387 */ /* 0x000fe20000100800 */
[----:B------:R-:W-:-:S03]  /*c8e0*/  IADD3 R35, P6, PT, R35, UR18, RZ ;  /* 0x0000001223237c10 */ /* 0x000fc6000ffde0ff */
[----:B0-----:R-:W4:Y:S04]  /*c8f0*/  LDL.LU R34, [R1+0x4ac] ;  /* 0x0004ac0001227983 */ /* 0x001f280000300800 */
[----:B------:R-:W-:Y:S01]  /*c900*/  STL [R1+0x4a0], R35 ;  /* 0x0004a02301007387 */ /* 0x000fe20000100800 */
[----:B--2---:R-:W-:-:S05]  /*c910*/  IADD3 R33, P1, PT, R33, UR18, RZ ;  /* 0x0000001221217c10 */ /* 0x004fca000ff3e0ff */
[----:B------:R0:W-:Y:S04]  /*c920*/  STL [R1+0x498], R33 ;  /* 0x0004982101007387 */ /* 0x0001e80000100800 */
[----:B0-----:R-:W2:Y:S01]  /*c930*/  LDL.LU R33, [R1+0x488] ;  /* 0x0004880001217983 */ /* 0x001ea20000300800 */
[----:B---3--:R-:W-:-:S05]  /*c940*/  IADD3.X R32, PT, PT, R32, UR21, RZ, P2, !PT ;  /* 0x0000001520207c10 */ /* 0x008fca00097fe4ff */
[----:B------:R0:W-:Y:S04]  /*c950*/  STL [R1+0x4b4], R32 ;  /* 0x0004b42001007387 */ /* 0x0001e80000100800 */
[----:B0-----:R-:W3:Y:S01]  /*c960*/  LDL.LU R32, [R1+0x4a4] ;  /* 0x0004a40001207983 */ /* 0x001ee20000300800 */
[----:B----4-:R-:W-:-:S03]  /*c970*/  IADD3 R31, P2, PT, R31, UR18, RZ ;  /* 0x000000121f1f7c10 */ /* 0x010fc6000ff5e0ff */
        /* <DEDUP_REMOVED lines=37> */
[----:B0-----:R-:W3:Y:S01]  /*cbd0*/  LDL.LU R32, [R1+0x224] ;  /* 0x0002240001207983 */ /* 0x001ee20000300800 */
        /* <DEDUP_REMOVED lines=43> */
[----:B------:R-:W-:Y:S04]  /*ce90*/  STL [R1+0x44c], R37 ;  /* 0x00044c2501007387 */ /* 0x000fe80000100800 */
        /* <DEDUP_REMOVED lines=9> */
[----:B0-----:R-:W2:Y:S04]  /*cf30*/  LDL.LU R33, [R1+0x3a4] ;  /* 0x0003a40001217983 */ /* 0x001ea80000300800 */
[----:B------:R-:W2:Y:S04]  /*cf40*/  LDL.LU R59, [R1+0x214] ;  /* 0x00021400013b7983 */ /* 0x000ea80000300800 */
[----:B------:R-:W2:Y:S01]  /*cf50*/  LDL.LU R58, [R1+0x39c] ;  /* 0x00039c00013a7983 */ /* 0x000ea20000300800 */
[----:B---3--:R-:W-:-:S03]  /*cf60*/  IADD3.X R32, PT, PT, R32, UR21, RZ, P3, !PT ;  /* 0x0000001520207c10 */ /* 0x008fc60009ffe4ff */
        /* <DEDUP_REMOVED lines=31> */
[----:B------:R-:W-:-:S03]  /*d160*/  IADD3.X R59, PT, PT, R59, UR21, RZ, P6, !PT ;  /* 0x000000153b3b7c10 */ /* 0x000fc6000b7fe4ff */
[----:B------:R0:W-:Y:S01]  /*d170*/  STL [R1+0x3a4], R33 ;  /* 0x0003a42101007387 */ /* 0x0001e20000100800 */
[----:B------:R-:W-:Y:S02]  /*d180*/  IADD3 R58, P6, PT, R58, UR18, RZ ;  /* 0x000000123a3a7c10 */ /* 0x000fe4000ffde0ff */
[----:B---3--:R-:W-:Y:S01]  /*d190*/  IADD3.X R57, PT, PT, R57, UR21, RZ, P1, !PT ;  /* 0x0000001539397c10 */ /* 0x008fe20008ffe4ff */
[----:B0-----:R-:W2:Y:S01]  /*d1a0*/  LDL.LU R33, [R1+0x1f4] ;  /* 0x0001f40001217983 */ /* 0x001ea20000300800 */
        /* <DEDUP_REMOVED lines=46> */
[----:B0-----:R-:W3:Y:S04]  /*d490*/  LDL.LU R32, [R1+0x374] ;  /* 0x0003740001207983 */ /* 0x001ee80000300800 */
[----:B------:R-:W-:Y:S01]  /*d4a0*/  STL [R1+0x204], R35 ;  /* 0x0002042301007387 */ /* 0x000fe20000100800 */
[----:B----4-:R-:W-:-:S05]  /*d4b0*/  IADD3 R31, P2, PT, R31, UR18, RZ ;  /* 0x000000121f1f7c10 */ /* 0x010fca000ff5e0ff */
        /* <DEDUP_REMOVED lines=40> */
[----:B------:R-:W-:-:S03]  /*d740*/  IADD3 R59, P6, PT, R59, UR18, RZ ;  /* 0x000000123b3b7c10 */ /* 0x000fc6000ffde0ff */
[----:B0-----:R-:W4:Y:S01]  /*d750*/  LDL.LU R34, [R1+0x17c] ;  /* 0x00017c0001227983 */ /* 0x001f220000300800 */
[----:B------:R-:W-:Y:S02]  /*d760*/  IADD3.X R58, PT, PT, R58, UR21, RZ, P1, !PT ;  /* 0x000000153a3a7c10 */ /* 0x000fe40008ffe4ff */
[----:B------:R-:W-:Y:S01]  /*d770*/  IADD3 R57, P1, PT, R57, UR18, RZ ;  /* 0x0000001239397c10 */ /* 0x000fe2000ff3e0ff */
[----:B------:R-:W-:Y:S04]  /*d780*/  STL [R1+0x1c8], R59 ;  /* 0x0001c83b01007387 */ /* 0x000fe80000100800 */
[----:B------:R-:W-:Y:S04]  /*d790*/  STL [R1+0x200], R58 ;  /* 0x0002003a01007387 */ /* 0x000fe80000100800 */
[----:B------:R-:W-:Y:S01]  /*d7a0*/  STL [R1+0x1c0], R57 ;  /* 0x0001c03901007387 */ /* 0x000fe20000100800 */
[----:B--2---:R-:W-:-:S02]  /*d7b0*/  IADD3.X R56, PT, PT, R56, UR21, RZ, P2, !PT ;  /* 0x0000001538387c10 */ /* 0x004fc400097fe4ff */
        /* <DEDUP_REMOVED lines=49> */
[----:B0-----:R-:W4:Y:S04]  /*dad0*/  LDL.LU R31, [R1+0x150] ;  /* 0x00015000011f7983 */ /* 0x001f280000300800 */
[----:B------:R-:W4:Y:S01]  /*dae0*/  LDL.LU R59, [R1+0x16c] ;  /* 0x00016c00013b7983 */ /* 0x000f220000300800 */
[----:B------:R-:W-:-:S03]  /*daf0*/  IADD3.X R34, PT, PT, R34, UR21, RZ, P5, !PT ;  /* 0x0000001522227c10 */ /* 0x000fc6000affe4ff */
        /* <DEDUP_REMOVED lines=35> */
[----:B------:R-:W-:Y:S02]  /*dd30*/  IADD3.X R55, PT, PT, R55, UR21, RZ, P3, !PT ;  /* 0x0000001537377c10 */ /* 0x000fe40009ffe4ff */
[----:B------:R-:W-:Y:S02]  /*dd40*/  IADD3 R54, P3, PT, R54, UR18, RZ ;  /* 0x0000001236367c10 */ /* 0x000fe4000ff7e0ff */
[----:B------:R-:W-:-:S02]  /*dd50*/  IADD3 R58, P1, PT, R58, UR18, RZ ;  /* 0x000000123a3a7c10 */ /* 0x000fc4000ff3e0ff */
[----:B------:R-:W-:Y:S02]  /*dd60*/  IADD3.X R57, PT, PT, R57, UR21, RZ, P2, !PT ;  /* 0x0000001539397c10 */ /* 0x000fe400097fe4ff */
[----:B------:R-:W-:Y:S01]  /*dd70*/  IADD3 R56, P2, PT, R56, UR18, RZ ;  /* 0x0000001238387c10 */ /* 0x000fe2000ff5e0ff */
[----:B------:R0:W-:Y:S01]  /*dd80*/  STL [R1+0x16c], R59 ;  /* 0x00016c3b01007387 */ /* 0x0001e20000100800 */
[----:B------:R-:W-:Y:S02]  /*dd90*/  IADD3.X R53, PT, PT, R53, UR21, RZ, P5, !PT ;  /* 0x0000001535357c10 */ /* 0x000fe4000affe4ff */
[----:B------:R-:W-:Y:S01]  /*dda0*/  IADD3 R52, P5, PT, R52, UR18, RZ ;  /* 0x0000001234347c10 */ /* 0x000fe2000ffbe0ff */
[----:B------:R0:W-:Y:S01]  /*ddb0*/  STL [R1+0x148], R58 ;  /* 0x0001483a01007387 */ /* 0x0001e20000100800 */
[----:B------:R-:W-:-:S03]  /*ddc0*/  IADD3.X R51, PT, PT, R51, UR21, RZ, P6, !PT ;  /* 0x0000001533337c10 */ /* 0x000fc6000b7fe4ff */
[----:B------:R0:W-:Y:S01]  /*ddd0*/  STL [R1+0x164], R57 ;  /* 0x0001643901007387 */ /* 0x0001e20000100800 */
[----:B------:R-:W-:-:S03]  /*dde0*/  IADD3 R50, P6, PT, R50, UR18, RZ ;  /* 0x0000001232327c10 */ /* 0x000fc6000ffde0ff */
[----:B------:R0:W-:Y:S01]  /*ddf0*/  STL [R1+0x140], R56 ;  /* 0x0001403801007387 */ /* 0x0001e20000100800 */
[----:B------:R-:W-:-:S03]  /*de00*/  IADD3.X R49, PT, PT, R49, UR21, RZ, P1, !PT ;  /* 0x0000001531317c10 */ /* 0x000fc60008ffe4ff */
[----:B------:R0:W-:Y:S01]  /*de10*/  STL [R1+0x15c], R55 ;  /* 0x00015c3701007387 */ /* 0x0001e20000100800 */
[----:B------:R-:W-:Y:S02]  /*de20*/  IADD3.X R44, PT, PT, R44, UR21, RZ, P3, !PT ;  /* 0x000000152c2c7c10 */ /* 0x000fe40009ffe4ff */
[----:B------:R-:W-:Y:S01]  /*de30*/  IADD3 R43, P3, PT, R43, UR18, RZ ;  /* 0x000000122b2b7c10 */ /* 0x000fe2000ff7e0ff */
[----:B------:R0:W-:Y:S01]  /*de40*/  STL [R1+0x138], R54 ;  /* 0x0001383601007387 */ /* 0x0001e20000100800 */
[----:B------:R-:W-:Y:S02]  /*de50*/  IADD3 R48, P1, PT, R48, UR18, RZ ;  /* 0x0000001230307c10 */ /* 0x000fe4000ff3e0ff */
[----:B------:R-:W-:Y:S01]  /*de60*/  IADD3.X R47, PT, PT, R47, UR21, RZ, P2, !PT ;  /* 0x000000152f2f7c10 */ /* 0x000fe200097fe4ff */
[----:B------:R0:W-:Y:S01]  /*de70*/  STL [R1+0x154], R53 ;  /* 0x0001543501007387 */ /* 0x0001e20000100800 */
[----:B------:R-:W-:-:S03]  /*de80*/  IADD3 R45, P2, PT, R45, UR18, RZ ;  /* 0x000000122d2d7c10 */ /* 0x000fc6000ff5e0ff */
[----:B------:R0:W-:Y:S01]  /*de90*/  STL [R1+0x130], R52 ;  /* 0x0001303401007387 */ /* 0x0001e20000100800 */
[----:B------:R-:W-:-:S03]  /*dea0*/  IADD3.X R42, PT, PT, R42, UR21, RZ, P5, !PT ;  /* 0x000000152a2a7c10 */ /* 0x000fc6000affe4ff */
[----:B------:R0:W-:Y:S01]  /*deb0*/  STL [R1+0x14c], R51 ;  /* 0x00014c3301007387 */ /* 0x0001e20000100800 */
[----:B------:R-:W-:-:S03]  /*dec0*/  IADD3 R41, P5, PT, R41, UR18, RZ ;  /* 0x0000001229297c10 */ /* 0x000fc6000ffbe0ff */
[----:B------:R0:W-:Y:S01]  /*ded0*/  STL [R1+0x128], R50 ;  /* 0x0001283201007387 */ /* 0x0001e20000100800 */
[----:B------:R-:W-:-:S03]  /*dee0*/  IADD3.X R40, PT, PT, R40, UR21, RZ, P6, !PT ;  /* 0x0000001528287c10 */ /* 0x000fc6000b7fe4ff */
[----:B------:R0:W-:Y:S01]  /*def0*/  STL [R1+0x144], R49 ;  /* 0x0001443101007387 */ /* 0x0001e20000100800 */
[----:B------:R-:W-:-:S03]  /*df00*/  IADD3 R39, P6, PT, R39, UR18, RZ ;  /* 0x0000001227277c10 */ /* 0x000fc6000ffde0ff */
[----:B------:R0:W-:Y:S01]  /*df10*/  STL [R1+0x120], R48 ;  /* 0x0001203001007387 */ /* 0x0001e20000100800 */
[----:B------:R-:W-:Y:S01]  /*df20*/  IADD3.X R34, PT, PT, R34, UR21, RZ, P3, !PT ;  /* 0x0000001522227c10 */ /* 0x000fe20009ffe4ff */
[----:B------:R-:W1:Y:S02]  /*df30*/  SYNCS.PHASECHK.TRANS64.TRYWAIT P3, [UR11], R30 ;  /* 0x0000001eff0075a7 */ /* 0x000e64000806110b */
        /* <DEDUP_REMOVED lines=8> */
[----:B------:R0:W-:Y:S04]  /*dfc0*/  STL [R1+0x12c], R42 ;  /* 0x00012c2a01007387 */ /* 0x0001e80000100800 */
[----:B------:R0:W-:Y:S04]  /*dfd0*/  STL [R1+0x108], R41 ;  /* 0x0001082901007387 */ /* 0x0001e80000100800 */
[----:B------:R0:W-:Y:S04]  /*dfe0*/  STL [R1+0x124], R40 ;  /* 0x0001242801007387 */ /* 0x0001e80000100800 */
[----:B------:R0:W-:Y:S04]  /*dff0*/  STL [R1+0xc8], R39 ;  /* 0x0000c82701007387 */ /* 0x0001e80000100800 */
[----:B------:R0:W-:Y:S04]  /*e000*/  STL [R1+0x11c], R38 ;  /* 0x00011c2601007387 */ /* 0x0001e80000100800 */
[----:B------:R0:W-:Y:S04]  /*e010*/  STL [R1+0xb8], R37 ;  /* 0x0000b82501007387 */ /* 0x0001e80000100800 */
[----:B------:R0:W-:Y:S04]  /*e020*/  STL [R1+0x114], R36 ;  /* 0x0001142401007387 */ /* 0x0001e80000100800 */
[----:B------:R0:W-:Y:S04]  /*e030*/  STL [R1+0x4c], R35 ;  /* 0x00004c2301007387 */ /* 0x0001e80000100800 */
[----:B------:R0:W-:Y:S01]  /*e040*/  STL [R1+0x10c], R34 ;  /* 0x00010c2201007387 */ /* 0x0001e20000100800 */
[----:B-----5:R-:W-:-:S02]  /*e050*/  IADD3.X R82, PT, PT, R82, UR21, RZ, P2, !PT ;  /* 0x0000001552527c10 */ /* 0x020fc400097fe4ff */
[----:B------:R-:W-:-:S04]  /*e060*/  IADD3 R22, P2, PT, R22, UR18, RZ ;  /* 0x0000001216167c10 */ /* 0x000fc8000ff5e0ff */
[----:B------:R-:W-:Y:S02]  /*e070*/  IADD3.X R23, PT, PT, R23, UR21, RZ, P2, !PT ;  /* 0x0000001517177c10 */ /* 0x000fe400097fe4ff */
[----:B------:R-:W-:-:S04]  /*e080*/  IADD3 R13, P2, PT, R13, UR18, RZ ;  /* 0x000000120d0d7c10 */ /* 0x000fc8000ff5e0ff */
[----:B------:R-:W-:Y:S02]  /*e090*/  IADD3.X R16, PT, PT, R16, UR21, RZ, P2, !PT ;  /* 0x0000001510107c10 */ /* 0x000fe400097fe4ff */
[----:B------:R-:W-:-:S04]  /*e0a0*/  IADD3 R6, P2, PT, R6, UR18, RZ ;  /* 0x0000001206067c10 */ /* 0x000fc8000ff5e0ff */
[----:B------:R-:W-:Y:S02]  /*e0b0*/  IADD3.X R7, PT, PT, R7, UR21, RZ, P2, !PT ;  /* 0x0000001507077c10 */ /* 0x000fe400097fe4ff */
[----:B------:R-:W-:Y:S02]  /*e0c0*/  PRMT R46, RZ, 0x7610, R46 ;  /* 0x00007610ff2e7816 */ /* 0x000fe4000000002e */
[----:B--2---:R-:W-:Y:S02]  /*e0d0*/  IADD3.X R33, PT, PT, R33, UR21, RZ, P5, !PT ;  /* 0x0000001521217c10 */ /* 0x004fe4000affe4ff */
[----:B------:R-:W-:-:S03]  /*e0e0*/  IADD3 R78, P5, PT, R78, UR18, RZ ;  /* 0x000000124e4e7c10 */ /* 0x000fc6000ffbe0ff */
[----:B------:R0:W-:Y:S01]  /*e0f0*/  STL [R1+0x104], R33 ;  /* 0x0001042101007387 */ /* 0x0001e20000100800 */
[----:B------:R-:W-:Y:S02]  /*e100*/  IADD3.X R28, PT, PT, R28, UR21, RZ, P5, !PT ;  /* 0x000000151c1c7c10 */ /* 0x000fe4000affe4ff */
[----:B------:R-:W-:-:S04]  /*e110*/  IADD3 R19, P5, PT, R19, UR18, RZ ;  /* 0x0000001213137c10 */ /* 0x000fc8000ffbe0ff */
[----:B------:R-:W-:Y:S02]  /*e120*/  IADD3.X R21, PT, PT, R21, UR21, RZ, P5, !PT ;  /* 0x0000001515157c10 */ /* 0x000fe4000affe4ff */
[----:B---3--:R-:W-:-:S05]  /*e130*/  IADD3.X R32, PT, PT, R32, UR21, RZ, P6, !PT ;  /* 0x0000001520207c10 */ /* 0x008fca000b7fe4ff */
[----:B------:R0:W-:Y:S01]  /*e140*/  STL [R1+0xc0], R32 ;  /* 0x0000c02001007387 */ /* 0x0001e20000100800 */
[----:B------:R-:W-:Y:S02]  /*e150*/  IADD3 R26, P6, PT, R26, UR18, RZ ;  /* 0x000000121a1a7c10 */ /* 0x000fe4000ffde0ff */
[----:B------:R-:W-:Y:S02]  /*e160*/  IADD3 R12, P5, PT, R12, UR18, RZ ;  /* 0x000000120c0c7c10 */ /* 0x000fe4000ffbe0ff */
[----:B------:R-:W-:Y:S02]  /*e170*/  IADD3.X R27, PT, PT, R27, UR21, RZ, P6, !PT ;  /* 0x000000151b1b7c10 */ /* 0x000fe4000b7fe4ff */
[----:B------:R-:W-:Y:S02]  /*e180*/  IADD3 R18, P6, PT, R18, UR18, RZ ;  /* 0x0000001212127c10 */ /* 0x000fe4000ffde0ff */
[----:B----4-:R-:W-:Y:S02]  /*e190*/  IADD3.X R31, PT, PT, R31, UR21, RZ, P1, !PT ;  /* 0x000000151f1f7c10 */ /* 0x010fe40008ffe4ff */
[----:B------:R-:W-:-:S03]  /*e1a0*/  IADD3 R24, P1, PT, R24, UR18, RZ ;  /* 0x0000001218187c10 */ /* 0x000fc6000ff3e0ff */
[----:B------:R0:W-:Y:S01]  /*e1b0*/  STL [R1+0xb0], R31 ;  /* 0x0000b01f01007387 */ /* 0x0001e20000100800 */
[----:B------:R-:W-:Y:S02]  /*e1c0*/  IADD3.X R25, PT, PT, R25, UR21, RZ, P1, !PT ;  /* 0x0000001519197c10 */ /* 0x000fe40008ffe4ff */
[----:B------:R-:W-:-:S04]  /*e1d0*/  IADD3 R14, P1, PT, R14, UR18, RZ ;  /* 0x000000120e0e7c10 */ /* 0x000fc8000ff3e0ff */
[----:B------:R-:W-:Y:S02]  /*e1e0*/  IADD3.X R17, PT, PT, R17, UR21, RZ, P1, !PT ;  /* 0x0000001511117c10 */ /* 0x000fe40008ffe4ff */
[----:B------:R-:W-:Y:S02]  /*e1f0*/  IADD3 R8, P1, PT, R8, UR18, RZ ;  /* 0x0000001208087c10 */ /* 0x000fe4000ff3e0ff */
[----:B------:R-:W-:Y:S02]  /*e200*/  IADD3.X R20, PT, PT, R20, UR21, RZ, P6, !PT ;  /* 0x0000001514147c10 */ /* 0x000fe4000b7fe4ff */
[----:B------:R-:W-:Y:S02]  /*e210*/  IADD3.X R15, PT, PT, R15, UR21, RZ, P5, !PT ;  /* 0x000000150f0f7c10 */ /* 0x000fe4000affe4ff */
[----:B------:R-:W-:Y:S02]  /*e220*/  IADD3.X R9, PT, PT, R9, UR21, RZ, P1, !PT ;  /* 0x0000001509097c10 */ /* 0x000fe40008ffe4ff */
[----:B------:R-:W-:-:S02]  /*e230*/  IADD3 R10, P6, PT, R10, UR18, RZ ;  /* 0x000000120a0a7c10 */ /* 0x000fc4000ffde0ff */
[----:B------:R-:W-:Y:S02]  /*e240*/  IADD3 R4, P5, PT, R4, UR18, RZ ;  /* 0x0000001204047c10 */ /* 0x000fe4000ffbe0ff */
[----:B------:R-:W-:Y:S02]  /*e250*/  IADD3 R2, P1, PT, R2, UR18, RZ ;  /* 0x0000001202027c10 */ /* 0x000fe4000ff3e0ff */
[----:B------:R-:W-:Y:S02]  /*e260*/  IADD3.X R11, PT, PT, R11, UR21, RZ, P6, !PT ;  /* 0x000000150b0b7c10 */ /* 0x000fe4000b7fe4ff */
[----:B------:R-:W-:Y:S02]  /*e270*/  IADD3.X R5, PT, PT, R5, UR21, RZ, P5, !PT ;  /* 0x0000001505057c10 */ /* 0x000fe4000affe4ff */
[----:B------:R-:W-:Y:S02]  /*e280*/  IADD3.X R3, PT, PT, R3, UR21, RZ, P1, !PT ;  /* 0x0000001503037c10 */ /* 0x000fe40008ffe4ff */
[----:B------:R-:W-:Y:S01]  /*e290*/  ISETP.GT.AND P6, PT, R0, RZ, PT ;  /* 0x000000ff0000720c */ /* 0x000fe20003fc4270 */
[----:B01----:R-:W-:-:S12]  /*e2a0*/  @!P3 BRA `(.L_x_8) ;  /* 0x00000194006cb947 */ /* 0x003fd80003800000 */
.L_x_16:
[C---:B------:R-:W-:Y:S01]  /*e2b0*/  ISETP.GT.AND P1, PT, R0.reuse, 0x1, PT ;  /* 0x000000010000780c */ /* 0x040fe20003f24270 */
[----:B------:R0:W-:Y:S01]  /*e2c0*/  STL [R1+0x858], R74 ;  /* 0x0008584a01007387 */ /* 0x0001e20000100800 */
[----:B------:R-:W-:Y:S02]  /*e2d0*/  PRMT R81, RZ, 0x7610, R81 ;  /* 0x00007610ff517816 */ /* 0x000fe40000000051 */
[----:B------:R-:W-:Y:S01]  /*e2e0*/  ISETP.GT.AND P2, PT, R0, 0x2, PT ;  /* 0x000000020000780c */ /* 0x000fe20003f44270 */
[----:B------:R1:W-:Y:S01]  /*e2f0*/  STL [R1+0x854], R73 ;  /* 0x0008544901007387 */ /* 0x0003e20000100800 */
[----:B------:R-:W-:Y:S02]  /*e300*/  PRMT R83, RZ, 0x7610, R83 ;  /* 0x00007610ff537816 */ /* 0x000fe40000000053 */
[----:B------:R-:W-:Y:S01]  /*e310*/  PRMT R79, RZ, 0x7610, R79 ;  /* 0x00007610ff4f7816 */ /* 0x000fe2000000004f */
[----:B------:R2:W-:Y:S01]  /*e320*/  STL [R1+0x850], R72 ;  /* 0x0008504801007387 */ /* 0x0005e20000100800 */
[----:B------:R-:W-:-:S03]  /*e330*/  PRMT R64, RZ, 0x7610, R64 ;  /* 0x00007610ff407816 */ /* 0x000fc60000000040 */
[----:B------:R-:W-:Y:S01]  /*e340*/  @P1 IMAD.MOV.U32 R30, RZ, RZ, R12 ;  /* 0x000000ffff1e1224 */ /* 0x000fe200078e000c */
[----:B------:R-:W3:Y:S01]  /*e350*/  @P6 LDG.E.U8 R46, desc[UR22][R2.64] ;  /* 0x00000016022e6981 */ /* 0x000ee2000c1e1100 */
[----:B------:R-:W-:Y:S01]  /*e360*/  @P1 IMAD.MOV.U32 R31, RZ, RZ, R15 ;  /* 0x000000ffff1f1224 */ /* 0x000fe200078e000f */
[----:B0-----:R-:W-:Y:S02]  /*e370*/  PRMT R74, RZ, 0x7610, R74 ;  /* 0x00007610ff4a7816 */ /* 0x001fe4000000004a */
[----:B-1----:R-:W-:Y:S01]  /*e380*/  PRMT R73, RZ, 0x7610, R73 ;  /* 0x00007610ff497816 */ /* 0x002fe20000000049 */
[----:B------:R0:W-:Y:S04]  /*e390*/  STL [R1+0x84c], R71 ;  /* 0x00084c4701007387 */ /* 0x0001e80000100800 */
[----:B------:R1:W4:Y:S01]  /*e3a0*/  @P1 LDG.E.U8 R81, desc[UR22][R30.64] ;  /* 0x000000161e511981 */ /* 0x000322000c1e1100 */
[----:B--2---:R-:W-:-:S03]  /*e3b0*/  PRMT R72, RZ, 0x7610, R72 ;  /* 0x00007610ff487816 */ /* 0x004fc60000000048 */
[----:B------:R-:W2:Y:S01]  /*e3c0*/  @P1 LDG.E.U8 R79, desc[UR22][R10.64] ;  /* 0x000000160a4f1981 */ /* 0x000ea2000c1e1100 */
[----:B0-----:R-:W-:Y:S02]  /*e3d0*/  PRMT R71, RZ, 0x7610, R71 ;  /* 0x00007610ff477816 */ /* 0x001fe40000000047 */
[----:B------:R-:W-:Y:S01]  /*e3e0*/  PRMT R45, RZ, 0x7610, R45 ;  /* 0x00007610ff2d7816 */ /* 0x000fe2000000002d */
[----:B------:R0:W-:Y:S01]  /*e3f0*/  STL [R1+0x848], R70 ;  /* 0x0008484601007387 */ /* 0x0001e20000100800 */
[----:B-1----:R-:W-:Y:S02]  /*e400*/  @P1 IMAD.MOV.U32 R30, RZ, RZ, R13 ;  /* 0x000000ffff1e1224 */ /* 0x002fe400078e000d */
[----:B------:R-:W-:Y:S01]  /*e410*/  @P1 IMAD.MOV.U32 R31, RZ, RZ, R16 ;  /* 0x000000ffff1f1224 */ /* 0x000fe200078e0010 */
[----:B------:R-:W2:Y:S04]  /*e420*/  @P2 LDG.E.U8 R71, desc[UR22][R22.64] ;  /* 0x0000001616472981 */ /* 0x000ea8000c1e1100 */
[----:B------:R1:W2:Y:S04]  /*e430*/  @P1 LDG.E.U8 R83, desc[UR22][R30.64] ;  /* 0x000000161e531981 */ /* 0x0002a8000c1e1100 */
[----:B------:R-:W2:Y:S04]  /*e440*/  @P2 LDG.E.U8 R45, desc[UR22][R24.64] ;  /* 0x00000016182d2981 */ /* 0x000ea8000c1e1100 */
[----:B------:R-:W-:Y:S01]  /*e450*/  STL [R1+0x844], R69 ;  /* 0x0008444501007387 */ /* 0x000fe20000100800 */
[----:B-1----:R-:W-:-:S02]  /*e460*/  @P1 IMAD.MOV.U32 R30, RZ, RZ, R14 ;  /* 0x000000ffff1e1224 */ /* 0x002fc400078e000e */
[----:B------:R-:W-:Y:S01]  /*e470*/  @P1 IMAD.MOV.U32 R31, RZ, RZ, R17 ;  /* 0x000000ffff1f1224 */ /* 0x000fe200078e0011 */
[----:B------:R-:W-:Y:S04]  /*e480*/  STL [R1+0x840], R68 ;  /* 0x0008404401007387 */ /* 0x000fe80000100800 */
[----:B------:R1:W2:Y:S04]  /*e490*/  @P1 LDG.E.U8 R74, desc[UR22][R30.64] ;  /* 0x000000161e4a1981 */ /* 0x0002a8000c1e1100 */
[----:B------:R-:W-:Y:S01]  /*e4a0*/  STL [R1+0x83c], R67 ;  /* 0x00083c4301007387 */ /* 0x000fe20000100800 */
[----:B------:R-:W-:-:S02]  /*e4b0*/  PRMT R38, RZ, 0x7610, R38 ;  /* 0x00007610ff267816 */ /* 0x000fc40000000026 */
[----:B------:R-:W-:Y:S01]  /*e4c0*/  PRMT R33, RZ, 0x7610, R33 ;  /* 0x00007610ff217816 */ /* 0x000fe20000000021 */
[----:B------:R-:W-:Y:S01]  /*e4d0*/  STL [R1+0x838], R66 ;  /* 0x0008384201007387 */ /* 0x000fe20000100800 */
[----:B-1----:R-:W-:Y:S02]  /*e4e0*/  @P2 IMAD.MOV.U32 R30, RZ, RZ, R18 ;  /* 0x000000ffff1e2224 */ /* 0x002fe400078e0012 */
[----:B------:R-:W-:Y:S01]  /*e4f0*/  @P2 IMAD.MOV.U32 R31, RZ, RZ, R20 ;  /* 0x000000ffff1f2224 */ /* 0x000fe200078e0014 */
[----:B------:R-:W-:Y:S01]  /*e500*/  ISETP.GT.AND P1, PT, R0, 0x3, PT ;  /* 0x000000030000780c */ /* 0x000fe20003f24270 */
[----:B------:R-:W-:Y:S04]  /*e510*/  STL [R1+0x834], R65 ;  /* 0x0008344101007387 */ /* 0x000fe80000100800 */
[----:B------:R1:W3:Y:S04]  /*e520*/  @P2 LDG.E.U8 R73, desc[UR22][R30.64] ;  /* 0x000000161e492981 */ /* 0x0002e8000c1e1100 */
[----:B------:R-:W-:Y:S04]  /*e530*/  STL [R1+0x830], R50 ;  /* 0x0008303201007387 */ /* 0x000fe80000100800 */
[----:B------:R-:W-:Y:S01]  /*e540*/  STL [R1+0x82c], R48 ;  /* 0x00082c3001007387 */ /* 0x000fe20000100800 */
[----:B-1----:R-:W-:-:S02]  /*e550*/  @P2 IMAD.MOV.U32 R30, RZ, RZ, R19 ;  /* 0x000000ffff1e2224 */ /* 0x002fc400078e0013 */
[----:B------:R-:W-:Y:S01]  /*e560*/  @P2 IMAD.MOV.U32 R31, RZ, RZ, R21 ;  /* 0x000000ffff1f2224 */ /* 0x000fe200078e0015 */
[----:B------:R-:W-:Y:S01]  /*e570*/  PRMT R29, RZ, 0x7610, R29 ;  /* 0x00007610ff1d7816 */ /* 0x000fe2000000001d */
[----:B------:R-:W4:Y:S04]  /*e580*/  @P6 LDG.E.U8 R64, desc[UR22][R4.64] ;  /* 0x0000001604406981 */ /* 0x000f28000c1e1100 */
[----:B------:R1:W4:Y:S02]  /*e590*/  @P2 LDG.E.U8 R72, desc[UR22][R30.64] ;  /* 0x000000161e482981 */ /* 0x000324000c1e1100 */
[----:B-1----:R-:W-:-:S06]  /*e5a0*/  PRMT R30, RZ, 0x7610, R30 ;  /* 0x00007610ff1e7816 */ /* 0x002fcc000000001e */
[----:B------:R-:W4:Y:S04]  /*e5b0*/  @P1 LDG.E.U8 R30, desc[UR22][R26.64] ;  /* 0x000000161a1e1981 */ /* 0x000f28000c1e1100 */
        /* <DEDUP_REMOVED lines=16> */
[----:B0-----:R-:W-:Y:S01]  /*e6c0*/  PRMT R70, RZ, 0x7610, R70 ;  /* 0x00007610ff467816 */ /* 0x001fe20000000046 */
[----:B------:R-:W-:-:S02]  /*e6d0*/  @P1 IMAD.MOV.U32 R31, RZ, RZ, R28 ;  /* 0x000000ffff1f1224 */ /* 0x000fc400078e001c */
[----:B--2---:R0:W-:Y:S04]  /*e6e0*/  STL [R1+0x59c], R74 ;  /* 0x00059c4a01007387 */ /* 0x0041e80000100800 */
[----:B0-----:R-:W2:Y:S04]  /*e6f0*/  LDL.LU R74, [R1+0x858] ;  /* 0x00085800014a7983 */ /* 0x001ea80000300800 */
[----:B------:R-:W-:Y:S04]  /*e700*/  STL [R1+0x798], R18 ;  /* 0x0007981201007387 */ /* 0x000fe80000100800 */
[----:B------:R-:W-:Y:S04]  /*e710*/  STL [R1+0x794], R20 ;  /* 0x0007941401007387 */ /* 0x000fe80000100800 */
[----:B---3--:R0:W-:Y:S04]  /*e720*/  STL [R1+0x5bc], R73 ;  /* 0x0005bc4901007387 */ /* 0x0081e80000100800 */
[----:B0-----:R-:W3:Y:S04]  /*e730*/  LDL.LU R73, [R1+0x854] ;  /* 0x0008540001497983 */ /* 0x001ee80000300800 */
[----:B------:R-:W-:Y:S04]  /*e740*/  STL [R1+0x7a0], R19 ;  /* 0x0007a01301007387 */ /* 0x000fe80000100800 */
[----:B------:R-:W-:Y:S04]  /*e750*/  STL [R1+0x79c], R21 ;  /* 0x00079c1501007387 */ /* 0x000fe80000100800 */
[----:B----4-:R0:W-:Y:S04]  /*e760*/  STL [R1+0x5b8], R72 ;  /* 0x0005b84801007387 */ /* 0x0101e80000100800 */
[----:B0-----:R-:W4:Y:S04]  /*e770*/  LDL.LU R72, [R1+0x850] ;  /* 0x0008500001487983 */ /* 0x001f280000300800 */
[----:B------:R0:W-:Y:S04]  /*e780*/  STL [R1+0x5b4], R71 ;  /* 0x0005b44701007387 */ /* 0x0001e80000100800 */
[----:B0-----:R-:W2:Y:S04]  /*e790*/  LDL.LU R71, [R1+0x84c] ;  /* 0x00084c0001477983 */ /* 0x001ea80000300800 */
[----:B------:R-:W-:Y:S04]  /*e7a0*/  STL [R1+0x7a8], R22 ;  /* 0x0007a81601007387 */ /* 0x000fe80000100800 */
[----:B------:R-:W-:Y:S04]  /*e7b0*/  STL [R1+0x7a4], R23 ;  /* 0x0007a41701007387 */ /* 0x000fe80000100800 */
[----:B------:R-:W-:Y:S04]  /*e7c0*/  STL [R1+0x7b0], R24 ;  /* 0x0007b01801007387 */ /* 0x000fe80000100800 */
[----:B------:R-:W-:Y:S04]  /*e7d0*/  STL [R1+0x7ac], R25 ;  /* 0x0007ac1901007387 */ /* 0x000fe80000100800 */
[----:B------:R0:W-:Y:S04]  /*e7e0*/  STL [R1+0x5b0], R45 ;  /* 0x0005b02d01007387 */ /* 0x0001e80000100800 */
[----:B0-----:R-:W2:Y:S04]  /*e7f0*/  LDL R45, [R1+0xc8] ;  /* 0x0000c800012d7983 */ /* 0x001ea80000100800 */
[----:B------:R-:W-:Y:S04]  /*e800*/  STL [R1+0x7b8], R26 ;  /* 0x0007b81a01007387 */ /* 0x000fe80000100800 */
[----:B------:R-:W-:Y:S04]  /*e810*/  STL [R1+0x7b4], R27 ;  /* 0x0007b41b01007387 */ /* 0x000fe80000100800 */
[----:B------:R0:W-:Y:S02]  /*e820*/  STL [R1+0x5ac], R30 ;  /* 0x0005ac1e01007387 */ /* 0x0001e40000100800 */
[----:B0-----:R-:W-:-:S05]  /*e830*/  @P1 IMAD.MOV.U32 R30, RZ, RZ, R78 ;  /* 0x000000ffff1e1224 */ /* 0x001fca00078e004e */
[----:B------:R-:W2:Y:S04]  /*e840*/  @P1 LDG.E.U8 R70, desc[UR22][R30.64] ;  /* 0x000000161e461981 */ /* 0x000ea8000c1e1100 */
[----:B------:R-:W-:Y:S04]  /*e850*/  STL [R1+0x7c0], R78 ;  /* 0x0007c04e01007387 */ /* 0x000fe80000100800 */
[----:B------:R-:W-:Y:S04]  /*e860*/  STL [R1+0x7bc], R28 ;  /* 0x0007bc1c01007387 */ /* 0x000fe80000100800 */
[----:B--2---:R0:W-:Y:S04]  /*e870*/  STL [R1+0x5a8], R70 ;  /* 0x0005a84601007387 */ /* 0x0041e80000100800 */
[----:B0-----:R-:W2:Y:S04]  /*e880*/  LDL.LU R70, [R1+0x848] ;  /* 0x0008480001467983 */ /* 0x001ea80000300800 */
[----:B------:R-:W2:Y:S01]  /*e890*/  LDL R31, [R1+0x4c] ;  /* 0x00004c00011f7983 */ /* 0x000ea20000100800 */
[----:B------:R-:W-:Y:S01]  /*e8a0*/  PRMT R69, RZ, 0x7610, R69 ;  /* 0x00007610ff457816 */ /* 0x000fe20000000045 */
[----:B--2---:R-:W-:-:S02]  /*e8b0*/  @P1 IMAD.MOV.U32 R30, RZ, RZ, R31 ;  /* 0x000000ffff1e1224 */ /* 0x004fc400078e001f */
[----:B------:R-:W-:-:S05]  /*e8c0*/  @P1 IMAD.MOV.U32 R31, RZ, RZ, R82 ;  /* 0x000000ffff1f1224 */ /* 0x000fca00078e0052 */
[----:B------:R-:W2:Y:S04]  /*e8d0*/  @P1 LDG.E.U8 R69, desc[UR22][R30.64] ;  /* 0x000000161e451981 */ /* 0x000ea8000c1e1100 */
[----:B------:R-:W-:Y:S04]  /*e8e0*/  STL [R1+0x7c4], R82 ;  /* 0x0007c45201007387 */ /* 0x000fe80000100800 */
[----:B--2---:R0:W-:Y:S04]  /*e8f0*/  STL [R1+0x5a4], R69 ;  /* 0x0005a44501007387 */ /* 0x0041e80000100800 */
[----:B0-----:R-:W2:Y:S04]  /*e900*/  LDL.LU R69, [R1+0x844] ;  /* 0x0008440001457983 */ /* 0x001ea80000300800 */
[----:B------:R-:W2:Y:S04]  /*e910*/  LDL R30, [R1+0xb0] ;  /* 0x0000b000011e7983 */ /* 0x000ea80000100800 */
[----:B------:R-:W2:Y:S01]  /*e920*/  LDL R31, [R1+0xb8] ;  /* 0x0000b800011f7983 */ /* 0x000ea20000100800 */
[----:B------:R-:W-:-:S02]  /*e930*/  PRMT R68, RZ, 0x7610, R68 ;  /* 0x00007610ff447816 */ /* 0x000fc40000000044 */
[----:B--2---:R-:W-:-:S04]  /*e940*/  @P1 LOP3.LUT R31, R31, R30, RZ, 0x3c, !PT ;  /* 0x0000001e1f1f1212 */ /* 0x004fc800078e3cff */
[----:B------:R-:W-:-:S04]  /*e950*/  @P1 LOP3.LUT R30, R31, R30, RZ, 0x3c, !PT ;  /* 0x0000001e1f1e1212 */ /* 0x000fc800078e3cff */
[----:B------:R-:W-:-:S05]  /*e960*/  @P1 LOP3.LUT R31, R31, R30, RZ, 0x3c, !PT ;  /* 0x0000001e1f1f1212 */ /* 0x000fca00078e3cff */
[----:B------:R-:W2:Y:S01]  /*e970*/  @P1 LDG.E.U8 R68, desc[UR22][R30.64] ;  /* 0x000000161e441981 */ /* 0x000ea2000c1e1100 */
[----:B------:R-:W-:Y:S02]  /*e980*/  ISETP.GT.AND P2, PT, R0, 0x4, PT ;  /* 0x000000040000780c */ /* 0x000fe40003f44270 */
[----:B------:R-:W-:Y:S01]  /*e990*/  PRMT R67, RZ, 0x7610, R67 ;  /* 0x00007610ff437816 */ /* 0x000fe20000000043 */
[----:B--2---:R0:W-:Y:S04]  /*e9a0*/  STL [R1+0x5a0], R68 ;  /* 0x0005a04401007387 */ /* 0x0041e80000100800 */
[----:B0-----:R-:W2:Y:S04]  /*e9b0*/  LDL.LU R68, [R1+0x840] ;  /* 0x0008400001447983 */ /* 0x001ea80000300800 */
[----:B------:R-:W2:Y:S02]  /*e9c0*/  LDL R31, [R1+0xc0] ;  /* 0x0000c000011f7983 */ /* 0x000ea40000100800 */
[----:B------:R-:W-:-:S02]  /*e9d0*/  @P2 IMAD.MOV.U32 R30, RZ, RZ, R45 ;  /* 0x000000ffff1e2224 */ /* 0x000fc400078e002d */
[----:B------:R-:W3:Y:S04]  /*e9e0*/  LDL R45, [R1+0x128] ;  /* 0x00012800012d7983 */ /* 0x000ee80000100800 */
[----:B--2---:R-:W2:Y:S04]  /*e9f0*/  @P2 LDG.E.U8 R67, desc[UR22][R30.64] ;  /* 0x000000161e432981 */ /* 0x004ea8000c1e1100 */
        /* <DEDUP_REMOVED lines=8> */
[----:B------:R-:W2:Y:S04]  /*ea80*/  @P2 LDG.E.U8 R66, desc[UR22][R30.64] ;  /* 0x000000161e422981 */ /* 0x000ea8000c1e1100 */
        /* <DEDUP_REMOVED lines=18> */
[----:B------:R-:W-:-:S03]  /*ebb0*/  ISETP.GT.AND P1, PT, R0, 0x5, PT ;  /* 0x000000050000780c */ /* 0x000fc60003f24270 */
[----:B--2---:R0:W-:Y:S04]  /*ebc0*/  STL [R1+0x588], R50 ;  /* 0x0005883201007387 */ /* 0x0041e80000100800 */
[----:B0-----:R-:W2:Y:S04]  /*ebd0*/  LDL.LU R50, [R1+0x830] ;  /* 0x0008300001327983 */ /* 0x001ea80000300800 */
[----:B------:R-:W2:Y:S04]  /*ebe0*/  LDL R30, [R1+0x11c] ;  /* 0x00011c00011e7983 */ /* 0x000ea80000100800 */
[----:B------:R-:W2:Y:S02]  /*ebf0*/  LDL R31, [R1+0x120] ;  /* 0x00012000011f7983 */ /* 0x000ea40000100800 */
[----:B--2---:R-:W-:-:S04]  /*ec00*/  @P1 LOP3.LUT R31, R31, R30, RZ, 0x3c, !PT ;  /* 0x0000001e1f1f1212 */ /* 0x004fc800078e3cff */
[----:B------:R-:W-:-:S04]  /*ec10*/  @P1 LOP3.LUT R30, R31, R30, RZ, 0x3c, !PT ;  /* 0x0000001e1f1e1212 */ /* 0x000fc800078e3cff */
[----:B------:R-:W-:-:S05]  /*ec20*/  @P1 LOP3.LUT R31, R31, R30, RZ, 0x3c, !PT ;  /* 0x0000001e1f1f1212 */ /* 0x000fca00078e3cff */
[----:B------:R3:W2:Y:S04]  /*ec30*/  @P1 LDG.E.U8 R38, desc[UR22][R30.64] ;  /* 0x000000161e261981 */ /* 0x0006a8000c1e1100 */
[----:B------:R-:W4:Y:S01]  /*ec40*/  LDL R31, [R1+0x124] ;  /* 0x00012400011f7983 */ /* 0x000f220000100800 */
[----:B---3--:R-:W-:-:S03]  /*ec50*/  @P1 IMAD.MOV.U32 R30, RZ, RZ, R45 ;  /* 0x000000ffff1e1224 */ /* 0x008fc600078e002d */
[----:B--2---:R0:W-:Y:S01]  /*ec60*/  STL [R1+0x584], R38 ;  /* 0x0005842601007387 */ /* 0x0041e20000100800 */
[----:B------:R-:W-:-:S03]  /*ec70*/  PRMT R48, RZ, 0x7610, R48 ;  /* 0x00007610ff307816 */ /* 0x000fc60000000030 */
[----:B------:R-:W2:Y:S04]  /*ec80*/  LDL R45, [R1+0x14c] ;  /* 0x00014c00012d7983 */ /* 0x000ea80000100800 */
[----:B----4-:R1:W3:Y:S04]  /*ec90*/  @P1 LDG.E.U8 R33, desc[UR22][R30.64] ;  /* 0x000000161e211981 */ /* 0x0102e8000c1e1100 */
[----:B0-----:R-:W4:Y:S04]  /*eca0*/  LDL R38, [R1+0x148] ;  /* 0x0001480001267983 */ /* 0x001f280000100800 */
[----:B------:R-:W1:Y:S04]  /*ecb0*/  LDL R30, [R1+0x12c] ;  /* 0x00012c00011e7983 */ /* 0x000e680000100800 */
[----:B------:R-:W1:Y:S02]  /*ecc0*/  LDL R31, [R1+0x130] ;  /* 0x00013000011f7983 */ /* 0x000e640000100800 */
[----:B-1----:R-:W-:-:S04]  /*ecd0*/  @P1 LOP3.LUT R31, R31, R30, RZ, 0x3c, !PT ;  /* 0x0000001e1f1f1212 */ /* 0x002fc800078e3cff */
[----:B------:R-:W-:-:S04]  /*ece0*/  @P1 LOP3.LUT R30, R31, R30, RZ, 0x3c, !PT ;  /* 0x0000001e1f1e1212 */ /* 0x000fc800078e3cff */
[----:B------:R-:W-:-:S05]  /*ecf0*/  @P1 LOP3.LUT R31, R31, R30, RZ, 0x3c, !PT ;  /* 0x0000001e1f1f1212 */ /* 0x000fca00078e3cff */
[----:B------:R-:W2:Y:S04]  /*ed00*/  @P1 LDG.E.U8 R48, desc[UR22][R30.64] ;  /* 0x000000161e301981 */ /* 0x000ea8000c1e1100 */
[----:B---3--:R0:W-:Y:S04]  /*ed10*/  STL [R1+0x580], R33 ;  /* 0x0005802101007387 */ /* 0x0081e80000100800 */
[----:B0-----:R-:W3:Y:S04]  /*ed20*/  LDL R33, [R1+0x150] ;  /* 0x0001500001217983 */ /* 0x001ee80000100800 */
[----:B--2---:R0:W-:Y:S04]  /*ed30*/  STL [R1+0x578], R48 ;  /* 0x0005783001007387 */ /* 0x0041e80000100800 */
[----:B0-----:R-:W2:Y:S04]  /*ed40*/  LDL.LU R48, [R1+0x82c] ;  /* 0x00082c0001307983 */ /* 0x001ea80000300800 */
[----:B------:R-:W2:Y:S04]  /*ed50*/  LDL R30, [R1+0x134] ;  /* 0x00013400011e7983 */ /* 0x000ea80000100800 */
[----:B------:R-:W2:Y:S02]  /*ed60*/  LDL R31, [R1+0x138] ;  /* 0x00013800011f7983 */ /* 0x000ea40000100800 */
[----:B--2---:R-:W-:-:S04]  /*ed70*/  @P1 LOP3.LUT R31, R31, R30, RZ, 0x3c, !PT ;  /* 0x0000001e1f1f1212 */ /* 0x004fc800078e3cff */
[----:B------:R-:W-:-:S04]  /*ed80*/  @P1 LOP3.LUT R30, R31, R30, RZ, 0x3c, !PT ;  /* 0x0000001e1f1e1212 */ /* 0x000fc800078e3cff */
[----:B------:R-:W-:-:S05]  /*ed90*/  @P1 LOP3.LUT R31, R31, R30, RZ, 0x3c, !PT ;  /* 0x0000001e1f1f1212 */ /* 0x000fca00078e3cff */
[----:B------:R-:W2:Y:S01]  /*eda0*/  @P1 LDG.E.U8 R29, desc[UR22][R30.64] ;  /* 0x000000161e1d1981 */ /* 0x000ea2000c1e1100 */
[----:B------:R-:W-:-:S03]  /*edb0*/  ISETP.GT.AND P2, PT, R0, 0x6, PT ;  /* 0x000000060000780c */ /* 0x000fc60003f44270 */
[----:B--2---:R-:W-:Y:S04]  /*edc0*/  STL [R1+0x100], R29 ;  /* 0x0001001d01007387 */ /* 0x004fe80000100800 */
[----:B------:R-:W2:Y:S04]  /*edd0*/  LDL R30, [R1+0x13c] ;  /* 0x00013c00011e7983 */ /* 0x000ea80000100800 */
[----:B------:R-:W2:Y:S01]  /*ede0*/  LDL R31, [R1+0x140] ;  /* 0x00014000011f7983 */ /* 0x000ea20000100800 */
[----:B------:R-:W-:Y:S02]  /*edf0*/  PRMT R24, RZ, 0x7610, R24 ;  /* 0x00007610ff187816 */ /* 0x000fe40000000018 */
[----:B--2---:R-:W-:-:S04]  /*ee00*/  @P2 LOP3.LUT R31, R31, R30, RZ, 0x3c, !PT ;  /* 0x0000001e1f1f2212 */ /* 0x004fc800078e3cff */
[----:B------:R-:W-:-:S04]  /*ee10*/  @P2 LOP3.LUT R30, R31, R30, RZ, 0x3c, !PT ;  /* 0x0000001e1f1e2212 */ /* 0x000fc800078e3cff */
[----:B------:R-:W-:-:S05]  /*ee20*/  @P2 LOP3.LUT R31, R31, R30, RZ, 0x3c, !PT ;  /* 0x0000001e1f1f2212 */ /* 0x000fca00078e3cff */
[----:B------:R4:W2:Y:S04]  /*ee30*/  @P2 LDG.E.U8 R24, desc[UR22][R30.64] ;  /* 0x000000161e182981 */ /* 0x0008a8000c1e1100 */
[----:B------:R-:W2:Y:S01]  /*ee40*/  LDL R31, [R1+0x144] ;  /* 0x00014400011f7983 */ /* 0x000ea20000100800 */
[----:B------:R-:W-:Y:S01]  /*ee50*/  PRMT R25, RZ, 0x7610, R25 ;  /* 0x00007610ff197816 */ /* 0x000fe20000000019 */
[----:B----4-:R-:W-:Y:S01]  /*ee60*/  @P2 IMAD.MOV.U32 R30, RZ, RZ, R38 ;  /* 0x000000ffff1e2224 */ /* 0x010fe200078e0026 */
[----:B------:R-:W-:-:S04]  /*ee70*/  PRMT R22, RZ, 0x7610, R22 ;  /* 0x00007610ff167816 */ /* 0x000fc80000000016 */
[----:B--2---:R3:W2:Y:S04]  /*ee80*/  @P2 LDG.E.U8 R25, desc[UR22][R30.64] ;  /* 0x000000161e192981 */ /* 0x0046a8000c1e1100 */
[----:B------:R-:W-:Y:S04]  /*ee90*/  STL [R1+0x7c8], R24 ;  /* 0x0007c81801007387 */ /* 0x000fe80000100800 */
[----:B------:R-:W4:Y:S01]  /*eea0*/  LDL R38, [R1+0x168] ;  /* 0x0001680001267983 */ /* 0x000f220000100800 */
[----:B---3--:R-:W-:Y:S02]  /*eeb0*/  @P2 IMAD.MOV.U32 R30, RZ, RZ, R33 ;  /* 0x000000ffff1e2224 */ /* 0x008fe400078e0021 */
[----:B------:R-:W-:-:S05]  /*eec0*/  @P2 IMAD.MOV.U32 R31, RZ, RZ, R45 ;  /* 0x000000ffff1f2224 */ /* 0x000fca00078e002d */
[----:B------:R-:W3:Y:S04]  /*eed0*/  @P2 LDG.E.U8 R22, desc[UR22][R30.64] ;  /* 0x000000161e162981 */ /* 0x000ee8000c1e1100 */
[----:B--2---:R-:W-:Y:S04]  /*eee0*/  STL [R1+0x7cc], R25 ;  /* 0x0007cc1901007387 */ /* 0x004fe80000100800 */
[----:B------:R-:W2:Y:S04]  /*eef0*/  LDL R30, [R1+0x154] ;  /* 0x00015400011e7983 */ /* 0x000ea80000100800 */
[----:B------:R-:W2:Y:S01]  /*ef00*/  LDL R31, [R1+0x158] ;  /* 0x00015800011f7983 */ /* 0x000ea20000100800 */
[----:B------:R-:W-:-:S03]  /*ef10*/  PRMT R23, RZ, 0x7610, R23 ;  /* 0x00007610ff177816 */ /* 0x000fc60000000017 */
[----:B------:R-:W4:Y:S04]  /*ef20*/  LDL R45, [R1+0x16c] ;  /* 0x00016c00012d7983 */ /* 0x000f280000100800 */
[----:B------:R-:W4:Y:S04]  /*ef30*/  LDL R33, [R1+0x170] ;  /* 0x0001700001217983 */ /* 0x000f280000100800 */
[----:B---3--:R-:W-:Y:S01]  /*ef40*/  STL [R1+0x7d0], R22 ;  /* 0x0007d01601007387 */ /* 0x008fe20000100800 */
[----:B--2---:R-:W-:-:S04]  /*ef50*/  @P2 LOP3.LUT R31, R31, R30, RZ, 0x3c, !PT ;  /* 0x0000001e1f1f2212 */ /* 0x004fc800078e3cff */
[----:B------:R-:W-:-:S04]  /*ef60*/  @P2 LOP3.LUT R30, R31, R30, RZ, 0x3c, !PT ;  /* 0x0000001e1f1e2212 */ /* 0x000fc800078e3cff */
[----:B------:R-:W-:-:S05]  /*ef70*/  @P2 LOP3.LUT R31, R31, R30, RZ, 0x3c, !PT ;  /* 0x0000001e1f1f2212 */ /* 0x000fca00078e3cff */
[----:B------:R-:W2:Y:S04]  /*ef80*/  @P2 LDG.E.U8 R23, desc[UR22][R30.64] ;  /* 0x000000161e172981 */ /* 0x000ea8000c1e1100 */
[----:B------:R-:W3:Y:S04]  /*ef90*/  LDL R30, [R1+0x15c] ;  /* 0x00015c00011e7983 */ /* 0x000ee80000100800 */
[----:B------:R-:W3:Y:S01]  /*efa0*/  LDL R31, [R1+0x160] ;  /* 0x00016000011f7983 */ /* 0x000ee20000100800 */
[----:B------:R-:W-:Y:S02]  /*efb0*/  ISETP.GT.AND P1, PT, R0, 0x7, PT ;  /* 0x000000070000780c */ /* 0x000fe40003f24270 */
[----:B------:R-:W-:Y:S01]  /*efc0*/  PRMT R12, RZ, 0x7610, R12 ;  /* 0x00007610ff0c7816 */ /* 0x000fe2000000000c */
[----:B--2---:R-:W-:Y:S10]  /*efd0*/  STL [R1+0x7d4], R23 ;  /* 0x0007d41701007387 */ /* 0x004ff40000100800 */
[----:B---3--:R-:W-:-:S04]  /*efe0*/  @P1 LOP3.LUT R31, R31, R30, RZ, 0x3c, !PT ;  /* 0x0000001e1f1f1212 */ /* 0x008fc800078e3cff */
[----:B------:R-:W-:-:S04]  /*eff0*/  @P1 LOP3.LUT R30, R31, R30, RZ, 0x3c, !PT ;  /* 0x0000001e1f1e1212 */ /* 0x000fc800078e3cff */
[----:B------:R-:W-:-:S05]  /*f000*/  @P1 LOP3.LUT R31, R31, R30, RZ, 0x3c, !PT ;  /* 0x0000001e1f1f1212 */ /* 0x000fca00078e3cff */
[----:B------:R4:W2:Y:S04]  /*f010*/  @P1 LDG.E.U8 R12, desc[UR22][R30.64] ;  /* 0x000000161e0c1981 */ /* 0x0008a8000c1e1100 */
[----:B------:R-:W3:Y:S01]  /*f020*/  LDL R31, [R1+0x164] ;  /* 0x00016400011f7983 */ /* 0x000ee20000100800 */
[----:B------:R-:W-:Y:S01]  /*f030*/  PRMT R15, RZ, 0x7610, R15 ;  /* 0x00007610ff0f7816 */ /* 0x000fe2000000000f */
[----:B----4-:R-:W-:Y:S01]  /*f040*/  @P1 IMAD.MOV.U32 R30, RZ, RZ, R38 ;  /* 0x000000ffff1e1224 */ /* 0x010fe200078e0026 */
[----:B------:R-:W-:-:S04]  /*f050*/  PRMT R10, RZ, 0x7610, R10 ;  /* 0x00007610ff0a7816 */ /* 0x000fc8000000000a */
[----:B---3--:R0:W3:Y:S04]  /*f060*/  @P1 LDG.E.U8 R15, desc[UR22][R30.64] ;  /* 0x000000161e0f1981 */ /* 0x0080e8000c1e1100 */
[----:B--2---:R-:W-:Y:S04]  /*f070*/  STL [R1+0x7d8], R12 ;  /* 0x0007d80c01007387 */ /* 0x004fe80000100800 */
[----:B------:R-:W2:Y:S01]  /*f080*/  LDL R38, [R1+0x188] ;  /* 0x0001880001267983 */ /* 0x000ea20000100800 */
[----:B0-----:R-:W-:Y:S02]  /*f090*/  @P1 IMAD.MOV.U32 R30, RZ, RZ, R33 ;  /* 0x000000ffff1e1224 */ /* 0x001fe400078e0021 */
[----:B------:R-:W-:-:S05]  /*f0a0*/  @P1 IMAD.MOV.U32 R31, RZ, RZ, R45 ;  /* 0x000000ffff1f1224 */ /* 0x000fca00078e002d */
[----:B------:R-:W4:Y:S04]  /*f0b0*/  @P1 LDG.E.U8 R10, desc[UR22][R30.64] ;  /* 0x000000161e0a1981 */ /* 0x000f28000c1e1100 */
[----:B---3--:R-:W-:Y:S04]  /*f0c0*/  STL [R1+0x7dc], R15 ;  /* 0x0007dc0f01007387 */ /* 0x008fe80000100800 */
[----:B------:R-:W3:Y:S04]  /*f0d0*/  LDL R30, [R1+0x174] ;  /* 0x00017400011e7983 */ /* 0x000ee80000100800 */
[----:B------:R-:W3:Y:S01]  /*f0e0*/  LDL R31, [R1+0x178] ;  /* 0x00017800011f7983 */ /* 0x000ee20000100800 */
[----:B------:R-:W-:-:S03]  /*f0f0*/  PRMT R11, RZ, 0x7610, R11 ;  /* 0x00007610ff0b7816 */ /* 0x000fc6000000000b */
[----:B------:R-:W2:Y:S04]  /*f100*/  LDL R45, [R1+0x190] ;  /* 0x00019000012d7983 */ /* 0x000ea80000100800 */
[----:B------:R-:W2:Y:S04]  /*f110*/  LDL R33, [R1+0x198] ;  /* 0x0001980001217983 */ /* 0x000ea80000100800 */
[----:B----4-:R-:W-:Y:S01]  /*f120*/  STL [R1+0x7e0], R10 ;  /* 0x0007e00a01007387 */ /* 0x010fe20000100800 */
[----:B---3--:R-:W-:-:S04]  /*f130*/  @P1 LOP3.LUT R31, R31, R30, RZ, 0x3c, !PT ;  /* 0x0000001e1f1f1212 */ /* 0x008fc800078e3cff */
[----:B------:R-:W-:-:S04]  /*f140*/  @P1 LOP3.LUT R30, R31, R30, RZ, 0x3c, !PT ;  /* 0x0000001e1f1e1212 */ /* 0x000fc800078e3cff */
[----:B------:R-:W-:-:S05]  /*f150*/  @P1 LOP3.LUT R31, R31, R30, RZ, 0x3c, !PT ;  /* 0x0000001e1f1f1212 */ /* 0x000fca00078e3cff */
[----:B------:R-:W3:Y:S04]  /*f160*/  @P1 LDG.E.U8 R11, desc[UR22][R30.64] ;  /* 0x000000161e0b1981 */ /* 0x000ee8000c1e1100 */
[----:B------:R-:W4:Y:S04]  /*f170*/  LDL R30, [R1+0x17c] ;  /* 0x00017c00011e7983 */ /* 0x000f280000100800 */
[----:B------:R-:W4:Y:S01]  /*f180*/  LDL R31, [R1+0x180] ;  /* 0x00018000011f7983 */ /* 0x000f220000100800 */
[----:B------:R-:W-:Y:S02]  /*f190*/  ISETP.GT.AND P2, PT, R0, 0x8, PT ;  /* 0x000000080000780c */ /* 0x000fe40003f44270 */
[----:B------:R-:W-:Y:S01]  /*f1a0*/  PRMT R52, RZ, 0x7610, R52 ;  /* 0x00007610ff347816 */ /* 0x000fe20000000034 */
[----:B---3--:R-:W-:Y:S10]  /*f1b0*/  STL [R1+0x7e4], R11 ;  /* 0x0007e40b01007387 */ /* 0x008ff40000100800 */
[----:B----4-:R-:W-:-:S04]  /*f1c0*/  @P2 LOP3.LUT R31, R31, R30, RZ, 0x3c, !PT ;  /* 0x0000001e1f1f2212 */ /* 0x010fc800078e3cff */
[----:B------:R-:W-:-:S04]  /*f1d0*/  @P2 LOP3.LUT R30, R31, R30, RZ, 0x3c, !PT ;  /* 0x0000001e1f1e2212 */ /* 0x000fc800078e3cff */
[----:B------:R-:W-:-:S05]  /*f1e0*/  @P2 LOP3.LUT R31, R31, R30, RZ, 0x3c, !PT ;  /* 0x0000001e1f1f2212 */ /* 0x000fca00078e3cff */
[----:B------:R2:W3:Y:S04]  /*f1f0*/  @P2 LDG.E.U8 R52, desc[UR22][R30.64] ;  /* 0x000000161e342981 */ /* 0x0004e8000c1e1100 */
[----:B------:R-:W4:Y:S01]  /*f200*/  LDL R31, [R1+0x184] ;  /* 0x00018400011f7983 */ /* 0x000f220000100800 */
[----:B------:R-:W-:Y:S01]  /*f210*/  PRMT R53, RZ, 0x7610, R53 ;  /* 0x00007610ff357816 */ /* 0x000fe20000000035 */
[----:B--2---:R-:W-:Y:S01]  /*f220*/  @P2 IMAD.MOV.U32 R30, RZ, RZ, R38 ;  /* 0x000000ffff1e2224 */ /* 0x004fe200078e0026 */
[----:B------:R-:W-:Y:S01]  /*f230*/  PRMT R54, RZ, 0x7610, R54 ;  /* 0x00007610ff367816 */ /* 0x000fe20000000036 */
[----:B------:R-:W2:Y:S04]  /*f240*/  LDL R38, [R1+0x1a8] ;  /* 0x0001a80001267983 */ /* 0x000ea80000100800 */
[----:B----4-:R0:W4:Y:S04]  /*f250*/  @P2 LDG.E.U8 R53, desc[UR22][R30.64] ;  /* 0x000000161e352981 */ /* 0x010128000c1e1100 */
[----:B------:R-:W2:Y:S01]  /*f260*/  LDL R31, [R1+0x18c] ;  /* 0x00018c00011f7983 */ /* 0x000ea20000100800 */
[----:B0-----:R-:W-:Y:S01]  /*f270*/  @P2 IMAD.MOV.U32 R30, RZ, RZ, R45 ;  /* 0x000000ffff1e2224 */ /* 0x001fe200078e002d */
[----:B------:R-:W-:-:S02]  /*f280*/  PRMT R55, RZ, 0x7610, R55 ;  /* 0x00007610ff377816 */ /* 0x000fc40000000037 */
[----:B------:R-:W-:Y:S01]  /*f290*/  ISETP.GT.AND P1, PT, R0, 0x9, PT ;  /* 0x000000090000780c */ /* 0x000fe20003f24270 */
[----:B------:R-:W3:Y:S04]  /*f2a0*/  LDL R45, [R1+0x1b0] ;  /* 0x0001b000012d7983 */ /* 0x000ee80000100800 */
[----:B--2---:R0:W2:Y:S04]  /*f2b0*/  @P2 LDG.E.U8 R54, desc[UR22][R30.64] ;  /* 0x000000161e362981 */ /* 0x0040a8000c1e1100 */
[----:B------:R-:W2:Y:S01]  /*f2c0*/  LDL R31, [R1+0x194] ;  /* 0x00019400011f7983 */ /* 0x000ea20000100800 */
[----:B0-----:R-:W-:Y:S01]  /*f2d0*/  @P2 IMAD.MOV.U32 R30, RZ, RZ, R33 ;  /* 0x000000ffff1e2224 */ /* 0x001fe200078e0021 */
[----:B------:R-:W-:-:S02]  /*f2e0*/  PRMT R85, RZ, 0x7610, R85 ;  /* 0x00007610ff557816 */ /* 0x000fc40000000055 */
[----:B------:R-:W-:Y:S01]  /*f2f0*/  PRMT R87, RZ, 0x7610, R87 ;  /* 0x00007610ff577816 */ /* 0x000fe20000000057 */
[----:B------:R-:W3:Y:S04]  /*f300*/  LDL R33, [R1+0x1b8] ;  /* 0x0001b80001217983 */ /* 0x000ee80000100800 */
[----:B--2---:R0:W2:Y:S04]  /*f310*/  @P2 LDG.E.U8 R55, desc[UR22][R30.64] ;  /* 0x000000161e372981 */ /* 0x0040a8000c1e1100 */
[----:B------:R-:W0:Y:S04]  /*f320*/  LDL R30, [R1+0x19c] ;  /* 0x00019c00011e7983 */ /* 0x000e280000100800 */
[----:B------:R-:W0:Y:S02]  /*f330*/  LDL R31, [R1+0x1a0] ;  /* 0x0001a000011f7983 */ /* 0x000e240000100800 */
[----:B0-----:R-:W-:-:S04]  /*f340*/  @P1 LOP3.LUT R31, R31, R30, RZ, 0x3c, !PT ;  /* 0x0000001e1f1f1212 */ /* 0x001fc800078e3cff */
[----:B------:R-:W-:-:S04]  /*f350*/  @P1 LOP3.LUT R30, R31, R30, RZ, 0x3c, !PT ;  /* 0x0000001e1f1e1212 */ /* 0x000fc800078e3cff */
[----:B------:R-:W-:-:S05]  /*f360*/  @P1 LOP3.LUT R31, R31, R30, RZ, 0x3c, !PT ;  /* 0x0000001e1f1f1212 */ /* 0x000fca00078e3cff */
[----:B------:R0:W2:Y:S04]  /*f370*/  @P1 LDG.E.U8 R85, desc[UR22][R30.64] ;  /* 0x000000161e551981 */ /* 0x0000a8000c1e1100 */
[----:B------:R-:W3:Y:S01]  /*f380*/  LDL R31, [R1+0x1a4] ;  /* 0x0001a400011f7983 */ /* 0x000ee20000100800 */
[----:B0-----:R-:W-:-:S03]  /*f390*/  @P1 IMAD.MOV.U32 R30, RZ, RZ, R38 ;  /* 0x000000ffff1e1224 */ /* 0x001fc600078e0026 */
[----:B--2---:R0:W-:Y:S01]  /*f3a0*/  STL [R1+0x828], R85 ;  /* 0x0008285501007387 */ /* 0x0041e20000100800 */
[----:B------:R-:W-:Y:S02]  /*f3b0*/  PRMT R89, RZ, 0x7610, R89 ;  /* 0x00007610ff597816 */ /* 0x000fe40000000059 */
[----:B------:R-:W-:Y:S01]  /*f3c0*/  PRMT R91, RZ, 0x7610, R91 ;  /* 0x00007610ff5b7816 */ /* 0x000fe2000000005b */
[----:B------:R-:W2:Y:S04]  /*f3d0*/  LDL R38, [R1+0x1c8] ;  /* 0x0001c80001267983 */ /* 0x000ea80000100800 */
[----:B---3--:R1:W3:Y:S04]  /*f3e0*/  @P1 LDG.E.U8 R87, desc[UR22][R30.64] ;  /* 0x000000161e571981 */ /* 0x0082e8000c1e1100 */
[----:B0-----:R-:W2:Y:S04]  /*f3f0*/  LDL R85, [R1+0x1c0] ;  /* 0x0001c00001557983 */ /* 0x001ea80000100800 */
[----:B------:R-:W2:Y:S01]  /*f400*/  LDL R31, [R1+0x1ac] ;  /* 0x0001ac00011f7983 */ /* 0x000ea20000100800 */
[----:B-1----:R-:W-:Y:S01]  /*f410*/  @P1 IMAD.MOV.U32 R30, RZ, RZ, R45 ;  /* 0x000000ffff1e1224 */ /* 0x002fe200078e002d */
[----:B------:R-:W-:-:S02]  /*f420*/  ISETP.GT.AND P2, PT, R0, 0xa, PT ;  /* 0x0000000a0000780c */ /* 0x000fc40003f44270 */
[----:B------:R-:W-:Y:S01]  /*f430*/  PRMT R43, RZ, 0x7610, R43 ;  /* 0x00007610ff2b7816 */ /* 0x000fe2000000002b */
[----:B------:R-:W3:Y:S04]  /*f440*/  LDL R45, [R1+0x1ec] ;  /* 0x0001ec00012d7983 */ /* 0x000ee80000100800 */
[----:B--2---:R0:W2:Y:S04]  /*f450*/  @P1 LDG.E.U8 R89, desc[UR22][R30.64] ;  /* 0x000000161e591981 */ /* 0x0040a8000c1e1100 */
[----:B------:R-:W2:Y:S01]  /*f460*/  LDL R31, [R1+0x1b4] ;  /* 0x0001b400011f7983 */ /* 0x000ea20000100800 */
[----:B0-----:R-:W-:Y:S01]  /*f470*/  @P1 IMAD.MOV.U32 R30, RZ, RZ, R33 ;  /* 0x000000ffff1e1224 */ /* 0x001fe200078e0021 */
[----:B------:R-:W-:-:S02]  /*f480*/  PRMT R37, RZ, 0x7610, R37 ;  /* 0x00007610ff257816 */ /* 0x000fc40000000025 */
[----:B------:R-:W3:Y:S04]  /*f490*/  LDL R33, [R1+0x1f4] ;  /* 0x0001f40001217983 */ /* 0x000ee80000100800 */
[----:B--2---:R0:W2:Y:S04]  /*f4a0*/  @P1 LDG.E.U8 R91, desc[UR22][R30.64] ;  /* 0x000000161e5b1981 */ /* 0x0040a8000c1e1100 */
[----:B------:R-:W2:Y:S01]  /*f4b0*/  LDL R31, [R1+0x1bc] ;  /* 0x0001bc00011f7983 */ /* 0x000ea20000100800 */
[----:B0-----:R-:W-:-:S03]  /*f4c0*/  @P2 IMAD.MOV.U32 R30, RZ, RZ, R85 ;  /* 0x000000ffff1e2224 */ /* 0x001fc600078e0055 */
[----:B------:R-:W3:Y:S04]  /*f4d0*/  LDL R85, [R1+0x1f8] ;  /* 0x0001f80001557983 */ /* 0x000ee80000100800 */
[----:B--2---:R0:W2:Y:S04]  /*f4e0*/  @P2 LDG.E.U8 R43, desc[UR22][R30.64] ;  /* 0x000000161e2b2981 */ /* 0x0040a8000c1e1100 */
[----:B------:R-:W3:Y:S01]  /*f4f0*/  LDL R31, [R1+0x1c4] ;  /* 0x0001c400011f7983 */ /* 0x000ee20000100800 */
[----:B0-----:R-:W-:-:S03]  /*f500*/  @P2 IMAD.MOV.U32 R30, RZ, RZ, R38 ;  /* 0x000000ffff1e2224 */ /* 0x001fc600078e0026 */
[----:B--2---:R0:W-:Y:S01]  /*f510*/  STL [R1+0xdc], R43 ;  /* 0x0000dc2b01007387 */ /* 0x0041e20000100800 */
[----:B------:R-:W-:-:S03]  /*f520*/  PRMT R41, RZ, 0x7610, R41 ;  /* 0x00007610ff297816 */ /* 0x000fc60000000029 */
[----:B------:R-:W2:Y:S04]  /*f530*/  LDL R38, [R1+0x200] ;  /* 0x0002000001267983 */ /* 0x000ea80000100800 */
[----:B---3--:R1:W3:Y:S04]  /*f540*/  @P2 LDG.E.U8 R37, desc[UR22][R30.64] ;  /* 0x000000161e252981 */ /* 0x0082e8000c1e1100 */
[----:B0-----:R-:W2:Y:S04]  /*f550*/  LDL R43, [R1+0x1fc] ;  /* 0x0001fc00012b7983 */ /* 0x001ea80000100800 */
[----:B------:R-:W2:Y:S01]  /*f560*/  LDL R31, [R1+0x1e8] ;  /* 0x0001e800011f7983 */ /* 0x000ea20000100800 */
[----:B-1----:R-:W-:-:S05]  /*f570*/  @P2 IMAD.MOV.U32 R30, RZ, RZ, R45 ;  /* 0x000000ffff1e2224 */ /* 0x002fca00078e002d */
[----:B--2---:R0:W2:Y:S04]  /*f580*/  @P2 LDG.E.U8 R41, desc[UR22][R30.64] ;  /* 0x000000161e292981 */ /* 0x0040a8000c1e1100 */
[----:B---3--:R1:W-:Y:S04]  /*f590*/  STL [R1+0xd8], R37 ;  /* 0x0000d82501007387 */ /* 0x0083e80000100800 */
[----:B------:R-:W3:Y:S04]  /*f5a0*/  LDL R45, [R1+0x208] ;  /* 0x00020800012d7983 */ /* 0x000ee80000100800 */
[----:B------:R-:W3:Y:S04]  /*f5b0*/  LDL R31, [R1+0x1f0] ;  /* 0x0001f000011f7983 */ /* 0x000ee80000100800 */
[----:B-1----:R-:W4:Y:S01]  /*f5c0*/  LDL R37, [R1+0x204] ;  /* 0x0002040001257983 */ /* 0x002f220000100800 */
[----:B------:R-:W-:Y:S01]  /*f5d0*/  ISETP.GT.AND P1, PT, R0, 0xb, PT ;  /* 0x0000000b0000780c */ /* 0x000fe20003f24270 */
[----:B0-----:R-:W-:Y:S01]  /*f5e0*/  @P2 IMAD.MOV.U32 R30, RZ, RZ, R33 ;  /* 0x000000ffff1e2224 */ /* 0x001fe200078e0021 */
[----:B------:R-:W-:-:S02]  /*f5f0*/  PRMT R32, RZ, 0x7610, R32 ;  /* 0x00007610ff207816 */ /* 0x000fc40000000020 */
[----:B------:R-:W-:Y:S01]  /*f600*/  PRMT R40, RZ, 0x7610, R40 ;  /* 0x00007610ff287816 */ /* 0x000fe20000000028 */
[----:B--2---:R0:W-:Y:S01]  /*f610*/  STL [R1+0xd4], R41 ;  /* 0x0000d42901007387 */ /* 0x0041e20000100800 */
[----:B------:R-:W-:Y:S02]  /*f620*/  PRMT R47, RZ, 0x7610, R47 ;  /* 0x00007610ff2f7816 */ /* 0x000fe4000000002f */
[----:B------:R-:W-:Y:S01]  /*f630*/  PRMT R35, RZ, 0x7610, R35 ;  /* 0x00007610ff237816 */ /* 0x000fe20000000023 */
[----:B------:R-:W2:Y:S04]  /*f640*/  LDL R33, [R1+0x374] ;  /* 0x0003740001217983 */ /* 0x000ea80000100800 */
[----:B0-----:R-:W2:Y:S04]  /*f650*/  LDL R41, [R1+0x370] ;  /* 0x0003700001297983 */ /* 0x001ea80000100800 */
[----:B---3--:R0:W3:Y:S02]  /*f660*/  @P2 LDG.E.U8 R32, desc[UR22][R30.64] ;  /* 0x000000161e202981 */ /* 0x0080e4000c1e1100 */
[----:B0-----:R-:W-:-:S02]  /*f670*/  @P1 IMAD.MOV.U32 R30, RZ, RZ, R43 ;  /* 0x000000ffff1e1224 */ /* 0x001fc400078e002b */
[----:B------:R-:W-:-:S05]  /*f680*/  @P1 IMAD.MOV.U32 R31, RZ, RZ, R85 ;  /* 0x000000ffff1f1224 */ /* 0x000fca00078e0055 */
[----:B------:R4:W3:Y:S02]  /*f690*/  @P1 LDG.E.U8 R40, desc[UR22][R30.64] ;  /* 0x000000161e281981 */ /* 0x0008e4000c1e1100 */
[----:B----4-:R-:W-:Y:S02]  /*f6a0*/  @P1 IMAD.MOV.U32 R30, RZ, RZ, R37 ;  /* 0x000000ffff1e1224 */ /* 0x010fe400078e0025 */
[----:B------:R-:W-:-:S05]  /*f6b0*/  @P1 IMAD.MOV.U32 R31, RZ, RZ, R38 ;  /* 0x000000ffff1f1224 */ /* 0x000fca00078e0026 */
[----:B------:R0:W4:Y:S02]  /*f6c0*/  @P1 LDG.E.U8 R47, desc[UR22][R30.64] ;  /* 0x000000161e2f1981 */ /* 0x000124000c1e1100 */
[----:B0-----:R-:W-:Y:S02]  /*f6d0*/  @P1 IMAD.MOV.U32 R31, RZ, RZ, R45 ;  /* 0x000000ffff1f1224 */ /* 0x001fe400078e002d */
[----:B--2---:R-:W-:-:S05]  /*f6e0*/  @P1 IMAD.MOV.U32 R30, RZ, RZ, R41 ;  /* 0x000000ffff1e1224 */ /* 0x004fca00078e0029 */
[----:B------:R0:W2:Y:S04]  /*f6f0*/  @P1 LDG.E.U8 R35, desc[UR22][R30.64] ;  /* 0x000000161e231981 */ /* 0x0000a8000c1e1100 */
[----:B---3--:R1:W-:Y:S04]  /*f700*/  STL [R1+0xd0], R32 ;  /* 0x0000d02001007387 */ /* 0x0083e80000100800 */
[----:B------:R-:W3:Y:S04]  /*f710*/  LDL R43, [R1+0x37c] ;  /* 0x00037c00012b7983 */ /* 0x000ee80000100800 */
[----:B-1----:R-:W3:Y:S04]  /*f720*/  LDL R32, [R1+0x378] ;  /* 0x0003780001207983 */ /* 0x002ee80000100800 */
[----:B------:R1:W-:Y:S04]  /*f730*/  STL [R1+0xcc], R40 ;  /* 0x0000cc2801007387 */ /* 0x0003e80000100800 */
[----:B------:R-:W4:Y:S04]  /*f740*/  LDL R38, [R1+0x384] ;  /* 0x0003840001267983 */ /* 0x000f280000100800 */
[----:B------:R-:W4:Y:S04]  /*f750*/  LDL R37, [R1+0x388] ;  /* 0x0003880001257983 */ /* 0x000f280000100800 */
[----:B-1----:R-:W4:Y:S04]  /*f760*/  LDL R40, [R1+0x380] ;  /* 0x0003800001287983 */ /* 0x002f280000100800 */
[----:B------:R-:W4:Y:S01]  /*f770*/  LDL R41, [R1+0x41c] ;  /* 0x00041c0001297983 */ /* 0x000f220000100800 */
        /* <DEDUP_REMOVED lines=8> */
[----:B0-----:R-:W2:Y:S01]  /*f800*/  LDL R35, [R1+0x420] ;  /* 0x0004200001237983 */ /* 0x001ea20000100800 */
[----:B---3--:R-:W-:-:S03]  /*f810*/  @P1 IMAD.MOV.U32 R30, RZ, RZ, R32 ;  /* 0x000000ffff1e1224 */ /* 0x008fc600078e0020 */
[----:B------:R-:W3:Y:S04]  /*f820*/  LDL R32, [R1+0x428] ;  /* 0x0004280001207983 */ /* 0x000ee80000100800 */
[----:B------:R4:W3:Y:S02]  /*f830*/  @P1 LDG.E.U8 R44, desc[UR22][R30.64] ;  /* 0x000000161e2c1981 */ /* 0x0008e4000c1e1100 */
[----:B----4-:R-:W-:Y:S02]  /*f840*/  @P2 IMAD.MOV.U32 R30, RZ, RZ, R40 ;  /* 0x000000ffff1e2224 */ /* 0x010fe400078e0028 */
[----:B------:R-:W-:Y:S01]  /*f850*/  @P2 IMAD.MOV.U32 R31, RZ, RZ, R43 ;  /* 0x000000ffff1f2224 */ /* 0x000fe200078e002b */
[----:B------:R-:W4:Y:S04]  /*f860*/  LDL R40, [R1+0x42c] ;  /* 0x00042c0001287983 */ /* 0x000f280000100800 */
[----:B------:R0:W3:Y:S02]  /*f870*/  @P2 LDG.E.U8 R39, desc[UR22][R30.64] ;  /* 0x000000161e272981 */ /* 0x0000e4000c1e1100 */
[----:B0-----:R-:W-:-:S02]  /*f880*/  @P2 IMAD.MOV.U32 R30, RZ, RZ, R37 ;  /* 0x000000ffff1e2224 */ /* 0x001fc400078e0025 */
[----:B------:R-:W-:-:S05]  /*f890*/  @P2 IMAD.MOV.U32 R31, RZ, RZ, R38 ;  /* 0x000000ffff1f2224 */ /* 0x000fca00078e0026 */
[----:B------:R0:W4:Y:S02]  /*f8a0*/  @P2 LDG.E.U8 R42, desc[UR22][R30.64] ;  /* 0x000000161e2a2981 */ /* 0x000124000c1e1100 */
[----:B0-----:R-:W-:Y:S02]  /*f8b0*/  @P2 IMAD.MOV.U32 R31, RZ, RZ, R41 ;  /* 0x000000ffff1f2224 */ /* 0x001fe400078e0029 */
[----:B--2---:R-:W-:-:S05]  /*f8c0*/  @P2 IMAD.MOV.U32 R30, RZ, RZ, R35 ;  /* 0x000000ffff1e2224 */ /* 0x004fca00078e0023 */
[----:B------:R0:W2:Y:S04]  /*f8d0*/  @P2 LDG.E.U8 R34, desc[UR22][R30.64] ;  /* 0x000000161e222981 */ /* 0x0000a8000c1e1100 */
[----:B---3--:R1:W-:Y:S04]  /*f8e0*/  STL [R1+0xac], R39 ;  /* 0x0000ac2701007387 */ /* 0x0083e80000100800 */
[----:B------:R-:W3:Y:S04]  /*f8f0*/  LDL R38, [R1+0x434] ;  /* 0x0004340001267983 */ /* 0x000ee80000100800 */
[----:B------:R-:W3:Y:S04]  /*f900*/  LDL R37, [R1+0x438] ;  /* 0x0004380001257983 */ /* 0x000ee80000100800 */
[----:B-1----:R-:W3:Y:S04]  /*f910*/  LDL R39, [R1+0x430] ;  /* 0x0004300001277983 */ /* 0x002ee80000100800 */
[----:B------:R-:W3:Y:S01]  /*f920*/  LDL R35, [R1+0x38c] ;  /* 0x00038c0001237983 */ /* 0x000ee20000100800 */
[----:B------:R-:W-:Y:S01]  /*f930*/  ISETP.GT.AND P1, PT, R0, 0xd, PT ;  /* 0x0000000d0000780c */ /* 0x000fe20003f24270 */
[----:B0-----:R-:W-:Y:S01]  /*f940*/  @P2 IMAD.MOV.U32 R30, RZ, RZ, R32 ;  /* 0x000000ffff1e2224 */ /* 0x001fe200078e0020 */
[----:B------:R-:W-:Y:S01]  /*f950*/  PRMT R11, RZ, 0x7610, R11 ;  /* 0x00007610ff0b7816 */ /* 0x000fe2000000000b */
[----:B------:R-:W-:Y:S01]  /*f960*/  @P2 IMAD.MOV.U32 R31, RZ, RZ, R33 ;  /* 0x000000ffff1f2224 */ /* 0x000fe200078e0021 */
[----:B------:R-:W-:-:S04]  /*f970*/  PRMT R22, RZ, 0x7610, R22 ;  /* 0x00007610ff167816 */ /* 0x000fc80000000016 */
[----:B------:R4:W3:Y:S05]  /*f980*/  @P2 LDG.E.U8 R11, desc[UR22][R30.64] ;  /* 0x000000161e0b2981 */ /* 0x0008ea000c1e1100 */
[----:B----4-:R-:W-:Y:S01]  /*f990*/  @P1 IMAD.MOV.U32 R31, RZ, RZ, R40 ;  /* 0x000000ffff1f1224 */ /* 0x010fe200078e0028 */
[----:B--2---:R0:W-:Y:S04]  /*f9a0*/  STL [R1+0xa4], R34 ;  /* 0x0000a42201007387 */ /* 0x0041e80000100800 */
[----:B0-----:R-:W2:Y:S01]  /*f9b0*/  LDL R34, [R1+0x418] ;  /* 0x0004180001227983 */ /* 0x001ea20000100800 */
[----:B---3--:R-:W-:-:S05]  /*f9c0*/  @P1 IMAD.MOV.U32 R30, RZ, RZ, R39 ;  /* 0x000000ffff1e1224 */ /* 0x008fca00078e0027 */
[----:B------:R0:W3:Y:S01]  /*f9d0*/  @P1 LDG.E.U8 R22, desc[UR22][R30.64] ;  /* 0x000000161e161981 */ /* 0x0000e2000c1e1100 */
[----:B------:R-:W-:Y:S02]  /*f9e0*/  PRMT R25, RZ, 0x7610, R25 ;  /* 0x00007610ff197816 */ /* 0x000fe40000000019 */
[----:B------:R-:W-:Y:S01]  /*f9f0*/  PRMT R24, RZ, 0x7610, R24 ;  /* 0x00007610ff187816 */ /* 0x000fe20000000018 */
[----:B0-----:R-:W-:Y:S02]  /*fa00*/  @P1 IMAD.MOV.U32 R30, RZ, RZ, R37 ;  /* 0x000000ffff1e1224 */ /* 0x001fe400078e0025 */
[----:B------:R-:W-:-:S05]  /*fa10*/  @P1 IMAD.MOV.U32 R31, RZ, RZ, R38 ;  /* 0x000000ffff1f1224 */ /* 0x000fca00078e0026 */
[----:B------:R0:W4:Y:S04]  /*fa20*/  @P1 LDG.E.U8 R25, desc[UR22][R30.64] ;  /* 0x000000161e191981 */ /* 0x000128000c1e1100 */
[----:B------:R-:W-:Y:S04]  /*fa30*/  STL [R1+0xc4], R47 ;  /* 0x0000c42f01007387 */ /* 0x000fe80000100800 */
[----:B------:R-:W4:Y:S01]  /*fa40*/  LDL R33, [R1+0x390] ;  /* 0x0003900001217983 */ /* 0x000f220000100800 */
[----:B0-----:R-:W-:-:S03]  /*fa50*/  @P1 IMAD.MOV.U32 R31, RZ, RZ, R35 ;  /* 0x000000ffff1f1224 */ /* 0x001fc600078e0023 */
[----:B------:R-:W4:Y:S04]  /*fa60*/  LDL R32, [R1+0x394] ;  /* 0x0003940001207983 */ /* 0x000f280000100800 */
[----:B------:R-:W-:Y:S01]  /*fa70*/  STL [R1+0x7e8], R11 ;  /* 0x0007e80b01007387 */ /* 0x000fe20000100800 */
[----:B--2---:R-:W-:-:S05]  /*fa80*/  @P1 IMAD.MOV.U32 R30, RZ, RZ, R34 ;  /* 0x000000ffff1e1224 */ /* 0x004fca00078e0022 */
[----:B------:R0:W2:Y:S04]  /*fa90*/  @P1 LDG.E.U8 R24, desc[UR22][R30.64] ;  /* 0x000000161e181981 */ /* 0x0000a8000c1e1100 */
[----:B---3--:R-:W-:Y:S04]  /*faa0*/  STL [R1+0x7ec], R22 ;  /* 0x0007ec1601007387 */ /* 0x008fe80000100800 */
[----:B------:R-:W-:Y:S04]  /*fab0*/  STL [R1+0xb4], R44 ;  /* 0x0000b42c01007387 */ /* 0x000fe80000100800 */
[----:B------:R-:W3:Y:S04]  /*fac0*/  LDL R40, [R1+0x398] ;  /* 0x0003980001287983 */ /* 0x000ee80000100800 */
[----:B------:R-:W3:Y:S04]  /*fad0*/  LDL R39, [R1+0x39c] ;  /* 0x00039c0001277983 */ /* 0x000ee80000100800 */
[----:B----4-:R-:W-:Y:S04]  /*fae0*/  STL [R1+0x7f0], R25 ;  /* 0x0007f01901007387 */ /* 0x010fe80000100800 */
[----:B------:R-:W4:Y:S04]  /*faf0*/  LDL R38, [R1+0x3a0] ;  /* 0x0003a00001267983 */ /* 0x000f280000100800 */
[----:B------:R-:W4:Y:S01]  /*fb00*/  LDL R37, [R1+0x3a4] ;  /* 0x0003a40001257983 */ /* 0x000f220000100800 */
[----:B0-----:R-:W-:-:S02]  /*fb10*/  @P1 IMAD.MOV.U32 R31, RZ, RZ, R33 ;  /* 0x000000ffff1f1224 */ /* 0x001fc400078e0021 */
[----:B------:R-:W-:Y:S01]  /*fb20*/  @P1 IMAD.MOV.U32 R30, RZ, RZ, R32 ;  /* 0x000000ffff1e1224 */ /* 0x000fe200078e0020 */
[----:B------:R-:W-:Y:S02]  /*fb30*/  ISETP.GT.AND P2, PT, R0, 0xe, PT ;  /* 0x0000000e0000780c */ /* 0x000fe40003f44270 */
[----:B------:R-:W-:Y:S02]  /*fb40*/  PRMT R82, RZ, 0x7610, R82 ;  /* 0x00007610ff527816 */ /* 0x000fe40000000052 */
[----:B------:R-:W-:-:S04]  /*fb50*/  PRMT R19, RZ, 0x7610, R19 ;  /* 0x00007610ff137816 */ /* 0x000fc80000000013 */
[----:B------:R3:W4:Y:S04]  /*fb60*/  @P1 LDG.E.U8 R82, desc[UR22][R30.64] ;  /* 0x000000161e521981 */ /* 0x000728000c1e1100 */
[----:B--2---:R-:W-:Y:S04]  /*fb70*/  STL [R1+0x7f4], R24 ;  /* 0x0007f41801007387 */ /* 0x004fe80000100800 */
[----:B------:R-:W-:Y:S04]  /*fb80*/  STL [R1+0xa8], R42 ;  /* 0x0000a82a01007387 */ /* 0x000fe80000100800 */
[----:B------:R-:W2:Y:S04]  /*fb90*/  LDL R33, [R1+0x3a8] ;  /* 0x0003a80001217983 */ /* 0x000ea80000100800 */
[----:B------:R-:W2:Y:S01]  /*fba0*/  LDL R32, [R1+0x3ac] ;  /* 0x0003ac0001207983 */ /* 0x000ea20000100800 */
[----:B------:R-:W-:-:S02]  /*fbb0*/  PRMT R21, RZ, 0x7610, R21 ;  /* 0x00007610ff157816 */ /* 0x000fc40000000015 */
[----:B------:R-:W-:Y:S01]  /*fbc0*/  PRMT R18, RZ, 0x7610, R18 ;  /* 0x00007610ff127816 */ /* 0x000fe20000000012 */
[----:B------:R-:W2:Y:S04]  /*fbd0*/  LDL R35, [R1+0x3b0] ;  /* 0x0003b00001237983 */ /* 0x000ea80000100800 */
[----:B------:R-:W2:Y:S01]  /*fbe0*/  LDL R34, [R1+0x3b4] ;  /* 0x0003b40001227983 */ /* 0x000ea20000100800 */
[----:B---3--:R-:W-:Y:S02]  /*fbf0*/  @P2 IMAD.MOV.U32 R31, RZ, RZ, R40 ;  /* 0x000000ffff1f2224 */ /* 0x008fe400078e0028 */
[----:B------:R-:W-:-:S05]  /*fc00*/  @P2 IMAD.MOV.U32 R30, RZ, RZ, R39 ;  /* 0x000000ffff1e2224 */ /* 0x000fca00078e0027 */
[----:B------:R4:W3:Y:S02]  /*fc10*/  @P2 LDG.E.U8 R19, desc[UR22][R30.64] ;  /* 0x000000161e132981 */ /* 0x0008e4000c1e1100 */
[----:B----4-:R-:W-:Y:S02]  /*fc20*/  @P2 IMAD.MOV.U32 R30, RZ, RZ, R37 ;  /* 0x000000ffff1e2224 */ /* 0x010fe400078e0025 */
[----:B------:R-:W-:-:S05]  /*fc30*/  @P2 IMAD.MOV.U32 R31, RZ, RZ, R38 ;  /* 0x000000ffff1f2224 */ /* 0x000fca00078e0026 */
[----:B------:R2:W4:Y:S04]  /*fc40*/  @P2 LDG.E.U8 R21, desc[UR22][R30.64] ;  /* 0x000000161e152981 */ /* 0x000528000c1e1100 */
[----:B------:R-:W-:Y:S01]  /*fc50*/  STL [R1+0x7f8], R82 ;  /* 0x0007f85201007387 */ /* 0x000fe20000100800 */
[----:B--2---:R-:W-:Y:S02]  /*fc60*/  @P2 IMAD.MOV.U32 R31, RZ, RZ, R33 ;  /* 0x000000ffff1f2224 */ /* 0x004fe400078e0021 */
[----:B------:R-:W-:-:S05]  /*fc70*/  @P2 IMAD.MOV.U32 R30, RZ, RZ, R32 ;  /* 0x000000ffff1e2224 */ /* 0x000fca00078e0020 */
[----:B------:R0:W2:Y:S04]  /*fc80*/  @P2 LDG.E.U8 R18, desc[UR22][R30.64] ;  /* 0x000000161e122981 */ /* 0x0000a8000c1e1100 */
[----:B---3--:R-:W-:Y:S04]  /*fc90*/  STL [R1+0x7fc], R19 ;  /* 0x0007fc1301007387 */ /* 0x008fe80000100800 */
[----:B------:R-:W3:Y:S04]  /*fca0*/  LDL R39, [R1+0x20c] ;  /* 0x00020c0001277983 */ /* 0x000ee80000100800 */
[----:B------:R-:W3:Y:S01]  /*fcb0*/  LDL R38, [R1+0x210] ;  /* 0x0002100001267983 */ /* 0x000ee20000100800 */
[----:B0-----:R-:W-:-:S03]  /*fcc0*/  @P2 IMAD.MOV.U32 R31, RZ, RZ, R35 ;  /* 0x000000ffff1f2224 */ /* 0x001fc600078e0023 */
[----:B----4-:R0:W-:Y:S04]  /*fcd0*/  STL [R1+0x800], R21 ;  /* 0x0008001501007387 */ /* 0x0101e80000100800 */
[----:B------:R-:W4:Y:S04]  /*fce0*/  LDL R33, [R1+0x214] ;  /* 0x0002140001217983 */ /* 0x000f280000100800 */
[----:B------:R-:W4:Y:S01]  /*fcf0*/  LDL R32, [R1+0x218] ;  /* 0x0002180001207983 */ /* 0x000f220000100800 */
[----:B------:R-:W-:Y:S02]  /*fd00*/  ISETP.GT.AND P1, PT, R0, 0xf, PT ;  /* 0x0000000f0000780c */ /* 0x000fe40003f24270 */
[----:B------:R-:W-:Y:S01]  /*fd10*/  PRMT R51, RZ, 0x7610, R51 ;  /* 0x00007610ff337816 */ /* 0x000fe20000000033 */
[----:B------:R-:W-:Y:S01]  /*fd20*/  @P2 IMAD.MOV.U32 R30, RZ, RZ, R34 ;  /* 0x000000ffff1e2224 */ /* 0x000fe200078e0022 */
[----:B------:R-:W-:-:S04]  /*fd30*/  PRMT R20, RZ, 0x7610, R20 ;  /* 0x00007610ff147816 */ /* 0x000fc80000000014 */
[----:B------:R1:W4:Y:S04]  /*fd40*/  @P6 LDG.E.U8 R51, desc[UR22][R8.64] ;  /* 0x0000001608336981 */ /* 0x000328000c1e1100 */
[----:B------:R3:W4:Y:S01]  /*fd50*/  @P2 LDG.E.U8 R20, desc[UR22][R30.64] ;  /* 0x000000161e142981 */ /* 0x000722000c1e1100 */
[----:B-1----:R-:W-:-:S03]  /*fd60*/  PRMT R8, RZ, 0x7610, R8 ;  /* 0x00007610ff087816 */ /* 0x002fc60000000008 */
[----:B--2---:R-:W-:Y:S04]  /*fd70*/  STL [R1+0x804], R18 ;  /* 0x0008041201007387 */ /* 0x004fe80000100800 */
[----:B------:R-:W2:Y:S04]  /*fd80*/  LDL R37, [R1+0x21c] ;  /* 0x00021c0001257983 */ /* 0x000ea80000100800 */
[----:B------:R-:W2:Y:S04]  /*fd90*/  LDL R35, [R1+0x220] ;  /* 0x0002200001237983 */ /* 0x000ea80000100800 */
[----:B------:R-:W2:Y:S04]  /*fda0*/  LDL R34, [R1+0x224] ;  /* 0x0002240001227983 */ /* 0x000ea80000100800 */
[----:B0-----:R-:W2:Y:S01]  /*fdb0*/  LDL R21, [R1+0x228] ;  /* 0x0002280001157983 */ /* 0x001ea20000100800 */
[----:B---3--:R-:W-:-:S02]  /*fdc0*/  @P1 IMAD.MOV.U32 R31, RZ, RZ, R39 ;  /* 0x000000ffff1f1224 */ /* 0x008fc400078e0027 */
[----:B------:R-:W-:-:S05]  /*fdd0*/  @P1 IMAD.MOV.U32 R30, RZ, RZ, R38 ;  /* 0x000000ffff1e1224 */ /* 0x000fca00078e0026 */
[----:B------:R4:W3:Y:S01]  /*fde0*/  @P1 LDG.E.U8 R8, desc[UR22][R30.64] ;  /* 0x000000161e081981 */ /* 0x0008e2000c1e1100 */
[----:B------:R-:W-:Y:S02]  /*fdf0*/  PRMT R49, RZ, 0x7610, R49 ;  /* 0x00007610ff317816 */ /* 0x000fe40000000031 */
[----:B------:R-:W-:-:S04]  /*fe00*/  PRMT R9, RZ, 0x7610, R9 ;  /* 0x00007610ff097816 */ /* 0x000fc80000000009 */
[----:B------:R0:W3:Y:S01]  /*fe10*/  @P6 LDG.E.U8 R49, desc[UR22][R6.64] ;  /* 0x0000001606316981 */ /* 0x0000e2000c1e1100 */
[----:B----4-:R-:W-:Y:S02]  /*fe20*/  @P1 IMAD.MOV.U32 R31, RZ, RZ, R33 ;  /* 0x000000ffff1f1224 */ /* 0x010fe400078e0021 */
[----:B------:R-:W-:-:S05]  /*fe30*/  @P1 IMAD.MOV.U32 R30, RZ, RZ, R32 ;  /* 0x000000ffff1e1224 */ /* 0x000fca00078e0020 */
[----:B------:R2:W4:Y:S01]  /*fe40*/  @P1 LDG.E.U8 R9, desc[UR22][R30.64] ;  /* 0x000000161e091981 */ /* 0x000522000c1e1100 */
[----:B0-----:R-:W-:Y:S02]  /*fe50*/  PRMT R6, RZ, 0x7610, R6 ;  /* 0x00007610ff067816 */ /* 0x001fe40000000006 */
[----:B------:R-:W-:Y:S01]  /*fe60*/  PRMT R7, RZ, 0x7610, R7 ;  /* 0x00007610ff077816 */ /* 0x000fe20000000007 */
[----:B------:R-:W-:Y:S01]  /*fe70*/  STL [R1+0x808], R20 ;  /* 0x0008081401007387 */ /* 0x000fe20000100800 */
[----:B--2---:R-:W-:Y:S02]  /*fe80*/  @P1 IMAD.MOV.U32 R31, RZ, RZ, R37 ;  /* 0x000000ffff1f1224 */ /* 0x004fe400078e0025 */
[----:B------:R-:W-:-:S05]  /*fe90*/  @P1 IMAD.MOV.U32 R30, RZ, RZ, R35 ;  /* 0x000000ffff1e1224 */ /* 0x000fca00078e0023 */
[----:B------:R0:W2:Y:S02]  /*fea0*/  @P1 LDG.E.U8 R6, desc[UR22][R30.64] ;  /* 0x000000161e061981 */ /* 0x0000a4000c1e1100 */
[----:B0-----:R-:W-:Y:S02]  /*feb0*/  @P1 IMAD.MOV.U32 R30, RZ, RZ, R21 ;  /* 0x000000ffff1e1224 */ /* 0x001fe400078e0015 */
[----:B------:R-:W-:-:S05]  /*fec0*/  @P1 IMAD.MOV.U32 R31, RZ, RZ, R34 ;  /* 0x000000ffff1f1224 */ /* 0x000fca00078e0022 */
[----:B------:R-:W2:Y:S04]  /*fed0*/  @P1 LDG.E.U8 R7, desc[UR22][R30.64] ;  /* 0x000000161e071981 */ /* 0x000ea8000c1e1100 */
[----:B---3--:R-:W-:Y:S04]  /*fee0*/  STL [R1+0x80c], R8 ;  /* 0x00080c0801007387 */ /* 0x008fe80000100800 */
[----:B------:R-:W3:Y:S04]  /*fef0*/  LDL R33, [R1+0x43c] ;  /* 0x00043c0001217983 */ /* 0x000ee80000100800 */
[----:B------:R-:W3:Y:S04]  /*ff00*/  LDL R32, [R1+0x440] ;  /* 0x0004400001207983 */ /* 0x000ee80000100800 */
[----:B----4-:R-:W-:Y:S04]  /*ff10*/  STL [R1+0x810], R9 ;  /* 0x0008100901007387 */ /* 0x010fe80000100800 */
[----:B------:R-:W4:Y:S04]  /*ff20*/  LDL R37, [R1+0x448] ;  /* 0x0004480001257983 */ /* 0x000f280000100800 */
[----:B------:R-:W4:Y:S01]  /*ff30*/  LDL R39, [R1+0x444] ;  /* 0x0004440001277983 */ /* 0x000f220000100800 */
[----:B------:R-:W-:-:S03]  /*ff40*/  ISETP.GT.AND P2, PT, R0, 0x10, PT ;  /* 0x000000100000780c */ /* 0x000fc60003f44270 */
[----:B--2---:R0:W-:Y:S04]  /*ff50*/  STL [R1+0x814], R6 ;  /* 0x0008140601007387 */ /* 0x0041e80000100800 */
[----:B------:R-:W2:Y:S04]  /*ff60*/  LDL R38, [R1+0x44c] ;  /* 0x00044c0001267983 */ /* 0x000ea80000100800 */
[----:B------:R-:W2:Y:S04]  /*ff70*/  LDL R21, [R1+0x450] ;  /* 0x0004500001157983 */ /* 0x000ea80000100800 */
[----:B------:R-:W2:Y:S04]  /*ff80*/  LDL R34, [R1+0x458] ;  /* 0x0004580001227983 */ /* 0x000ea80000100800 */
[----:B------:R-:W2:Y:S04]  /*ff90*/  LDL R35, [R1+0x454] ;  /* 0x0004540001237983 */ /* 0x000ea80000100800 */
[----:B------:R1:W-:Y:S01]  /*ffa0*/  STL [R1+0x818], R7 ;  /* 0x0008180701007387 */ /* 0x0003e20000100800 */
[----:B------:R-:W-:-:S02]  /*ffb0*/  PRMT R56, RZ, 0x7610, R56 ;  /* 0x00007610ff387816 */ /* 0x000fc40000000038 */
[----:B------:R-:W-:Y:S01]  /*ffc0*/  PRMT R63, RZ, 0x7610, R63 ;  /* 0x00007610ff3f7816 */ /* 0x000fe2000000003f */
[----:B0-----:R-:W2:Y:S01]  /*ffd0*/  LDL R6, [R1+0x468] ;  /* 0x0004680001067983 */ /* 0x001ea20000100800 */
[----:B---3--:R-:W-:-:S03]  /*ffe0*/  @P2 IMAD.MOV.U32 R31, RZ, RZ, R33 ;  /* 0x000000ffff1f2224 */ /* 0x008fc600078e0021 */
[----:B------:R-:W3:Y:S01]  /*fff0*/  LDL R33, [R1+0x45c] ;  /* 0x00045c0001217983 */ /* 0x000ee20000100800 */
[----:B------:R-:W-:-:S03]  /*10000*/  @P2 IMAD.MOV.U32 R30, RZ, RZ, R32 ;  /* 0x000000ffff1e2224 */ /* 0x000fc600078e0020 */
[----:B------:R-:W3:Y:S04]  /*10010*/  LDL R32, [R1+0x460] ;  /* 0x0004600001207983 */ /* 0x000ee80000100800 */
[----:B------:R4:W3:Y:S01]  /*10020*/  @P2 LDG.E.U8 R56, desc[UR22][R30.64] ;  /* 0x000000161e382981 */ /* 0x0008e2000c1e1100 */
[----:B------:R-:W-:-:S03]  /*10030*/  PRMT R62, RZ, 0x7610, R62 ;  /* 0x00007610ff3e7816 */ /* 0x000fc6000000003e */
[----:B-1----:R-:W3:Y:S01]  /*10040*/  LDL R7, [R1+0x470] ;  /* 0x0004700001077983 */ /* 0x002ee20000100800 */
[----:B----4-:R-:W-:Y:S02]  /*10050*/  @P2 IMAD.MOV.U32 R30, RZ, RZ, R37 ;  /* 0x000000ffff1e2224 */ /* 0x010fe400078e0025 */
[----:B------:R-:W-:Y:S01]  /*10060*/  @P2 IMAD.MOV.U32 R31, RZ, RZ, R39 ;  /* 0x000000ffff1f2224 */ /* 0x000fe200078e0027 */
[----:B------:R-:W4:Y:S04]  /*10070*/  LDL R37, [R1+0x464] ;  /* 0x0004640001257983 */ /* 0x000f280000100800 */
[----:B------:R2:W4:Y:S01]  /*10080*/  @P2 LDG.E.U8 R63, desc[UR22][R30.64] ;  /* 0x000000161e3f2981 */ /* 0x000522000c1e1100 */
[----:B------:R-:W-:Y:S02]  /*10090*/  ISETP.GT.AND P1, PT, R0, 0x11, PT ;  /* 0x000000110000780c */ /* 0x000fe40003f24270 */
[----:B------:R-:W-:Y:S01]  /*100a0*/  PRMT R61, RZ, 0x7610, R61 ;  /* 0x00007610ff3d7816 */ /* 0x000fe2000000003d */
[----:B--2---:R-:W-:-:S02]  /*100b0*/  @P2 IMAD.MOV.U32 R31, RZ, RZ, R38 ;  /* 0x000000ffff1f2224 */ /* 0x004fc400078e0026 */
[----:B------:R-:W-:Y:S02]  /*100c0*/  @P2 IMAD.MOV.U32 R30, RZ, RZ, R21 ;  /* 0x000000ffff1e2224 */ /* 0x000fe400078e0015 */
[----:B------:R-:W2:Y:S04]  /*100d0*/  LDL R21, [R1+0x46c] ;  /* 0x00046c0001157983 */ /* 0x000ea80000100800 */
[----:B------:R0:W2:Y:S02]  /*100e0*/  @P2 LDG.E.U8 R62, desc[UR22][R30.64] ;  /* 0x000000161e3e2981 */ /* 0x0000a4000c1e1100 */
[----:B0-----:R-:W-:Y:S02]  /*100f0*/  @P2 IMAD.MOV.U32 R30, RZ, RZ, R34 ;  /* 0x000000ffff1e2224 */ /* 0x001fe400078e0022 */
[----:B------:R-:W2:Y:S01]  /*10100*/  LDL R34, [R1+0x478] ;  /* 0x0004780001227983 */ /* 0x000ea20000100800 */
[----:B------:R-:W-:-:S03]  /*10110*/  @P2 IMAD.MOV.U32 R31, RZ, RZ, R35 ;  /* 0x000000ffff1f2224 */ /* 0x000fc600078e0023 */
[----:B------:R-:W2:Y:S04]  /*10120*/  LDL R35, [R1+0x474] ;  /* 0x0004740001237983 */ /* 0x000ea80000100800 */
[----:B------:R3:W2:Y:S02]  /*10130*/  @P2 LDG.E.U8 R61, desc[UR22][R30.64] ;  /* 0x000000161e3d2981 */ /* 0x0006a4000c1e1100 */
[----:B---3--:R-:W-:Y:S02]  /*10140*/  @P1 IMAD.MOV.U32 R30, RZ, RZ, R32 ;  /* 0x000000ffff1e1224 */ /* 0x008fe400078e0020 */
[----:B------:R-:W-:Y:S01]  /*10150*/  @P1 IMAD.MOV.U32 R31, RZ, RZ, R33 ;  /* 0x000000ffff1f1224 */ /* 0x000fe200078e0021 */
[----:B------:R-:W3:Y:S04]  /*10160*/  LDL R32, [R1+0x480] ;  /* 0x0004800001207983 */ /* 0x000ee80000100800 */
[----:B------:R-:W3:Y:S01]  /*10170*/  LDL R33, [R1+0x47c] ;  /* 0x00047c0001217983 */ /* 0x000ee20000100800 */
[----:B------:R-:W-:-:S02]  /*10180*/  PRMT R93, RZ, 0x7610, R93 ;  /* 0x00007610ff5d7816 */ /* 0x000fc4000000005d */
[----:B------:R-:W-:-:S04]  /*10190*/  PRMT R36, RZ, 0x7610, R36 ;  /* 0x00007610ff247816 */ /* 0x000fc80000000024 */
[----:B------:R0:W3:Y:S01]  /*101a0*/  @P1 LDG.E.U8 R93, desc[UR22][R30.64] ;  /* 0x000000161e5d1981 */ /* 0x0000e2000c1e1100 */
[----:B------:R-:W-:Y:S01]  /*101b0*/  PRMT R82, RZ, 0x7610, R82 ;  /* 0x00007610ff527816 */ /* 0x000fe20000000052 */
[----:B0-----:R-:W-:Y:S02]  /*101c0*/  @P1 IMAD.MOV.U32 R30, RZ, RZ, R6 ;  /* 0x000000ffff1e1224 */ /* 0x001fe400078e0006 */
[----:B----4-:R-:W-:Y:S01]  /*101d0*/  @P1 IMAD.MOV.U32 R31, RZ, RZ, R37 ;  /* 0x000000ffff1f1224 */ /* 0x010fe200078e0025 */
[----:B------:R-:W4:Y:S04]  /*101e0*/  LDL R6, [R1+0x488] ;  /* 0x0004880001067983 */ /* 0x000f280000100800 */
[----:B------:R0:W4:Y:S01]  /*101f0*/  @P1 LDG.E.U8 R36, desc[UR22][R30.64] ;  /* 0x000000161e241981 */ /* 0x000122000c1e1100 */
[----:B------:R-:W-:Y:S01]  /*10200*/  ISETP.GT.AND P2, PT, R0, 0x12, PT ;  /* 0x000000120000780c */ /* 0x000fe20003f44270 */
[----:B0-----:R-:W-:-:S02]  /*10210*/  @P1 IMAD.MOV.U32 R30, RZ, RZ, R7 ;  /* 0x000000ffff1e1224 */ /* 0x001fc400078e0007 */
[----:B------:R-:W4:Y:S01]  /*10220*/  LDL R7, [R1+0x484] ;  /* 0x0004840001077983 */ /* 0x000f220000100800 */
[----:B------:R-:W-:Y:S02]  /*10230*/  PRMT R19, RZ, 0x7610, R19 ;  /* 0x00007610ff137816 */ /* 0x000fe40000000013 */
[----:B------:R-:W-:Y:S01]  /*10240*/  PRMT R9, RZ, 0x7610, R9 ;  /* 0x00007610ff097816 */ /* 0x000fe20000000009 */
[----:B--2---:R-:W-:Y:S02]  /*10250*/  @P1 IMAD.MOV.U32 R31, RZ, RZ, R21 ;  /* 0x000000ffff1f1224 */ /* 0x004fe400078e0015 */
[----:B------:R-:W2:Y:S04]  /*10260*/  LDL R21, [R1+0x490] ;  /* 0x0004900001157983 */ /* 0x000ea80000100800 */
[----:B------:R0:W2:Y:S02]  /*10270*/  @P1 LDG.E.U8 R82, desc[UR22][R30.64] ;  /* 0x000000161e521981 */ /* 0x0000a4000c1e1100 */
[----:B0-----:R-:W-:-:S02]  /*10280*/  @P1 IMAD.MOV.U32 R30, RZ, RZ, R34 ;  /* 0x000000ffff1e1224 */ /* 0x001fc400078e0022 */
[----:B------:R-:W2:Y:S01]  /*10290*/  LDL R34, [R1+0x48c] ;  /* 0x00048c0001227983 */ /* 0x000ea20000100800 */
[----:B------:R-:W-:Y:S01]  /*102a0*/  @P1 IMAD.MOV.U32 R31, RZ, RZ, R35 ;  /* 0x000000ffff1f1224 */ /* 0x000fe200078e0023 */
[----:B------:R-:W-:Y:S02]  /*102b0*/  PRMT R8, RZ, 0x7610, R8 ;  /* 0x00007610ff087816 */ /* 0x000fe40000000008 */
[----:B------:R-:W2:Y:S04]  /*102c0*/  LDL R35, [R1+0x498] ;  /* 0x0004980001237983 */ /* 0x000ea80000100800 */
[----:B------:R3:W2:Y:S02]  /*102d0*/  @P1 LDG.E.U8 R19, desc[UR22][R30.64] ;  /* 0x000000161e131981 */ /* 0x0006a4000c1e1100 */
[----:B---3--:R-:W-:-:S02]  /*102e0*/  @P2 IMAD.MOV.U32 R30, RZ, RZ, R32 ;  /* 0x000000ffff1e2224 */ /* 0x008fc400078e0020 */
[----:B------:R-:W-:-:S05]  /*102f0*/  @P2 IMAD.MOV.U32 R31, RZ, RZ, R33 ;  /* 0x000000ffff1f2224 */ /* 0x000fca00078e0021 */
[----:B------:R4:W3:Y:S01]  /*10300*/  @P2 LDG.E.U8 R9, desc[UR22][R30.64] ;  /* 0x000000161e092981 */ /* 0x0008e2000c1e1100 */
[----:B------:R-:W-:Y:S01]  /*10310*/  PRMT R20, RZ, 0x7610, R20 ;  /* 0x00007610ff147816 */ /* 0x000fe20000000014 */
[----:B----4-:R-:W-:Y:S02]  /*10320*/  @P2 IMAD.MOV.U32 R30, RZ, RZ, R6 ;  /* 0x000000ffff1e2224 */ /* 0x010fe400078e0006 */
[----:B------:R0:W-:Y:S04]  /*10330*/  STL [R1+0x6c], R36 ;  /* 0x00006c2401007387 */ /* 0x0001e80000100800 */
[----:B------:R-:W4:Y:S04]  /*10340*/  LDL R33, [R1+0x49c] ;  /* 0x00049c0001217983 */ /* 0x000f280000100800 */
[----:B------:R-:W4:Y:S01]  /*10350*/  LDL R32, [R1+0x4a0] ;  /* 0x0004a00001207983 */ /* 0x000f220000100800 */
[----:B------:R-:W-:-:S03]  /*10360*/  @P2 IMAD.MOV.U32 R31, RZ, RZ, R7 ;  /* 0x000000ffff1f2224 */ /* 0x000fc600078e0007 */
[----:B0-----:R-:W4:Y:S04]  /*10370*/  LDL R36, [R1+0x494] ;  /* 0x0004940001247983 */ /* 0x001f280000100800 */
[----:B------:R2:W4:Y:S02]  /*10380*/  @P2 LDG.E.U8 R8, desc[UR22][R30.64] ;  /* 0x000000161e082981 */ /* 0x000524000c1e1100 */
[----:B--2---:R-:W-:Y:S02]  /*10390*/  @P2 IMAD.MOV.U32 R30, RZ, RZ, R21 ;  /* 0x000000ffff1e2224 */ /* 0x004fe400078e0015 */
[----:B------:R-:W-:-:S05]  /*103a0*/  @P2 IMAD.MOV.U32 R31, RZ, RZ, R34 ;  /* 0x000000ffff1f2224 */ /* 0x000fca00078e0022 */
[----:B------:R0:W2:Y:S04]  /*103b0*/  @P2 LDG.E.U8 R20, desc[UR22][R30.64] ;  /* 0x000000161e142981 */ /* 0x0000a8000c1e1100 */
[----:B---3--:R1:W-:Y:S04]  /*103c0*/  STL [R1+0x81c], R9 ;  /* 0x00081c0901007387 */ /* 0x0083e80000100800 */
[----:B------:R-:W3:Y:S04]  /*103d0*/  LDL R7, [R1+0x4a4] ;  /* 0x0004a40001077983 */ /* 0x000ee80000100800 */
[----:B------:R-:W3:Y:S01]  /*103e0*/  LDL R6, [R1+0x4a8] ;  /* 0x0004a80001067983 */ /* 0x000ee20000100800 */
[----:B------:R-:W-:Y:S01]  /*103f0*/  ISETP.GT.AND P1, PT, R0, 0x13, PT ;  /* 0x000000130000780c */ /* 0x000fe20003f24270 */
[----:B0-----:R-:W-:Y:S01]  /*10400*/  @P2 IMAD.MOV.U32 R30, RZ, RZ, R35 ;  /* 0x000000ffff1e2224 */ /* 0x001fe200078e0023 */
[----:B------:R-:W-:-:S02]  /*10410*/  PRMT R18, RZ, 0x7610, R18 ;  /* 0x00007610ff127816 */ /* 0x000fc40000000012 */
[----:B------:R-:W-:Y:S01]  /*10420*/  PRMT R24, RZ, 0x7610, R24 ;  /* 0x00007610ff187816 */ /* 0x000fe20000000018 */
[----:B----4-:R0:W-:Y:S04]  /*10430*/  STL [R1+0x820], R8 ;  /* 0x0008200801007387 */ /* 0x0101e80000100800 */
[----:B------:R-:W4:Y:S04]  /*10440*/  LDL R21, [R1+0x4b0] ;  /* 0x0004b00001157983 */ /* 0x000f280000100800 */
[----:B------:R-:W4:Y:S01]  /*10450*/  LDL R34, [R1+0x4ac] ;  /* 0x0004ac0001227983 */ /* 0x000f220000100800 */
[----:B------:R-:W-:-:S05]  /*10460*/  @P2 IMAD.MOV.U32 R31, RZ, RZ, R36 ;  /* 0x000000ffff1f2224 */ /* 0x000fca00078e0024 */
[----:B------:R0:W4:Y:S02]  /*10470*/  @P2 LDG.E.U8 R18, desc[UR22][R30.64] ;  /* 0x000000161e122981 */ /* 0x000124000c1e1100 */
[----:B0-----:R-:W-:Y:S02]  /*10480*/  @P1 IMAD.MOV.U32 R30, RZ, RZ, R32 ;  /* 0x000000ffff1e1224 */ /* 0x001fe400078e0020 */
[----:B------:R-:W-:-:S05]  /*10490*/  @P1 IMAD.MOV.U32 R31, RZ, RZ, R33 ;  /* 0x000000ffff1f1224 */ /* 0x000fca00078e0021 */
[----:B------:R3:W4:Y:S04]  /*104a0*/  @P1 LDG.E.U8 R24, desc[UR22][R30.64] ;  /* 0x000000161e181981 */ /* 0x000728000c1e1100 */
[----:B--2---:R0:W-:Y:S04]  /*104b0*/  STL [R1+0x824], R20 ;  /* 0x0008241401007387 */ /* 0x0041e80000100800 */
[----:B-1----:R-:W2:Y:S04]  /*104c0*/  LDL R9, [R1+0x4b4] ;  /* 0x0004b40001097983 */ /* 0x002ea80000100800 */
[----:B------:R-:W2:Y:S04]  /*104d0*/  LDL R8, [R1+0x4b8] ;  /* 0x0004b80001087983 */ /* 0x000ea80000100800 */
[----:B------:R-:W2:Y:S04]  /*104e0*/  LDL R33, [R1+0x4bc] ;  /* 0x0004bc0001217983 */ /* 0x000ea80000100800 */
[----:B------:R-:W2:Y:S01]  /*104f0*/  LDL R32, [R1+0x4c0] ;  /* 0x0004c00001207983 */ /* 0x000ea20000100800 */
[----:B------:R-:W-:-:S02]  /*10500*/  PRMT R25, RZ, 0x7610, R25 ;  /* 0x00007610ff197816 */ /* 0x000fc40000000019 */
[----:B------:R-:W-:Y:S01]  /*10510*/  ISETP.GT.AND P2, PT, R0, 0x14, PT ;  /* 0x000000140000780c */ /* 0x000fe20003f44270 */
[----:B0-----:R-:W2:Y:S01]  /*10520*/  LDL R20, [R1+0x4d0] ;  /* 0x0004d00001147983 */ /* 0x001ea20000100800 */
[----:B------:R-:W-:Y:S02]  /*10530*/  PRMT R22, RZ, 0x7610, R22 ;  /* 0x00007610ff167816 */ /* 0x000fe40000000016 */
[----:B------:R-:W-:Y:S01]  /*10540*/  PRMT R11, RZ, 0x7610, R11 ;  /* 0x00007610ff0b7816 */ /* 0x000fe2000000000b */
[----:B------:R-:W2:Y:S01]  /*10550*/  LDL R37, [R1+0x26c] ;  /* 0x00026c0001257983 */ /* 0x000ea20000100800 */
[----:B---3--:R-:W-:Y:S01]  /*10560*/  @P1 IMAD.MOV.U32 R31, RZ, RZ, R7 ;  /* 0x000000ffff1f1224 */ /* 0x008fe200078e0007 */
[----:B------:R-:W-:Y:S02]  /*10570*/  PRMT R10, RZ, 0x7610, R10 ;  /* 0x00007610ff0a7816 */ /* 0x000fe4000000000a */
[----:B------:R-:W3:Y:S01]  /*10580*/  LDL R7, [R1+0x4c4] ;  /* 0x0004c40001077983 */ /* 0x000ee20000100800 */
[----:B------:R-:W-:-:S03]  /*10590*/  @P1 IMAD.MOV.U32 R30, RZ, RZ, R6 ;  /* 0x000000ffff1e1224 */ /* 0x000fc600078e0006 */
[----:B------:R-:W3:Y:S04]  /*105a0*/  LDL R6, [R1+0x4c8] ;  /* 0x0004c80001067983 */ /* 0x000ee80000100800 */
[----:B------:R4:W3:Y:S01]  /*105b0*/  @P1 LDG.E.U8 R25, desc[UR22][R30.64] ;  /* 0x000000161e191981 */ /* 0x0008e2000c1e1100 */
[----:B------:R-:W-:Y:S02]  /*105c0*/  PRMT R15, RZ, 0x7610, R15 ;  /* 0x00007610ff0f7816 */ /* 0x000fe4000000000f */
[----:B------:R-:W-:Y:S01]  /*105d0*/  PRMT R12, RZ, 0x7610, R12 ;  /* 0x00007610ff0c7816 */ /* 0x000fe2000000000c */
[----:B------:R-:W3:Y:S01]  /*105e0*/  LDL R36, [R1+0x270] ;  /* 0x0002700001247983 */ /* 0x000ee20000100800 */
[----:B------:R-:W-:Y:S02]  /*105f0*/  PRMT R23, RZ, 0x7610, R23 ;  /* 0x00007610ff177816 */ /* 0x000fe40000000017 */
[----:B------:R-:W-:-:S02]  /*10600*/  PRMT R78, RZ, 0x7610, R78 ;  /* 0x00007610ff4e7816 */ /* 0x000fc4000000004e */
[----:B------:R-:W-:Y:S02]  /*10610*/  PRMT R28, RZ, 0x7610, R28 ;  /* 0x00007610ff1c7816 */ /* 0x000fe4000000001c */
[----:B------:R-:W-:Y:S02]  /*10620*/  PRMT R26, RZ, 0x7610, R26 ;  /* 0x00007610ff1a7816 */ /* 0x000fe4000000001a */
[----:B------:R-:W-:Y:S02]  /*10630*/  PRMT R27, RZ, 0x7610, R27 ;  /* 0x00007610ff1b7816 */ /* 0x000fe4000000001b */
[----:B------:R-:W-:Y:S02]  /*10640*/  PRMT R14, RZ, 0x7610, R14 ;  /* 0x00007610ff0e7816 */ /* 0x000fe4000000000e */
[----:B------:R-:W-:Y:S02]  /*10650*/  PRMT R17, RZ, 0x7610, R17 ;  /* 0x00007610ff117816 */ /* 0x000fe40000000011 */
[----:B------:R-:W-:-:S02]  /*10660*/  PRMT R13, RZ, 0x7610, R13 ;  /* 0x00007610ff0d7816 */ /* 0x000fc4000000000d */
[----:B------:R-:W-:Y:S02]  /*10670*/  PRMT R16, RZ, 0x7610, R16 ;  /* 0x00007610ff107816 */ /* 0x000fe40000000010 */
[----:B------:R-:W-:Y:S02]  /*10680*/  PRMT R4, RZ, 0x7610, R4 ;  /* 0x00007610ff047816 */ /* 0x000fe40000000004 */
[----:B------:R-:W-:Y:S01]  /*10690*/  PRMT R5, RZ, 0x7610, R5 ;  /* 0x00007610ff057816 */ /* 0x000fe20000000005 */
[----:B----4-:R-:W-:Y:S01]  /*106a0*/  @P1 IMAD.MOV.U32 R30, RZ, RZ, R21 ;  /* 0x000000ffff1e1224 */ /* 0x010fe200078e0015 */
[----:B------:R-:W-:Y:S01]  /*106b0*/  PRMT R2, RZ, 0x7610, R2 ;  /* 0x00007610ff027816 */ /* 0x000fe20000000002 */
[----:B------:R-:W4:Y:S01]  /*106c0*/  LDL R21, [R1+0x4cc] ;  /* 0x0004cc0001157983 */ /* 0x000f220000100800 */
[----:B------:R-:W-:Y:S01]  /*106d0*/  @P1 IMAD.MOV.U32 R31, RZ, RZ, R34 ;  /* 0x000000ffff1f1224 */ /* 0x000fe200078e0022 */
[----:B------:R-:W-:Y:S02]  /*106e0*/  PRMT R3, RZ, 0x7610, R3 ;  /* 0x00007610ff037816 */ /* 0x000fe40000000003 */
[----:B------:R-:W-:-:S02]  /*106f0*/  PRMT R60, RZ, 0x7610, R60 ;  /* 0x00007610ff3c7816 */ /* 0x000fc4000000003c */
[----:B------:R-:W-:Y:S01]  /*10700*/  PRMT R59, RZ, 0x7610, R59 ;  /* 0x00007610ff3b7816 */ /* 0x000fe2000000003b */
[----:B------:R2:W4:Y:S01]  /*10710*/  @P1 LDG.E.U8 R22, desc[UR22][R30.64] ;  /* 0x000000161e161981 */ /* 0x000522000c1e1100 */
[----:B------:R-:W-:Y:S02]  /*10720*/  PRMT R58, RZ, 0x7610, R58 ;  /* 0x00007610ff3a7816 */ /* 0x000fe4000000003a */
[----:B------:R-:W-:Y:S02]  /*10730*/  PRMT R57, RZ, 0x7610, R57 ;  /* 0x00007610ff397816 */ /* 0x000fe40000000039 */
[----:B------:R-:W-:Y:S02]  /*10740*/  PRMT R92, RZ, 0x7610, R92 ;  /* 0x00007610ff5c7816 */ /* 0x000fe4000000005c */
        /* <DEDUP_REMOVED lines=19> */
[----:B------:R-:W-:Y:S01]  /*10880*/  PRMT R48, RZ, 0x7610, R48 ;  /* 0x00007610ff307816 */ /* 0x000fe20000000030 */
[----:B------:R-:W0:Y:S01]  /*10890*/  S2R R38, SR_TID.X ;  /* 0x0000000000267919 */ /* 0x000e220000002100 */
[----:B------:R-:W4:Y:S04]  /*108a0*/  LDL R40, [R1+0x29c] ;  /* 0x00029c0001287983 */ /* 0x000f280000100800 */
[----:B------:R-:W4:Y:S04]  /*108b0*/  LDL R42, [R1+0x2ac] ;  /* 0x0002ac00012a7983 */ /* 0x000f280000100800 */
[----:B------:R-:W4:Y:S04]  /*108c0*/  LDL R44, [R1+0x2dc] ;  /* 0x0002dc00012c7983 */ /* 0x000f280000100800 */
[----:B------:R-:W4:Y:S01]  /*108d0*/  LDL R47, [R1+0x2ec] ;  /* 0x0002ec00012f7983 */ /* 0x000f220000100800 */
[----:B--2---:R-:W-:-:S03]  /*108e0*/  @P1 IMAD.MOV.U32 R31, RZ, RZ, R9 ;  /* 0x000000ffff1f1224 */ /* 0x004fc600078e0009 */
[----:B------:R-:W2:Y:S01]  /*108f0*/  LDL R9, [R1+0x4d4] ;  /* 0x0004d40001097983 */ /* 0x000ea20000100800 */
[----:B------:R-:W-:-:S03]  /*10900*/  @P1 IMAD.MOV.U32 R30, RZ, RZ, R8 ;  /* 0x000000ffff1e1224 */ /* 0x000fc600078e0008 */
[----:B------:R-:W2:Y:S04]  /*10910*/  LDL R8, [R1+0x4d8] ;  /* 0x0004d80001087983 */ /* 0x000ea80000100800 */
[----:B------:R1:W2:Y:S02]  /*10920*/  @P1 LDG.E.U8 R11, desc[UR22][R30.64] ;  /* 0x000000161e0b1981 */ /* 0x0002a4000c1e1100 */
[----:B-1----:R-:W-:Y:S02]  /*10930*/  @P2 IMAD.MOV.U32 R30, RZ, RZ, R32 ;  /* 0x000000ffff1e2224 */ /* 0x002fe400078e0020 */
[----:B------:R-:W-:Y:S01]  /*10940*/  @P2 IMAD.MOV.U32 R31, RZ, RZ, R33 ;  /* 0x000000ffff1f2224 */ /* 0x000fe200078e0021 */
[----:B------:R-:W2:Y:S04]  /*10950*/  LDL R32, [R1+0x3bc] ;  /* 0x0003bc0001207983 */ /* 0x000ea80000100800 */
[----:B------:R-:W2:Y:S04]  /*10960*/  LDL R33, [R1+0x3b8] ;  /* 0x0003b80001217983 */ /* 0x000ea80000100800 */
[----:B------:R3:W2:Y:S02]  /*10970*/  @P2 LDG.E.U8 R10, desc[UR22][R30.64] ;  /* 0x000000161e0a2981 */ /* 0x0006a4000c1e1100 */
[----:B---3--:R-:W-:-:S02]  /*10980*/  @P2 IMAD.MOV.U32 R30, RZ, RZ, R6 ;  /* 0x000000ffff1e2224 */ /* 0x008fc400078e0006 */
[----:B------:R-:W-:Y:S01]  /*10990*/  @P2 IMAD.MOV.U32 R31, RZ, RZ, R7 ;  /* 0x000000ffff1f2224 */ /* 0x000fe200078e0007 */
[----:B------:R-:W3:Y:S04]  /*109a0*/  LDL R6, [R1+0x3c4] ;  /* 0x0003c40001067983 */ /* 0x000ee80000100800 */
[----:B------:R-:W3:Y:S01]  /*109b0*/  LDL R7, [R1+0x3c0] ;  /* 0x0003c00001077983 */ /* 0x000ee20000100800 */
[----:B------:R-:W-:-:S03]  /*109c0*/  ISETP.GT.AND P1, PT, R0, 0x15, PT ;  /* 0x000000150000780c */ /* 0x000fc60003f24270 */
[----:B------:R1:W3:Y:S02]  /*109d0*/  @P2 LDG.E.U8 R15, desc[UR22][R30.64] ;  /* 0x000000161e0f2981 */ /* 0x0002e4000c1e1100 */
[----:B-1----:R-:W-:Y:S02]  /*109e0*/  @P2 IMAD.MOV.U32 R30, RZ, RZ, R20 ;  /* 0x000000ffff1e2224 */ /* 0x002fe400078e0014 */
[----:B----4-:R-:W-:Y:S01]  /*109f0*/  @P2 IMAD.MOV.U32 R31, RZ, RZ, R21 ;  /* 0x000000ffff1f2224 */ /* 0x010fe200078e0015 */
[----:B------:R-:W4:Y:S04]  /*10a00*/  LDL R20, [R1+0x3cc] ;  /* 0x0003cc0001147983 */ /* 0x000f280000100800 */
[----:B------:R-:W4:Y:S04]  /*10a10*/  LDL R21, [R1+0x3c8] ;  /* 0x0003c80001157983 */ /* 0x000f280000100800 */
[----:B------:R2:W4:Y:S02]  /*10a20*/  @P2 LDG.E.U8 R12, desc[UR22][R30.64] ;  /* 0x000000161e0c2981 */ /* 0x000524000c1e1100 */
[----:B--2---:R-:W-:-:S02]  /*10a30*/  @P2 IMAD.MOV.U32 R31, RZ, RZ, R9 ;  /* 0x000000ffff1f2224 */ /* 0x004fc400078e0009 */
[----:B------:R-:W2:Y:S01]  /*10a40*/  LDL R9, [R1+0x3d0] ;  /* 0x0003d00001097983 */ /* 0x000ea20000100800 */
[----:B------:R-:W-:-:S03]  /*10a50*/  @P2 IMAD.MOV.U32 R30, RZ, RZ, R8 ;  /* 0x000000ffff1e2224 */ /* 0x000fc600078e0008 */
[----:B------:R-:W2:Y:S04]  /*10a60*/  LDL R8, [R1+0x3d4] ;  /* 0x0003d40001087983 */ /* 0x000ea80000100800 */
[----:B------:R1:W2:Y:S02]  /*10a70*/  @P2 LDG.E.U8 R23, desc[UR22][R30.64] ;  /* 0x000000161e172981 */ /* 0x0002a4000c1e1100 */
[----:B-1----:R-:W-:Y:S02]  /*10a80*/  @P1 IMAD.MOV.U32 R30, RZ, RZ, R32 ;  /* 0x000000ffff1e1224 */ /* 0x002fe400078e0020 */
[----:B------:R-:W2:Y:S01]  /*10a90*/  LDL R32, [R1+0x3dc] ;  /* 0x0003dc0001207983 */ /* 0x000ea20000100800 */
[----:B------:R-:W-:-:S03]  /*10aa0*/  @P1 IMAD.MOV.U32 R31, RZ, RZ, R33 ;  /* 0x000000ffff1f1224 */ /* 0x000fc600078e0021 */
[----:B------:R-:W2:Y:S04]  /*10ab0*/  LDL R33, [R1+0x3d8] ;  /* 0x0003d80001217983 */ /* 0x000ea80000100800 */
[----:B------:R3:W2:Y:S02]  /*10ac0*/  @P1 LDG.E.U8 R78, desc[UR22][R30.64] ;  /* 0x000000161e4e1981 */ /* 0x0006a4000c1e1100 */
[----:B---3--:R-:W-:Y:S02]  /*10ad0*/  @P1 IMAD.MOV.U32 R30, RZ, RZ, R6 ;  /* 0x000000ffff1e1224 */ /* 0x008fe400078e0006 */
[----:B------:R-:W3:Y:S01]  /*10ae0*/  LDL R6, [R1+0x3e4] ;  /* 0x0003e40001067983 */ /* 0x000ee20000100800 */
[----:B------:R-:W-:-:S03]  /*10af0*/  @P1 IMAD.MOV.U32 R31, RZ, RZ, R7 ;  /* 0x000000ffff1f1224 */ /* 0x000fc600078e0007 */
[----:B------:R-:W3:Y:S01]  /*10b00*/  LDL R7, [R1+0x3e0] ;  /* 0x0003e00001077983 */ /* 0x000ee20000100800 */
[----:B------:R-:W-:-:S03]  /*10b10*/  ISETP.GT.AND P2, PT, R0, 0x16, PT ;  /* 0x000000160000780c */ /* 0x000fc60003f44270 */
[----:B------:R4:W3:Y:S02]  /*10b20*/  @P1 LDG.E.U8 R28, desc[UR22][R30.64] ;  /* 0x000000161e1c1981 */ /* 0x0008e4000c1e1100 */
[----:B----4-:R-:W-:Y:S02]  /*10b30*/  @P1 IMAD.MOV.U32 R30, RZ, RZ, R20 ;  /* 0x000000ffff1e1224 */ /* 0x010fe400078e0014 */
[----:B------:R-:W4:Y:S01]  /*10b40*/  LDL R20, [R1+0x3ec] ;  /* 0x0003ec0001147983 */ /* 0x000f220000100800 */
[----:B------:R-:W-:-:S03]  /*10b50*/  @P1 IMAD.MOV.U32 R31, RZ, RZ, R21 ;  /* 0x000000ffff1f1224 */ /* 0x000fc600078e0015 */
[----:B------:R-:W4:Y:S04]  /*10b60*/  LDL R21, [R1+0x3e8] ;  /* 0x0003e80001157983 */ /* 0x000f280000100800 */
[----:B------:R2:W4:Y:S02]  /*10b70*/  @P1 LDG.E.U8 R26, desc[UR22][R30.64] ;  /* 0x000000161e1a1981 */ /* 0x000524000c1e1100 */
[----:B--2---:R-:W-:Y:S02]  /*10b80*/  @P1 IMAD.MOV.U32 R31, RZ, RZ, R9 ;  /* 0x000000ffff1f1224 */ /* 0x004fe400078e0009 */
        /* <DEDUP_REMOVED lines=159> */
[----:B------:R-:W3:Y:S04]  /*11580*/  LDL R7, [R1+0x254] ;  /* 0x0002540001077983 */ /* 0x000ee80000100800 */
[----:B------:R4:W3:Y:S01]  /*11590*/  @P1 LDG.E.U8 R66, desc[UR22][R30.64] ;  /* 0x000000161e421981 */ /* 0x0008e2000c1e1100 */
[----:B------:R-:W-:Y:S01]  /*115a0*/  ISETP.GT.AND P2, PT, R0, 0x1e, PT ;  /* 0x0000001e0000780c */ /* 0x000fe20003f44270 */
        /* <DEDUP_REMOVED lines=11> */
[----:B------:R-:W-:-:S05]  /*11660*/  @P2 IMAD.MOV.U32 R31, RZ, RZ, R33 ;  /* 0x000000ffff1f2224 */ /* 0x000fca00078e0021 */
[----:B------:R1:W2:Y:S01]  /*11670*/  @P2 LDG.E.U8 R48, desc[UR22][R30.64] ;  /* 0x000000161e302981 */ /* 0x0002a2000c1e1100 */
[----:B---3--:R-:W-:-:S03]  /*11680*/  @P2 IMAD.MOV.U32 R32, RZ, RZ, R6 ;  /* 0x000000ffff202224 */ /* 0x008fc600078e0006 */
[----:B------:R-:W3:Y:S01]  /*11690*/  LDL R6, [R1+0x278] ;  /* 0x0002780001067983 */ /* 0x000ee20000100800 */
[----:B------:R-:W-:-:S03]  /*116a0*/  @P2 IMAD.MOV.U32 R33, RZ, RZ, R7 ;  /* 0x000000ffff212224 */ /* 0x000fc600078e0007 */
[----:B------:R-:W3:Y:S01]  /*116b0*/  LDL R7, [R1+0x274] ;  /* 0x0002740001077983 */ /* 0x000ee20000100800 */
[----:B-1----:R-:W-:-:S06]  /*116c0*/  PRMT R30, RZ, 0x7610, R30 ;  /* 0x00007610ff1e7816 */ /* 0x002fcc000000001e */
[----:B------:R4:W3:Y:S01]  /*116d0*/  @P2 LDG.E.U8 R30, desc[UR22][R32.64] ;  /* 0x00000016201e2981 */ /* 0x0008e2000c1e1100 */
[----:B------:R-:W-:Y:S02]  /*116e0*/  PRMT R31, RZ, 0x7610, R31 ;  /* 0x00007610ff1f7816 */ /* 0x000fe4000000001f */
[----:B------:R-:W-:Y:S01]  /*116f0*/  ISETP.GT.AND P1, PT, R0, 0x1f, PT ;  /* 0x0000001f0000780c */ /* 0x000fe20003f24270 */
[----:B----4-:R-:W-:Y:S02]  /*11700*/  @P2 IMAD.MOV.U32 R32, RZ, RZ, R20 ;  /* 0x000000ffff202224 */ /* 0x010fe400078e0014 */
[----:B------:R-:W-:Y:S01]  /*11710*/  @P2 IMAD.MOV.U32 R33, RZ, RZ, R21 ;  /* 0x000000ffff212224 */ /* 0x000fe200078e0015 */
[----:B------:R-:W4:Y:S04]  /*11720*/  LDL R20, [R1+0x280] ;  /* 0x0002800001147983 */ /* 0x000f280000100800 */
[----:B------:R-:W4:Y:S04]  /*11730*/  LDL R21, [R1+0x27c] ;  /* 0x00027c0001157983 */ /* 0x000f280000100800 */
[----:B------:R1:W4:Y:S02]  /*11740*/  @P2 LDG.E.U8 R31, desc[UR22][R32.64] ;  /* 0x00000016201f2981 */ /* 0x000324000c1e1100 */
[----:B-1----:R-:W-:Y:S01]  /*11750*/  PRMT R32, RZ, 0x7610, R32 ;  /* 0x00007610ff207816 */ /* 0x002fe20000000020 */
[----:B--2---:R-:W-:-:S02]  /*11760*/  @P2 IMAD.MOV.U32 R35, RZ, RZ, R9 ;  /* 0x000000ffff232224 */ /* 0x004fc400078e0009 */
[----:B------:R-:W2:Y:S01]  /*11770*/  LDL R9, [R1+0x284] ;  /* 0x0002840001097983 */ /* 0x000ea20000100800 */
[----:B------:R-:W-:-:S03]  /*11780*/  @P2 IMAD.MOV.U32 R34, RZ, RZ, R8 ;  /* 0x000000ffff222224 */ /* 0x000fc600078e0008 */
[----:B------:R-:W2:Y:S04]  /*11790*/  LDL R8, [R1+0x288] ;  /* 0x0002880001087983 */ /* 0x000ea80000100800 */
[----:B------:R1:W2:Y:S02]  /*117a0*/  @P2 LDG.E.U8 R32, desc[UR22][R34.64] ;  /* 0x0000001622202981 */ /* 0x0002a4000c1e1100 */
[----:B-1----:R-:W-:Y:S02]  /*117b0*/  @P1 IMAD.MOV.U32 R34, RZ, RZ, R36 ;  /* 0x000000ffff221224 */ /* 0x002fe400078e0024 */
[----:B------:R-:W-:Y:S02]  /*117c0*/  @P1 IMAD.MOV.U32 R35, RZ, RZ, R37 ;  /* 0x000000ffff231224 */ /* 0x000fe400078e0025 */
[----:B---3--:R-:W-:-:S02]  /*117d0*/  @P1 IMAD.MOV.U32 R36, RZ, RZ, R6 ;  /* 0x000000ffff241224 */ /* 0x008fc400078e0006 */
[----:B------:R-:W3:Y:S01]  /*117e0*/  LDL R6, [R1+0x290] ;  /* 0x0002900001067983 */ /* 0x000ee20000100800 */
[----:B------:R-:W-:-:S03]  /*117f0*/  @P1 IMAD.MOV.U32 R37, RZ, RZ, R7 ;  /* 0x000000ffff251224 */ /* 0x000fc600078e0007 */
[----:B------:R-:W3:Y:S01]  /*11800*/  LDL R7, [R1+0x28c] ;  /* 0x00028c0001077983 */ /* 0x000ee20000100800 */
[----:B------:R-:W-:-:S06]  /*11810*/  PRMT R33, RZ, 0x7610, R33 ;  /* 0x00007610ff217816 */ /* 0x000fcc0000000021 */
[----:B------:R1:W3:Y:S02]  /*11820*/  @P1 LDG.E.U8 R33, desc[UR22][R34.64] ;  /* 0x0000001622211981 */ /* 0x0002e4000c1e1100 */
[----:B-1----:R-:W-:-:S06]  /*11830*/  PRMT R34, RZ, 0x7610, R34 ;  /* 0x00007610ff227816 */ /* 0x002fcc0000000022 */
[----:B------:R4:W3:Y:S01]  /*11840*/  @P1 LDG.E.U8 R34, desc[UR22][R36.64] ;  /* 0x0000001624221981 */ /* 0x0008e2000c1e1100 */
[----:B------:R-:W-:Y:S01]  /*11850*/  PRMT R35, RZ, 0x7610, R35 ;  /* 0x00007610ff237816 */ /* 0x000fe20000000023 */
[----:B----4-:R-:W-:Y:S01]  /*11860*/  @P1 IMAD.MOV.U32 R36, RZ, RZ, R20 ;  /* 0x000000ffff241224 */ /* 0x010fe200078e0014 */
[----:B0-----:R-:W-:Y:S01]  /*11870*/  LOP3.LUT R20, R38, 0x1f, RZ, 0xc0, !PT ;  /* 0x0000001f26147812 */ /* 0x001fe200078ec0ff */
[----:B------:R-:W-:Y:S02]  /*11880*/  @P1 IMAD.MOV.U32 R37, RZ, RZ, R21 ;  /* 0x000000ffff251224 */ /* 0x000fe400078e0015 */
[----:B------:R-:W4:Y:S01]  /*11890*/  LDL R21, [R1+0x2a0] ;  /* 0x0002a00001157983 */ /* 0x000f220000100800 */
[----:B------:R-:W-:-:S03]  /*118a0*/  ISETP.GE.AND P2, PT, R20, R0, PT ;  /* 0x000000001400720c */ /* 0x000fc60003f46270 */
[----:B------:R-:W4:Y:S04]  /*118b0*/  LDL R20, [R1+0x2b0] ;  /* 0x0002b00001147983 */ /* 0x000f280000100800 */
[----:B------:R0:W4:Y:S02]  /*118c0*/  @P1 LDG.E.U8 R35, desc[UR22][R36.64] ;  /* 0x0000001624231981 */ /* 0x000124000c1e1100 */
[----:B0-----:R-:W-:Y:S01]  /*118d0*/  PRMT R36, RZ, 0x7610, R36 ;  /* 0x00007610ff247816 */ /* 0x001fe20000000024 */
[----:B--2---:R-:W-:Y:S02]  /*118e0*/  @P1 IMAD.MOV.U32 R39, RZ, RZ, R9 ;  /* 0x000000ffff271224 */ /* 0x004fe400078e0009 */
[----:B------:R-:W2:Y:S01]  /*118f0*/  LDL R9, [R1+0x2bc] ;  /* 0x0002bc0001097983 */ /* 0x000ea20000100800 */
[----:B------:R-:W-:-:S03]  /*11900*/  @P1 IMAD.MOV.U32 R38, RZ, RZ, R8 ;  /* 0x000000ffff261224 */ /* 0x000fc600078e0008 */
[----:B------:R-:W2:Y:S04]  /*11910*/  LDL R8, [R1+0x2c0] ;  /* 0x0002c00001087983 */ /* 0x000ea80000100800 */
[----:B------:R3:W2:Y:S02]  /*11920*/  @P1 LDG.E.U8 R36, desc[UR22][R38.64] ;  /* 0x0000001626241981 */ /* 0x0006a4000c1e1100 */
[----:B---3--:R-:W-:Y:S02]  /*11930*/  @!P2 IMAD.MOV.U32 R38, RZ, RZ, R6 ;  /* 0x000000ffff26a224 */ /* 0x008fe400078e0006 */
[----:B------:R-:W3:Y:S01]  /*11940*/  LDL R6, [R1+0x2d0] ;  /* 0x0002d00001067983 */ /* 0x000ee20000100800 */
[----:B------:R-:W-:-:S03]  /*11950*/  @!P2 IMAD.MOV.U32 R39, RZ, RZ, R7 ;  /* 0x000000ffff27a224 */ /* 0x000fc600078e0007 */
[----:B------:R-:W3:Y:S01]  /*11960*/  LDL R7, [R1+0x2cc] ;  /* 0x0002cc0001077983 */ /* 0x000ee20000100800 */
[----:B------:R-:W-:Y:S01]  /*11970*/  PRMT R37, RZ, 0x7610, R37 ;  /* 0x00007610ff257816 */ /* 0x000fe20000000025 */
[----:B------:R-:W-:Y:S01]  /*11980*/  BAR.SYNC.DEFER_BLOCKING 0x0 ;  /* 0x0000000000007b1d */ /* 0x000fe20000010000 */
[----:B------:R-:W-:-:S05]  /*11990*/  @!P2 IMAD.MOV.U32 R41, RZ, RZ, R40 ;  /* 0x000000ffff29a224 */ /* 0x000fca00078e0028 */
[----:B------:R0:W3:Y:S01]  /*119a0*/  @!P2 LDG.E.U8 R37, desc[UR22][R38.64] ;  /* 0x000000162625a981 */ /* 0x0000e2000c1e1100 */
[----:B----4-:R-:W-:-:S03]  /*119b0*/  @!P2 IMAD.MOV.U32 R40, RZ, RZ, R21 ;  /* 0x000000ffff28a224 */ /* 0x010fc600078e0015 */
[----:B------:R-:W4:Y:S01]  /*119c0*/  LDL R21, [R1+0x2e0] ;  /* 0x0002e00001157983 */ /* 0x000f220000100800 */
[----:B0-----:R-:W-:Y:S02]  /*119d0*/  PRMT R38, RZ, 0x7610, R38 ;  /* 0x00007610ff267816 */ /* 0x001fe40000000026 */
[----:B------:R-:W-:-:S04]  /*119e0*/  PRMT R39, RZ, 0x7610, R39 ;  /* 0x00007610ff277816 */ /* 0x000fc80000000027 */
[----:B------:R0:W4:Y:S02]  /*119f0*/  @!P2 LDG.E.U8 R38, desc[UR22][R40.64] ;  /* 0x000000162826a981 */ /* 0x000124000c1e1100 */
[----:B0-----:R-:W-:Y:S02]  /*11a00*/  @!P2 IMAD.MOV.U32 R40, RZ, RZ, R20 ;  /* 0x000000ffff28a224 */ /* 0x001fe400078e0014 */
[----:B------:R-:W-:Y:S01]  /*11a10*/  @!P2 IMAD.MOV.U32 R41, RZ, RZ, R42 ;  /* 0x000000ffff29a224 */ /* 0x000fe200078e002a */
[----:B------:R-:W4:Y:S04]  /*11a20*/  LDL R20, [R1+0x2f0] ;  /* 0x0002f00001147983 */ /* 0x000f280000100800 */
[----:B------:R0:W4:Y:S02]  /*11a30*/  @!P2 LDG.E.U8 R39, desc[UR22][R40.64] ;  /* 0x000000162827a981 */ /* 0x000124000c1e1100 */
[----:B0-----:R-:W-:Y:S01]  /*11a40*/  PRMT R40, RZ, 0x7610, R40 ;  /* 0x00007610ff287816 */ /* 0x001fe20000000028 */
[----:B--2---:R-:W-:-:S02]  /*11a50*/  @!P2 IMAD.MOV.U32 R43, RZ, RZ, R9 ;  /* 0x000000ffff2ba224 */ /* 0x004fc400078e0009 */
[----:B------:R-:W2:Y:S01]  /*11a60*/  LDL R9, [R1+0x2fc] ;  /* 0x0002fc0001097983 */ /* 0x000ea20000100800 */
[----:B------:R-:W-:-:S03]  /*11a70*/  @!P2 IMAD.MOV.U32 R42, RZ, RZ, R8 ;  /* 0x000000ffff2aa224 */ /* 0x000fc600078e0008 */
[----:B------:R-:W2:Y:S04]  /*11a80*/  LDL R8, [R1+0x300] ;  /* 0x0003000001087983 */ /* 0x000ea80000100800 */
[----:B------:R3:W2:Y:S02]  /*11a90*/  @!P2 LDG.E.U8 R40, desc[UR22][R42.64] ;  /* 0x000000162a28a981 */ /* 0x0006a4000c1e1100 */
[----:B---3--:R-:W-:Y:S02]  /*11aa0*/  @!P2 IMAD.MOV.U32 R42, RZ, RZ, R6 ;  /* 0x000000ffff2aa224 */ /* 0x008fe400078e0006 */
[----:B------:R-:W3:Y:S01]  /*11ab0*/  LDL R6, [R1+0x310] ;  /* 0x0003100001067983 */ /* 0x000ee20000100800 */
[----:B------:R-:W-:-:S03]  /*11ac0*/  @!P2 IMAD.MOV.U32 R43, RZ, RZ, R7 ;  /* 0x000000ffff2ba224 */ /* 0x000fc600078e0007 */
[----:B------:R-:W3:Y:S01]  /*11ad0*/  LDL R7, [R1+0x30c] ;  /* 0x00030c0001077983 */ /* 0x000ee20000100800 */
[----:B------:R-:W0:Y:S01]  /*11ae0*/  S2R R85, SR_TID.X ;  /* 0x0000000000557919 */ /* 0x000e220000002100 */
[----:B------:R-:W-:Y:S01]  /*11af0*/  PRMT R41, RZ, 0x7610, R41 ;  /* 0x00007610ff297816 */ /* 0x000fe20000000029 */
[----:B------:R-:W-:-:S05]  /*11b00*/  @!P2 IMAD.MOV.U32 R45, RZ, RZ, R44 ;  /* 0x000000ffff2da224 */ /* 0x000fca00078e002c */
[----:B------:R1:W3:Y:S02]  /*11b10*/  @!P2 LDG.E.U8 R41, desc[UR22][R42.64] ;  /* 0x000000162a29a981 */ /* 0x0002e4000c1e1100 */
[----:B-1----:R-:W-:Y:S02]  /*11b20*/  PRMT R42, RZ, 0x7610, R42 ;  /* 0x00007610ff2a7816 */ /* 0x002fe4000000002a */
[----:B------:R-:W-:Y:S01]  /*11b30*/  PRMT R43, RZ, 0x7610, R43 ;  /* 0x00007610ff2b7816 */ /* 0x000fe2000000002b */
[----:B----4-:R-:W-:Y:S01]  /*11b40*/  @!P2 IMAD.MOV.U32 R44, RZ, RZ, R21 ;  /* 0x000000ffff2ca224 */ /* 0x010fe200078e0015 */
[----:B0-----:R-:W-:Y:S02]  /*11b50*/  LOP3.LUT R21, R85, 0x7f, RZ, 0xc0, !PT ;  /* 0x0000007f55157812 */ /* 0x001fe400078ec0ff */
[----:B------:R-:W4:Y:S04]  /*11b60*/  LDL R85, [R1+0x32c] ;  /* 0x00032c0001557983 */ /* 0x000f280000100800 */
[----:B------:R0:W4:Y:S04]  /*11b70*/  @!P2 LDG.E.U8 R42, desc[UR22][R44.64] ;  /* 0x000000162c2aa981 */ /* 0x000128000c1e1100 */
[----:B------:R1:W-:Y:S01]  /*11b80*/  STS.U8 [R21+UR10+0x4000], R46 ;  /* 0x0040002e15007988 */ /* 0x0003e2000800000a */
[----:B0-----:R-:W-:-:S02]  /*11b90*/  @!P2 IMAD.MOV.U32 R45, RZ, RZ, R47 ;  /* 0x000000ffff2da224 */ /* 0x001fc400078e002f */
[----:B------:R-:W-:Y:S02]  /*11ba0*/  @!P2 IMAD.MOV.U32 R44, RZ, RZ, R20 ;  /* 0x000000ffff2ca224 */ /* 0x000fe400078e0014 */
[----:B------:R-:W4:Y:S04]  /*11bb0*/  LDL R20, [R1+0x330] ;  /* 0x0003300001147983 */ /* 0x000f280000100800 */
[----:B------:R0:W4:Y:S02]  /*11bc0*/  @!P2 LDG.E.U8 R43, desc[UR22][R44.64] ;  /* 0x000000162c2ba981 */ /* 0x000124000c1e1100 */
[----:B0-----:R-:W-:Y:S02]  /*11bd0*/  PRMT R44, RZ, 0x7610, R44 ;  /* 0x00007610ff2c7816 */ /* 0x001fe4000000002c */
[----:B------:R-:W-:Y:S01]  /*11be0*/  PRMT R45, RZ, 0x7610, R45 ;  /* 0x00007610ff2d7816 */ /* 0x000fe2000000002d */
[----:B--2---:R-:W-:-:S02]  /*11bf0*/  @!P2 IMAD.MOV.U32 R47, RZ, RZ, R9 ;  /* 0x000000ffff2fa224 */ /* 0x004fc400078e0009 */
[----:B------:R-:W2:Y:S01]  /*11c00*/  LDL R9, [R1+0x33c] ;  /* 0x00033c0001097983 */ /* 0x000ea20000100800 */
[----:B-1----:R-:W-:-:S03]  /*11c10*/  @!P2 IMAD.MOV.U32 R46, RZ, RZ, R8 ;  /* 0x000000ffff2ea224 */ /* 0x002fc600078e0008 */
[----:B------:R-:W2:Y:S04]  /*11c20*/  LDL R8, [R1+0x340] ;  /* 0x0003400001087983 */ /* 0x000ea80000100800 */
[----:B------:R3:W2:Y:S02]  /*11c30*/  @!P2 LDG.E.U8 R44, desc[UR22][R46.64] ;  /* 0x000000162e2ca981 */ /* 0x0006a4000c1e1100 */
[----:B---3--:R-:W-:Y:S02]  /*11c40*/  @!P2 IMAD.MOV.U32 R46, RZ, RZ, R6 ;  /* 0x000000ffff2ea224 */ /* 0x008fe400078e0006 */
[----:B------:R-:W3:Y:S01]  /*11c50*/  LDL R6, [R1+0x350] ;  /* 0x0003500001067983 */ /* 0x000ee20000100800 */
[----:B------:R-:W-:-:S03]  /*11c60*/  @!P2 IMAD.MOV.U32 R47, RZ, RZ, R7 ;  /* 0x000000ffff2fa224 */ /* 0x000fc600078e0007 */
[----:B------:R-:W2:Y:S04]  /*11c70*/  LDL R7, [R1+0x34c] ;  /* 0x00034c0001077983 */ /* 0x000ea80000100800 */
[----:B------:R0:W2:Y:S04]  /*11c80*/  @!P2 LDG.E.U8 R45, desc[UR22][R46.64] ;  /* 0x000000162e2da981 */ /* 0x0000a8000c1e1100 */
[----:B------:R-:W0:Y:S04]  /*11c90*/  LDL R46, [R1+0x31c] ;  /* 0x00031c00012e7983 */ /* 0x000e280000100800 */
[----:B------:R-:W0:Y:S04]  /*11ca0*/  LDL R47, [R1+0x320] ;  /* 0x00032000012f7983 */ /* 0x000e280000100800 */
[----:B------:R-:W-:Y:S04]  /*11cb0*/  STS.U8 [R21+UR10+0x5000], R64 ;  /* 0x0050004015007988 */ /* 0x000fe8000800000a */
[----:B------:R1:W-:Y:S04]  /*11cc0*/  STS.U8 [R21+UR10+0x6000], R49 ;  /* 0x0060003115007988 */ /* 0x0003e8000800000a */
[----:B------:R1:W-:Y:S02]  /*11cd0*/  STS.U8 [R21+UR10+0x7000], R51 ;  /* 0x0070003315007988 */ /* 0x0003e4000800000a */
[----:B-1----:R-:W-:-:S02]  /*11ce0*/  PRMT R49, RZ, 0x7610, R49 ;  /* 0x00007610ff317816 */ /* 0x002fc40000000031 */
[----:B------:R-:W-:Y:S01]  /*11cf0*/  PRMT R51, RZ, 0x7610, R51 ;  /* 0x00007610ff337816 */ /* 0x000fe20000000033 */
[----:B------:R1:W-:Y:S04]  /*11d00*/  STS.U8 [R21+UR10+0x4400], R52 ;  /* 0x0044003415007988 */ /* 0x0003e8000800000a */
[----:B------:R4:W-:Y:S01]  /*11d10*/  STS.U8 [R21+UR10+0x5400], R53 ;  /* 0x0054003515007988 */ /* 0x0009e2000800000a */
[----:B-1----:R-:W-:Y:S02]  /*11d20*/  PRMT R52, RZ, 0x7610, R52 ;  /* 0x00007610ff347816 */ /* 0x002fe40000000034 */
[----:B----4-:R-:W-:Y:S02]  /*11d30*/  PRMT R53, RZ, 0x7610, R53 ;  /* 0x00007610ff357816 */ /* 0x010fe40000000035 */
[----:B0-----:R-:W-:-:S04]  /*11d40*/  @!P2 LOP3.LUT R47, R47, R46, RZ, 0x3c, !PT ;  /* 0x0000002e2f2fa212 */ /* 0x001fc800078e3cff */
[----:B------:R-:W-:-:S04]  /*11d50*/  @!P2 LOP3.LUT R46, R47, R46, RZ, 0x3c, !PT ;  /* 0x0000002e2f2ea212 */ /* 0x000fc800078e3cff */
[----:B------:R-:W-:-:S05]  /*11d60*/  @!P2 LOP3.LUT R47, R47, R46, RZ, 0x3c, !PT ;  /* 0x0000002e2f2fa212 */ /* 0x000fca00078e3cff */
[----:B------:R0:W4:Y:S02]  /*11d70*/  @!P2 LDG.E.U8 R49, desc[UR22][R46.64] ;  /* 0x000000162e31a981 */ /* 0x000124000c1e1100 */
[----:B0-----:R-:W-:Y:S02]  /*11d80*/  @!P2 IMAD.MOV.U32 R46, RZ, RZ, R20 ;  /* 0x000000ffff2ea224 */ /* 0x001fe400078e0014 */
[----:B------:R-:W-:Y:S01]  /*11d90*/  @!P2 IMAD.MOV.U32 R47, RZ, RZ, R85 ;  /* 0x000000ffff2fa224 */ /* 0x000fe200078e0055 */
[----:B------:R-:W4:Y:S04]  /*11da0*/  LDL R20, [R1+0x364] ;  /* 0x0003640001147983 */ /* 0x000f280000100800 */
[----:B------:R2:W4:Y:S04]  /*11db0*/  @!P2 LDG.E.U8 R51, desc[UR22][R46.64] ;  /* 0x000000162e33a981 */ /* 0x000528000c1e1100 */
[----:B------:R-:W4:Y:S01]  /*11dc0*/  LDL R85, [R1+0x1d8] ;  /* 0x0001d80001557983 */ /* 0x000f220000100800 */
[----:B--2---:R-:W-:-:S02]  /*11dd0*/  @!P2 IMAD.MOV.U32 R46, RZ, RZ, R8 ;  /* 0x000000ffff2ea224 */ /* 0x004fc400078e0008 */
[----:B------:R-:W-:Y:S01]  /*11de0*/  @!P2 IMAD.MOV.U32 R47, RZ, RZ, R9 ;  /* 0x000000ffff2fa224 */ /* 0x000fe200078e0009 */
[----:B------:R-:W2:Y:S04]  /*11df0*/  LDL R8, [R1+0x36c] ;  /* 0x00036c0001087983 */ /* 0x000ea80000100800 */
[----:B------:R3:W2:Y:S04]  /*11e00*/  @!P2 LDG.E.U8 R52, desc[UR22][R46.64] ;  /* 0x000000162e34a981 */ /* 0x0006a8000c1e1100 */
[----:B------:R-:W2:Y:S01]  /*11e10*/  LDL R9, [R1+0x1e0] ;  /* 0x0001e00001097983 */ /* 0x000ea20000100800 */
[----:B---3--:R-:W-:-:S02]  /*11e20*/  @!P2 IMAD.MOV.U32 R46, RZ, RZ, R6 ;  /* 0x000000ffff2ea224 */ /* 0x008fc400078e0006 */
[----:B------:R-:W-:Y:S01]  /*11e30*/  @!P2 IMAD.MOV.U32 R47, RZ, RZ, R7 ;  /* 0x000000ffff2fa224 */ /* 0x000fe200078e0007 */
[----:B------:R-:W3:Y:S04]  /*11e40*/  LDL R6, [R1+0x298] ;  /* 0x0002980001067983 */ /* 0x000ee80000100800 */
[----:B------:R0:W2:Y:S04]  /*11e50*/  @!P2 LDG.E.U8 R53, desc[UR22][R46.64] ;  /* 0x000000162e35a981 */ /* 0x0000a8000c1e1100 */
[----:B------:R-:W2:Y:S04]  /*11e60*/  LDL R7, [R1+0x294] ;  /* 0x0002940001077983 */ /* 0x000ea80000100800 */
[----:B------:R-:W0:Y:S04]  /*11e70*/  LDL R46, [R1+0x1cc] ;  /* 0x0001cc00012e7983 */ /* 0x000e280000100800 */
[----:B------:R-:W0:Y:S04]  /*11e80*/  LDL R47, [R1+0x35c] ;  /* 0x00035c00012f7983 */ /* 0x000e280000100800 */
[----:B------:R1:W-:Y:S04]  /*11e90*/  STS.U8 [R21+UR10+0x6400], R54 ;  /* 0x0064003615007988 */ /* 0x0003e8000800000a */
[----:B------:R1:W-:Y:S02]  /*11ea0*/  STS.U8 [R21+UR10+0x7400], R55 ;  /* 0x0074003715007988 */ /* 0x0003e4000800000a */
[----:B-1----:R-:W-:-:S02]  /*11eb0*/  PRMT R54, RZ, 0x7610, R54 ;  /* 0x00007610ff367816 */ /* 0x002fc40000000036 */
[----:B------:R-:W-:Y:S01]  /*11ec0*/  PRMT R55, RZ, 0x7610, R55 ;  /* 0x00007610ff377816 */ /* 0x000fe20000000037 */
[----:B------:R1:W-:Y:S04]  /*11ed0*/  STS.U8 [R21+UR10+0x4800], R56 ;  /* 0x0048003815007988 */ /* 0x0003e8000800000a */
[----:B------:R1:W-:Y:S02]  /*11ee0*/  STS.U8 [R21+UR10+0x5800], R63 ;  /* 0x0058003f15007988 */ /* 0x0003e4000800000a */
[----:B-1----:R-:W-:Y:S02]  /*11ef0*/  PRMT R56, RZ, 0x7610, R56 ;  /* 0x00007610ff387816 */ /* 0x002fe40000000038 */
[----:B------:R-:W-:Y:S02]  /*11f00*/  PRMT R63, RZ, 0x7610, R63 ;  /* 0x00007610ff3f7816 */ /* 0x000fe4000000003f */
[----:B0-----:R-:W-:-:S04]  /*11f10*/  @!P2 LOP3.LUT R47, R47, R46, RZ, 0x3c, !PT ;  /* 0x0000002e2f2fa212 */ /* 0x001fc800078e3cff */
[----:B------:R-:W-:-:S04]  /*11f20*/  @!P2 LOP3.LUT R46, R47, R46, RZ, 0x3c, !PT ;  /* 0x0000002e2f2ea212 */ /* 0x000fc800078e3cff */
[----:B------:R-:W-:-:S05]  /*11f30*/  @!P2 LOP3.LUT R47, R47, R46, RZ, 0x3c, !PT ;  /* 0x0000002e2f2fa212 */ /* 0x000fca00078e3cff */
[----:B------:R4:W3:Y:S02]  /*11f40*/  @!P2 LDG.E.U8 R54, desc[UR22][R46.64] ;  /* 0x000000162e36a981 */ /* 0x0008e4000c1e1100 */
[----:B----4-:R-:W-:Y:S02]  /*11f50*/  @!P2 IMAD.MOV.U32 R46, RZ, RZ, R20 ;  /* 0x000000ffff2ea224 */ /* 0x010fe400078e0014 */
        /* <DEDUP_REMOVED lines=31> */
[----:B------:R2:W4:Y:S02]  /*12150*/  @!P2 LDG.E.U8 R61, desc[UR22][R46.64] ;  /* 0x000000162e3da981 */ /* 0x000524000c1e1100 */
[----:B--2---:R-:W-:-:S02]  /*12160*/  @!P2 IMAD.MOV.U32 R46, RZ, RZ, R8 ;  /* 0x000000ffff2ea224 */ /* 0x004fc400078e0008 */
[----:B------:R-:W-:Y:S01]  /*12170*/  @!P2 IMAD.MOV.U32 R47, RZ, RZ, R9 ;  /* 0x000000ffff2fa224 */ /* 0x000fe200078e0009 */
[----:B------:R-:W2:Y:S04]  /*12180*/  LDL R8, [R1+0x308] ;  /* 0x0003080001087983 */ /* 0x000ea80000100800 */
[----:B------:R3:W2:Y:S04]  /*12190*/  @!P2 LDG.E.U8 R60, desc[UR22][R46.64] ;  /* 0x000000162e3ca981 */ /* 0x0006a8000c1e1100 */
[----:B------:R-:W2:Y:S04]  /*121a0*/  LDL R9, [R1+0x304] ;  /* 0x0003040001097983 */ /* 0x000ea80000100800 */
[----:B------:R-:W2:Y:S01]  /*121b0*/  LDL.LU R85, [R1+0x59c] ;  /* 0x00059c0001557983 */ /* 0x000ea20000300800 */
[----:B---3--:R-:W-:-:S02]  /*121c0*/  @!P2 IMAD.MOV.U32 R46, RZ, RZ, R6 ;  /* 0x000000ffff2ea224 */ /* 0x008fc400078e0006 */
[----:B------:R-:W-:Y:S01]  /*121d0*/  @!P2 IMAD.MOV.U32 R47, RZ, RZ, R7 ;  /* 0x000000ffff2fa224 */ /* 0x000fe200078e0007 */
[----:B------:R0:W-:Y:S04]  /*121e0*/  STS.U8 [R21+UR10+0x6c00], R58 ;  /* 0x006c003a15007988 */ /* 0x0001e8000800000a */
[----:B------:R1:W3:Y:S04]  /*121f0*/  @!P2 LDG.E.U8 R59, desc[UR22][R46.64] ;  /* 0x000000162e3ba981 */ /* 0x0002e8000c1e1100 */
[----:B------:R-:W2:Y:S04]  /*12200*/  LDL R7, [R1+0x314] ;  /* 0x0003140001077983 */ /* 0x000ea80000100800 */
[----:B------:R-:W2:Y:S04]  /*12210*/  LDL R6, [R1+0x318] ;  /* 0x0003180001067983 */ /* 0x000ea80000100800 */
[----:B------:R-:W1:Y:S04]  /*12220*/  LDL R46, [R1+0x2e4] ;  /* 0x0002e400012e7983 */ /* 0x000e680000100800 */
[----:B------:R-:W1:Y:S01]  /*12230*/  LDL R47, [R1+0x2e8] ;  /* 0x0002e800012f7983 */ /* 0x000e620000100800 */
[----:B0-----:R-:W-:Y:S01]  /*12240*/  PRMT R58, RZ, 0x7610, R58 ;  /* 0x00007610ff3a7816 */ /* 0x001fe2000000003a */
[----:B------:R-:W0:Y:S01]  /*12250*/  S2R R29, SR_TID.X ;  /* 0x00000000001d7919 */ /* 0x000e220000002100 */
[----:B-1----:R-:W-:-:S04]  /*12260*/  @!P2 LOP3.LUT R47, R47, R46, RZ, 0x3c, !PT ;  /* 0x0000002e2f2fa212 */ /* 0x002fc800078e3cff */
[----:B------:R-:W-:-:S04]  /*12270*/  @!P2 LOP3.LUT R46, R47, R46, RZ, 0x3c, !PT ;  /* 0x0000002e2f2ea212 */ /* 0x000fc800078e3cff */
[----:B------:R-:W-:-:S05]  /*12280*/  @!P2 LOP3.LUT R47, R47, R46, RZ, 0x3c, !PT ;  /* 0x0000002e2f2fa212 */ /* 0x000fca00078e3cff */
[----:B------:R4:W2:Y:S04]  /*12290*/  @!P2 LDG.E.U8 R58, desc[UR22][R46.64] ;  /* 0x000000162e3aa981 */ /* 0x0008a8000c1e1100 */
[----:B------:R-:W2:Y:S01]  /*122a0*/  LDL R47, [R1+0x2f4] ;  /* 0x0002f400012f7983 */ /* 0x000ea20000100800 */
[----:B----4-:R-:W-:-:S03]  /*122b0*/  @!P2 IMAD.MOV.U32 R46, RZ, RZ, R20 ;  /* 0x000000ffff2ea224 */ /* 0x010fc600078e0014 */
[----:B------:R1:W-:Y:S01]  /*122c0*/  STS.U8 [R21+UR10+0x7c00], R57 ;  /* 0x007c003915007988 */ /* 0x0003e2000800000a */
[----:B0-----:R-:W-:Y:S02]  /*122d0*/  LOP3.LUT R29, R29, 0x7f, RZ, 0xc0, !PT ;  /* 0x0000007f1d1d7812 */ /* 0x001fe400078ec0ff */
[----:B------:R-:W-:Y:S01]  /*122e0*/  PRMT R64, RZ, 0x7610, R64 ;  /* 0x00007610ff407816 */ /* 0x000fe20000000040 */
[----:B------:R-:W4:Y:S01]  /*122f0*/  LDL R20, [R1+0x348] ;  /* 0x0003480001147983 */ /* 0x000f220000100800 */
[----:B-1----:R-:W-:Y:S02]  /*12300*/  PRMT R57, RZ, 0x7610, R57 ;  /* 0x00007610ff397816 */ /* 0x002fe40000000039 */
[----:B------:R-:W-:-:S05]  /*12310*/  LOP3.LUT R29, R29, 0x10, RZ, 0x3c, !PT ;  /* 0x000000101d1d7812 */ /* 0x000fca00078e3cff */
[----:B------:R0:W-:Y:S02]  /*12320*/  STS.U8 [R29+UR10+0x4080], R79 ;  /* 0x0040804f1d007988 */ /* 0x0001e4000800000a */
[----:B0-----:R-:W-:Y:S02]  /*12330*/  PRMT R79, RZ, 0x7610, R79 ;  /* 0x00007610ff4f7816 */ /* 0x001fe4000000004f */
[----:B--2---:R0:W2:Y:S02]  /*12340*/  @!P2 LDG.E.U8 R57, desc[UR22][R46.64] ;  /* 0x000000162e39a981 */ /* 0x0040a4000c1e1100 */
[----:B0-----:R-:W-:Y:S02]  /*12350*/  @!P2 IMAD.MOV.U32 R46, RZ, RZ, R8 ;  /* 0x000000ffff2ea224 */ /* 0x001fe400078e0008 */
[----:B------:R-:W-:Y:S01]  /*12360*/  @!P2 IMAD.MOV.U32 R47, RZ, RZ, R9 ;  /* 0x000000ffff2fa224 */ /* 0x000fe200078e0009 */
[----:B------:R0:W-:Y:S04]  /*12370*/  STS.U8 [R29+UR10+0x5080], R81 ;  /* 0x005080511d007988 */ /* 0x0001e8000800000a */
[----:B------:R1:W2:Y:S04]  /*12380*/  @!P2 LDG.E.U8 R64, desc[UR22][R46.64] ;  /* 0x000000162e40a981 */ /* 0x0002a8000c1e1100 */
[----:B------:R-:W2:Y:S04]  /*12390*/  LDL R9, [R1+0x354] ;  /* 0x0003540001097983 */ /* 0x000ea80000100800 */
[----:B------:R-:W2:Y:S01]  /*123a0*/  LDL R8, [R1+0x358] ;  /* 0x0003580001087983 */ /* 0x000ea20000100800 */
[----:B-1----:R-:W-:-:S02]  /*123b0*/  @!P2 IMAD.MOV.U32 R46, RZ, RZ, R6 ;  /* 0x000000ffff2ea224 */ /* 0x002fc400078e0006 */
[----:B------:R-:W-:Y:S01]  /*123c0*/  @!P2 IMAD.MOV.U32 R47, RZ, RZ, R7 ;  /* 0x000000ffff2fa224 */ /* 0x000fe200078e0007 */
[----:B0-----:R-:W-:Y:S01]  /*123d0*/  PRMT R81, RZ, 0x7610, R81 ;  /* 0x00007610ff517816 */ /* 0x001fe20000000051 */
[----:B------:R-:W2:Y:S04]  /*123e0*/  LDL R7, [R1+0x1d4] ;  /* 0x0001d40001077983 */ /* 0x000ea80000100800 */
[----:B------:R0:W2:Y:S04]  /*123f0*/  @!P2 LDG.E.U8 R79, desc[UR22][R46.64] ;  /* 0x000000162e4fa981 */ /* 0x0000a8000c1e1100 */
[----:B------:R-:W2:Y:S04]  /*12400*/  LDL R6, [R1+0x360] ;  /* 0x0003600001067983 */ /* 0x000ea80000100800 */
[----:B------:R-:W0:Y:S04]  /*12410*/  LDL R46, [R1+0x324] ;  /* 0x00032400012e7983 */ /* 0x000e280000100800 */
[----:B------:R-:W0:Y:S02]  /*12420*/  LDL R47, [R1+0x328] ;  /* 0x00032800012f7983 */ /* 0x000e240000100800 */
[----:B0-----:R-:W-:-:S04]  /*12430*/  @!P2 LOP3.LUT R47, R47, R46, RZ, 0x3c, !PT ;  /* 0x0000002e2f2fa212 */ /* 0x001fc800078e3cff */
[----:B------:R-:W-:-:S04]  /*12440*/  @!P2 LOP3.LUT R46, R47, R46, RZ, 0x3c, !PT ;  /* 0x0000002e2f2ea212 */ /* 0x000fc800078e3cff */
[----:B------:R-:W-:-:S05]  /*12450*/  @!P2 LOP3.LUT R47, R47, R46, RZ, 0x3c, !PT ;  /* 0x0000002e2f2fa212 */ /* 0x000fca00078e3cff */
[----:B------:R0:W2:Y:S04]  /*12460*/  @!P2 LDG.E.U8 R81, desc[UR22][R46.64] ;  /* 0x000000162e51a981 */ /* 0x0000a8000c1e1100 */
[----:B------:R-:W0:Y:S04]  /*12470*/  LDL R46, [R1+0x334] ;  /* 0x00033400012e7983 */ /* 0x000e280000100800 */
[----:B------:R-:W0:Y:S04]  /*12480*/  LDL R47, [R1+0x338] ;  /* 0x00033800012f7983 */ /* 0x000e280000100800 */
[----:B------:R1:W-:Y:S04]  /*12490*/  STS.U8 [R29+UR10+0x6080], R83 ;  /* 0x006080531d007988 */ /* 0x0003e8000800000a */
[----:B------:R3:W-:Y:S01]  /*124a0*/  STS.U8 [R29+UR10+0x7080], R85 ;  /* 0x007080551d007988 */ /* 0x0007e2000800000a */
[----:B-1----:R-:W-:-:S03]  /*124b0*/  PRMT R83, RZ, 0x7610, R83 ;  /* 0x00007610ff537816 */ /* 0x002fc60000000053 */
[----:B---3--:R-:W3:Y:S01]  /*124c0*/  LDL.LU R85, [R1+0x828] ;  /* 0x0008280001557983 */ /* 0x008ee20000300800 */
[----:B0-----:R-:W-:-:S04]  /*124d0*/  @!P2 LOP3.LUT R47, R47, R46, RZ, 0x3c, !PT ;  /* 0x0000002e2f2fa212 */ /* 0x001fc800078e3cff */
[----:B------:R-:W-:-:S04]  /*124e0*/  @!P2 LOP3.LUT R46, R47, R46, RZ, 0x3c, !PT ;  /* 0x0000002e2f2ea212 */ /* 0x000fc800078e3cff */
[----:B------:R-:W-:-:S05]  /*124f0*/  @!P2 LOP3.LUT R47, R47, R46, RZ, 0x3c, !PT ;  /* 0x0000002e2f2fa212 */ /* 0x000fca00078e3cff */
[----:B------:R4:W2:Y:S04]  /*12500*/  @!P2 LDG.E.U8 R83, desc[UR22][R46.64] ;  /* 0x000000162e53a981 */ /* 0x0008a8000c1e1100 */
[----:B------:R-:W2:Y:S01]  /*12510*/  LDL R47, [R1+0x344] ;  /* 0x00034400012f7983 */ /* 0x000ea20000100800 */
[----:B----4-:R-:W-:-:S03]  /*12520*/  @!P2 IMAD.MOV.U32 R46, RZ, RZ, R20 ;  /* 0x000000ffff2ea224 */ /* 0x010fc600078e0014 */
[----:B---3--:R0:W-:Y:S04]  /*12530*/  STS.U8 [R29+UR10+0x4480], R85 ;  /* 0x004480551d007988 */ /* 0x0081e8000800000a */
[----:B------:R1:W-:Y:S04]  /*12540*/  STS.U8 [R29+UR10+0x5480], R87 ;  /* 0x005480571d007988 */ /* 0x0003e8000800000a */
[----:B------:R3:W-:Y:S01]  /*12550*/  STS.U8 [R29+UR10+0x6480], R89 ;  /* 0x006480591d007988 */ /* 0x0007e2000800000a */
[----:B0-----:R-:W-:-:S03]  /*12560*/  PRMT R85, RZ, 0x7610, R85 ;  /* 0x00007610ff557816 */ /* 0x001fc60000000055 */
[----:B------:R-:W4:Y:S01]  /*12570*/  LDL.LU R20, [R1+0x5bc] ;  /* 0x0005bc0001147983 */ /* 0x000f220000300800 */
[----:B-1----:R-:W-:Y:S02]  /*12580*/  PRMT R87, RZ, 0x7610, R87 ;  /* 0x00007610ff577816 */ /* 0x002fe40000000057 */
[----:B---3--:R-:W-:Y:S01]  /*12590*/  PRMT R89, RZ, 0x7610, R89 ;  /* 0x00007610ff597816 */ /* 0x008fe20000000059 */
[----:B--2---:R0:W2:Y:S02]  /*125a0*/  @!P2 LDG.E.U8 R85, desc[UR22][R46.64] ;  /* 0x000000162e55a981 */ /* 0x0040a4000c1e1100 */
[----:B0-----:R-:W-:Y:S02]  /*125b0*/  @!P2 IMAD.MOV.U32 R46, RZ, RZ, R8 ;  /* 0x000000ffff2ea224 */ /* 0x001fe400078e0008 */
[----:B------:R-:W-:Y:S01]  /*125c0*/  @!P2 IMAD.MOV.U32 R47, RZ, RZ, R9 ;  /* 0x000000ffff2fa224 */ /* 0x000fe200078e0009 */
[----:B------:R-:W3:Y:S04]  /*125d0*/  LDL.LU R8, [R1+0x5b4] ;  /* 0x0005b40001087983 */ /* 0x000ee80000300800 */
[----:B------:R0:W2:Y:S04]  /*125e0*/  @!P2 LDG.E.U8 R87, desc[UR22][R46.64] ;  /* 0x000000162e57a981 */ /* 0x0000a8000c1e1100 */
[----:B------:R-:W2:Y:S01]  /*125f0*/  LDL.LU R9, [R1+0x5b0] ;  /* 0x0005b00001097983 */ /* 0x000ea20000300800 */
[----:B0-----:R-:W-:-:S02]  /*12600*/  @!P2 IMAD.MOV.U32 R46, RZ, RZ, R6 ;  /* 0x000000ffff2ea224 */ /* 0x001fc400078e0006 */
[----:B------:R-:W-:Y:S02]  /*12610*/  @!P2 IMAD.MOV.U32 R47, RZ, RZ, R7 ;  /* 0x000000ffff2fa224 */ /* 0x000fe400078e0007 */
[----:B------:R-:W2:Y:S04]  /*12620*/  LDL.LU R7, [R1+0xdc] ;  /* 0x0000dc0001077983 */ /* 0x000ea80000300800 */
[----:B------:R-:W2:Y:S04]  /*12630*/  LDL.LU R6, [R1+0xd8] ;  /* 0x0000d80001067983 */ /* 0x000ea80000300800 */
[----:B------:R0:W2:Y:S04]  /*12640*/  @!P2 LDG.E.U8 R89, desc[UR22][R46.64] ;  /* 0x000000162e59a981 */ /* 0x0000a8000c1e1100 */
[----:B------:R-:W0:Y:S04]  /*12650*/  LDL R46, [R1+0x1dc] ;  /* 0x0001dc00012e7983 */ /* 0x000e280000100800 */
[----:B------:R-:W0:Y:S04]  /*12660*/  LDL R47, [R1+0x368] ;  /* 0x00036800012f7983 */ /* 0x000e280000100800 */
[----:B------:R1:W-:Y:S02]  /*12670*/  STS.U8 [R29+UR10+0x7480], R91 ;  /* 0x0074805b1d007988 */ /* 0x0003e4000800000a */
[----:B-1----:R-:W-:-:S02]  /*12680*/  PRMT R91, RZ, 0x7610, R91 ;  /* 0x00007610ff5b7816 */ /* 0x002fc4000000005b */
[----:B0-----:R-:W-:-:S04]  /*12690*/  @!P2 LOP3.LUT R47, R47, R46, RZ, 0x3c, !PT ;  /* 0x0000002e2f2fa212 */ /* 0x001fc800078e3cff */
[----:B------:R-:W-:-:S04]  /*126a0*/  @!P2 LOP3.LUT R46, R47, R46, RZ, 0x3c, !PT ;  /* 0x0000002e2f2ea212 */ /* 0x000fc800078e3cff */
[----:B------:R-:W-:-:S05]  /*126b0*/  @!P2 LOP3.LUT R47, R47, R46, RZ, 0x3c, !PT ;  /* 0x0000002e2f2fa212 */ /* 0x000fca00078e3cff */
        /* <DEDUP_REMOVED lines=9> */
[----:B------:R-:W2:Y:S04]  /*12750*/  LDL.LU R47, [R1+0x6c] ;  /* 0x00006c00012f7983 */ /* 0x000ea80000300800 */
[----:B------:R1:W-:Y:S04]  /*12760*/  STS.U8 [R29+UR10+0x7880], R19 ;  /* 0x007880131d007988 */ /* 0x0003e8000800000a */
[----:B------:R0:W-:Y:S04]  /*12770*/  STS.U8 [R29+UR10+0x6880], R82 ;  /* 0x006880521d007988 */ /* 0x0001e8000800000a */
[----:B-1----:R-:W3:Y:S04]  /*12780*/  LDL.LU R19, [R1+0x5ac] ;  /* 0x0005ac0001137983 */ /* 0x002ee80000300800 */
[----:B0-----:R-:W3:Y:S04]  /*12790*/  LDL.LU R82, [R1+0x5a8] ;  /* 0x0005a80001527983 */ /* 0x001ee80000300800 */
[----:B------:R-:W3:Y:S04]  /*127a0*/  LDL.LU R46, [R1+0xcc] ;  /* 0x0000cc00012e7983 */ /* 0x000ee80000300800 */
[----:B------:R-:W-:Y:S04]  /*127b0*/  STS.U8 [R29+UR10+0x4c80], R92 ;  /* 0x004c805c1d007988 */ /* 0x000fe8000800000a */
[----:B------:R-:W-:Y:S04]  /*127c0*/  STS.U8 [R29+UR10+0x5c80], R90 ;  /* 0x005c805a1d007988 */ /* 0x000fe8000800000a */
[----:B------:R-:W-:Y:S04]  /*127d0*/  STS.U8 [R29+UR10+0x6c80], R88 ;  /* 0x006c80581d007988 */ /* 0x000fe8000800000a */
[----:B--2---:R0:W-:Y:S04]  /*127e0*/  STS.U8 [R29+UR10+0x5880], R47 ;  /* 0x0058802f1d007988 */ /* 0x0041e8000800000a */
[----:B0-----:R-:W2:Y:S04]  /*127f0*/  LDL.LU R47, [R1+0xc4] ;  /* 0x0000c400012f7983 */ /* 0x001ea80000300800 */
[----:B------:R-:W2:Y:S04]  /*12800*/  LDL.LU R92, [R1+0x5a0] ;  /* 0x0005a000015c7983 */ /* 0x000ea80000300800 */
[----:B------:R-:W2:Y:S04]  /*12810*/  LDL.LU R90, [R1+0x5a4] ;  /* 0x0005a400015a7983 */ /* 0x000ea80000300800 */
[----:B------:R-:W2:Y:S01]  /*12820*/  LDL.LU R88, [R1+0x5b8] ;  /* 0x0005b80001587983 */ /* 0x000ea20000300800 */
[----:B------:R-:W-:-:S03]  /*12830*/  LOP3.LUT R21, R21, 0x20, RZ, 0x3c, !PT ;  /* 0x0000002015157812 */ /* 0x000fc600078e3cff */
[----:B------:R0:W-:Y:S04]  /*12840*/  STS.U8 [R29+UR10+0x7c80], R86 ;  /* 0x007c80561d007988 */ /* 0x0001e8000800000a */
[----:B----4-:R1:W-:Y:S04]  /*12850*/  STS.U8 [R21+UR10+0x4100], R20 ;  /* 0x0041001415007988 */ /* 0x0103e8000800000a */
[----:B0-----:R-:W4:Y:S04]  /*12860*/  LDL.LU R86, [R1+0xd4] ;  /* 0x0000d40001567983 */ /* 0x001f280000300800 */
[----:B------:R-:W4:Y:S04]  /*12870*/  LDL.LU R29, [R1+0xd0] ;  /* 0x0000d000011d7983 */ /* 0x000f280000300800 */
[----:B-1----:R-:W4:Y:S04]  /*12880*/  LDL.LU R20, [R1+0x824] ;  /* 0x0008240001147983 */ /* 0x002f280000300800 */
[----:B--2---:R0:W-:Y:S04]  /*12890*/  STS.U8 [R21+UR10+0x5100], R88 ;  /* 0x0051005815007988 */ /* 0x0041e8000800000a */
[----:B---3--:R1:W-:Y:S04]  /*128a0*/  STS.U8 [R21+UR10+0x6100], R8 ;  /* 0x0061000815007988 */ /* 0x0083e8000800000a */
[----:B------:R2:W-:Y:S04]  /*128b0*/  STS.U8 [R21+UR10+0x7100], R9 ;  /* 0x0071000915007988 */ /* 0x0005e8000800000a */
[----:B0-----:R-:W3:Y:S04]  /*128c0*/  LDL.LU R88, [R1+0xbc] ;  /* 0x0000bc0001587983 */ /* 0x001ee80000300800 */
[----:B-1----:R-:W3:Y:S04]  /*128d0*/  LDL.LU R8, [R1+0x820] ;  /* 0x0008200001087983 */ /* 0x002ee80000300800 */
[----:B--2---:R-:W2:Y:S04]  /*128e0*/  LDL.LU R9, [R1+0x81c] ;  /* 0x00081c0001097983 */ /* 0x004ea80000300800 */
[----:B------:R0:W-:Y:S04]  /*128f0*/  STS.U8 [R21+UR10+0x4500], R7 ;  /* 0x0045000715007988 */ /* 0x0001e8000800000a */
[----:B------:R1:W-:Y:S04]  /*12900*/  STS.U8 [R21+UR10+0x5500], R6 ;  /* 0x0055000615007988 */ /* 0x0003e8000800000a */
[----:B----4-:R-:W-:Y:S04]  /*12910*/  STS.U8 [R21+UR10+0x6500], R86 ;  /* 0x0065005615007988 */ /* 0x010fe8000800000a */
[----:B0-----:R-:W4:Y:S04]  /*12920*/  LDL.LU R7, [R1+0x818] ;  /* 0x0008180001077983 */ /* 0x001f280000300800 */
[----:B------:R0:W-:Y:S04]  /*12930*/  STS.U8 [R21+UR10+0x7500], R29 ;  /* 0x0075001d15007988 */ /* 0x0001e8000800000a */
[----:B-1----:R-:W4:Y:S01]  /*12940*/  LDL.LU R6, [R1+0x814] ;  /* 0x0008140001067983 */ /* 0x002f220000300800 */
[----:B0-----:R-:W0:Y:S03]  /*12950*/  S2R R29, SR_TID.X ;  /* 0x00000000001d7919 */ /* 0x001e260000002100 */
[----:B--2---:R1:W-:Y:S04]  /*12960*/  STS.U8 [R21+UR10+0x4900], R9 ;  /* 0x0049000915007988 */ /* 0x0043e8000800000a */
[----:B---3--:R2:W-:Y:S04]  /*12970*/  STS.U8 [R21+UR10+0x5900], R8 ;  /* 0x0059000815007988 */ /* 0x0085e8000800000a */
[----:B------:R3:W-:Y:S04]  /*12980*/  STS.U8 [R21+UR10+0x6900], R20 ;  /* 0x0069001415007988 */ /* 0x0007e8000800000a */
[----:B-1----:R-:W4:Y:S04]  /*12990*/  LDL.LU R9, [R1+0x810] ;  /* 0x0008100001097983 */ /* 0x002f280000300800 */
[----:B--2---:R-:W2:Y:S04]  /*129a0*/  LDL.LU R8, [R1+0x80c] ;  /* 0x00080c0001087983 */ /* 0x004ea80000300800 */
[----:B---3--:R-:W3:Y:S04]  /*129b0*/  LDL.LU R20, [R1+0x808] ;  /* 0x0008080001147983 */ /* 0x008ee80000300800 */
[----:B------:R1:W-:Y:S04]  /*129c0*/  STS.U8 [R21+UR10+0x7900], R18 ;  /* 0x0079001215007988 */ /* 0x0003e8000800000a */
[----:B------:R0:W-:Y:S04]  /*129d0*/  STS.U8 [R21+UR10+0x4d00], R84 ;  /* 0x004d005415007988 */ /* 0x0001e8000800000a */
[----:B------:R0:W-:Y:S04]  /*129e0*/  STS.U8 [R21+UR10+0x5d00], R80 ;  /* 0x005d005015007988 */ /* 0x0001e8000800000a */
[----:B-1----:R-:W2:Y:S04]  /*129f0*/  LDL.LU R18, [R1+0x804] ;  /* 0x0008040001127983 */ /* 0x002ea80000300800 */
[----:B------:R-:W2:Y:S04]  /*12a00*/  LDL.LU R86, [R1+0xa4] ;  /* 0x0000a40001567983 */ /* 0x000ea80000300800 */
[----:B0-----:R-:W2:Y:S04]  /*12a10*/  LDL.LU R84, [R1+0xa8] ;  /* 0x0000a80001547983 */ /* 0x001ea80000300800 */
[----:B------:R-:W2:Y:S04]  /*12a20*/  LDL.LU R80, [R1+0xac] ;  /* 0x0000ac0001507983 */ /* 0x000ea80000300800 */
[----:B------:R0:W-:Y:S04]  /*12a30*/  STS.U8 [R21+UR10+0x6d00], R77 ;  /* 0x006d004d15007988 */ /* 0x0001e8000800000a */
[----:B------:R1:W-:Y:S04]  /*12a40*/  STS.U8 [R21+UR10+0x7d00], R76 ;  /* 0x007d004c15007988 */ /* 0x0003e8000800000a */
[----:B0-----:R-:W2:Y:S04]  /*12a50*/  LDL.LU R77, [R1+0x588] ;  /* 0x00058800014d7983 */ /* 0x001ea80000300800 */
[----:B-1----:R-:W2:Y:S04]  /*12a60*/  LDL.LU R21, [R1+0x800] ;  /* 0x0008000001157983 */ /* 0x002ea80000300800 */
[----:B------:R-:W2:Y:S01]  /*12a70*/  LDL.LU R76, [R1+0xb4] ;  /* 0x0000b400014c7983 */ /* 0x000ea20000300800 */
[----:B------:R-:W-:-:S04]  /*12a80*/  LOP3.LUT R29, R29, 0x7f, RZ, 0xc0, !PT ;  /* 0x0000007f1d1d7812 */ /* 0x000fc800078ec0ff */
[----:B------:R-:W-:-:S05]  /*12a90*/  LOP3.LUT R29, R29, 0x30, RZ, 0x3c, !PT ;  /* 0x000000301d1d7812 */ /* 0x000fca00078e3cff */
[----:B------:R0:W-:Y:S04]  /*12aa0*/  STS.U8 [R29+UR10+0x4180], R19 ;  /* 0x004180131d007988 */ /* 0x0001e8000800000a */
[----:B------:R1:W-:Y:S04]  /*12ab0*/  STS.U8 [R29+UR10+0x5180], R82 ;  /* 0x005180521d007988 */ /* 0x0003e8000800000a */
[----:B------:R1:W-:Y:S04]  /*12ac0*/  STS.U8 [R29+UR10+0x6180], R90 ;  /* 0x0061805a1d007988 */ /* 0x0003e8000800000a */
[----:B0-----:R-:W3:Y:S04]  /*12ad0*/  LDL.LU R19, [R1+0x7fc] ;  /* 0x0007fc0001137983 */ /* 0x001ee80000300800 */
[----:B------:R0:W-:Y:S04]  /*12ae0*/  STS.U8 [R29+UR10+0x7180], R92 ;  /* 0x0071805c1d007988 */ /* 0x0001e8000800000a */
[----:B-1----:R-:W3:Y:S04]  /*12af0*/  LDL.LU R82, [R1+0x7f8] ;  /* 0x0007f80001527983 */ /* 0x002ee80000300800 */
[----:B------:R1:W-:Y:S04]  /*12b00*/  STS.U8 [R29+UR10+0x4580], R46 ;  /* 0x0045802e1d007988 */ /* 0x0003e8000800000a */
[----:B------:R1:W-:Y:S04]  /*12b10*/  STS.U8 [R29+UR10+0x5580], R47 ;  /* 0x0055802f1d007988 */ /* 0x0003e8000800000a */
[----:B------:R-:W3:Y:S04]  /*12b20*/  LDL.LU R90, [R1+0x584] ;  /* 0x00058400015a7983 */ /* 0x000ee80000300800 */
[----:B0-----:R-:W3:Y:S04]  /*12b30*/  LDL.LU R92, [R1+0x580] ;  /* 0x00058000015c7983 */ /* 0x001ee80000300800 */
[----:B------:R-:W-:Y:S04]  /*12b40*/  STS.U8 [R29+UR10+0x6580], R88 ;  /* 0x006580581d007988 */ /* 0x000fe8000800000a */
[----:B-1----:R-:W3:Y:S04]  /*12b50*/  LDL.LU R46, [R1+0x578] ;  /* 0x00057800012e7983 */ /* 0x002ee80000300800 */
[----:B------:R-:W3:Y:S04]  /*12b60*/  LDL.LU R47, [R1+0x100] ;  /* 0x00010000012f7983 */ /* 0x000ee80000300800 */
[----:B--2---:R-:W-:Y:S04]  /*12b70*/  STS.U8 [R29+UR10+0x7580], R76 ;  /* 0x0075804c1d007988 */ /* 0x004fe8000800000a */
[----:B------:R0:W-:Y:S04]  /*12b80*/  STS.U8 [R29+UR10+0x4980], R24 ;  /* 0x004980181d007988 */ /* 0x0001e8000800000a */
[----:B------:R1:W-:Y:S04]  /*12b90*/  STS.U8 [R29+UR10+0x5980], R25 ;  /* 0x005980191d007988 */ /* 0x0003e8000800000a */
[----:B------:R2:W-:Y:S04]  /*12ba0*/  STS.U8 [R29+UR10+0x6980], R22 ;  /* 0x006980161d007988 */ /* 0x0005e8000800000a */
[----:B0-----:R-:W3:Y:S04]  /*12bb0*/  LDL.LU R24, [R1+0x7f4] ;  /* 0x0007f40001187983 */ /* 0x001ee80000300800 */
[----:B-1----:R-:W3:Y:S04]  /*12bc0*/  LDL.LU R25, [R1+0x7f0] ;  /* 0x0007f00001197983 */ /* 0x002ee80000300800 */
[----:B--2---:R-:W2:Y:S04]  /*12bd0*/  LDL.LU R22, [R1+0x7ec] ;  /* 0x0007ec0001167983 */ /* 0x004ea80000300800 */
[----:B------:R0:W-:Y:S04]  /*12be0*/  STS.U8 [R29+UR10+0x7980], R11 ;  /* 0x0079800b1d007988 */ /* 0x0001e8000800000a */
[----:B------:R1:W-:Y:S04]  /*12bf0*/  STS.U8 [R29+UR10+0x4d80], R75 ;  /* 0x004d804b1d007988 */ /* 0x0003e8000800000a */
[----:B------:R4:W-:Y:S04]  /*12c00*/  STS.U8 [R29+UR10+0x5d80], R74 ;  /* 0x005d804a1d007988 */ /* 0x0009e8000800000a */
[----:B0-----:R-:W2:Y:S04]  /*12c10*/  LDL.LU R11, [R1+0x7e8] ;  /* 0x0007e800010b7983 */ /* 0x001ea80000300800 */
[----:B-1----:R-:W2:Y:S04]  /*12c20*/  LDL.LU R75, [R1+0x58c] ;  /* 0x00058c00014b7983 */ /* 0x002ea80000300800 */
[----:B----4-:R-:W4:Y:S04]  /*12c30*/  LDL.LU R74, [R1+0x590] ;  /* 0x00059000014a7983 */ /* 0x010f280000300800 */
[----:B------:R0:W-:Y:S04]  /*12c40*/  STS.U8 [R29+UR10+0x6d80], R73 ;  /* 0x006d80491d007988 */ /* 0x0001e8000800000a */
[----:B0-----:R-:W2:Y:S01]  /*12c50*/  LDL.LU R73, [R1+0x598] ;  /* 0x0005980001497983 */ /* 0x001ea20000300800 */
[----:B------:R-:W0:Y:S03]  /*12c60*/  S2R R88, SR_TID.X ;  /* 0x0000000000587919 */ /* 0x000e260000002100 */
[----:B------:R1:W-:Y:S01]  /*12c70*/  STS.U8 [R29+UR10+0x7d80], R72 ;  /* 0x007d80481d007988 */ /* 0x0003e2000800000a */
[----:B0-----:R-:W-:-:S04]  /*12c80*/  LOP3.LUT R88, R88, 0x7f, RZ, 0xc0, !PT ;  /* 0x0000007f58587812 */ /* 0x001fc800078ec0ff */
[C---:B------:R-:W-:Y:S02]  /*12c90*/  LOP3.LUT R76, R88.reuse, 0x40, RZ, 0x3c, !PT ;  /* 0x00000040584c7812 */ /* 0x040fe400078e3cff */
[----:B-1----:R-:W-:-:S03]  /*12ca0*/  LOP3.LUT R72, R88, 0x50, RZ, 0x3c, !PT ;  /* 0x0000005058487812 */ /* 0x002fc600078e3cff */
[----:B--2---:R-:W-:Y:S04]  /*12cb0*/  STS.U8 [R76+UR10+0x4200], R73 ;  /* 0x004200494c007988 */ /* 0x004fe8000800000a */
[----:B----4-:R-:W-:Y:S04]  /*12cc0*/  STS.U8 [R76+UR10+0x5200], R74 ;  /* 0x0052004a4c007988 */ /* 0x010fe8000800000a */
[----:B------:R-:W-:Y:S04]  /*12cd0*/  STS.U8 [R76+UR10+0x6200], R75 ;  /* 0x0062004b4c007988 */ /* 0x000fe8000800000a */
[----:B------:R-:W-:Y:S04]  /*12ce0*/  STS.U8 [R76+UR10+0x7200], R77 ;  /* 0x0072004d4c007988 */ /* 0x000fe8000800000a */
[----:B------:R-:W-:Y:S04]  /*12cf0*/  STS.U8 [R76+UR10+0x4600], R80 ;  /* 0x004600504c007988 */ /* 0x000fe8000800000a */
[----:B------:R-:W-:Y:S04]  /*12d00*/  STS.U8 [R76+UR10+0x5600], R84 ;  /* 0x005600544c007988 */ /* 0x000fe8000800000a */
[----:B------:R-:W-:Y:S04]  /*12d10*/  STS.U8 [R76+UR10+0x6600], R86 ;  /* 0x006600564c007988 */ /* 0x000fe8000800000a */
[----:B------:R0:W-:Y:S04]  /*12d20*/  STS.U8 [R76+UR10+0x7600], R11 ;  /* 0x0076000b4c007988 */ /* 0x0001e8000800000a */
[----:B------:R1:W-:Y:S04]  /*12d30*/  STS.U8 [R76+UR10+0x4a00], R10 ;  /* 0x004a000a4c007988 */ /* 0x0003e8000800000a */
[----:B------:R2:W-:Y:S04]  /*12d40*/  STS.U8 [R76+UR10+0x5a00], R15 ;  /* 0x005a000f4c007988 */ /* 0x0005e8000800000a */
[----:B------:R4:W-:Y:S04]  /*12d50*/  STS.U8 [R76+UR10+0x6a00], R12 ;  /* 0x006a000c4c007988 */ /* 0x0009e8000800000a */
[----:B------:R0:W-:Y:S04]  /*12d60*/  STS.U8 [R76+UR10+0x7a00], R23 ;  /* 0x007a00174c007988 */ /* 0x0001e8000800000a */
[----:B------:R-:W-:Y:S04]  /*12d70*/  STS.U8 [R76+UR10+0x4e00], R71 ;  /* 0x004e00474c007988 */ /* 0x000fe8000800000a */
[----:B------:R-:W-:Y:S04]  /*12d80*/  STS.U8 [R76+UR10+0x5e00], R70 ;  /* 0x005e00464c007988 */ /* 0x000fe8000800000a */
[----:B------:R-:W-:Y:S04]  /*12d90*/  STS.U8 [R76+UR10+0x6e00], R69 ;  /* 0x006e00454c007988 */ /* 0x000fe8000800000a */
[----:B------:R-:W-:Y:S04]  /*12da0*/  STS.U8 [R76+UR10+0x7e00], R68 ;  /* 0x007e00444c007988 */ /* 0x000fe8000800000a */
[----:B0-----:R-:W4:Y:S04]  /*12db0*/  LDL.LU R11, [R1+0x7e4] ;  /* 0x0007e400010b7983 */ /* 0x001f280000300800 */
[----:B---3--:R-:W-:Y:S04]  /*12dc0*/  STS.U8 [R72+UR10+0x4280], R90 ;  /* 0x0042805a48007988 */ /* 0x008fe8000800000a */
[----:B-1----:R-:W3:Y:S04]  /*12dd0*/  LDL.LU R10, [R1+0x7e0] ;  /* 0x0007e000010a7983 */ /* 0x002ee80000300800 */
[----:B------:R-:W-:Y:S04]  /*12de0*/  STS.U8 [R72+UR10+0x5280], R92 ;  /* 0x0052805c48007988 */ /* 0x000fe8000800000a */
[----:B--2---:R-:W2:Y:S04]  /*12df0*/  LDL.LU R15, [R1+0x7dc] ;  /* 0x0007dc00010f7983 */ /* 0x004ea80000300800 */
[----:B------:R-:W-:Y:S04]  /*12e00*/  STS.U8 [R72+UR10+0x6280], R46 ;  /* 0x0062802e48007988 */ /* 0x000fe8000800000a */
[----:B----4-:R-:W4:Y:S04]  /*12e10*/  LDL.LU R12, [R1+0x7d8] ;  /* 0x0007d800010c7983 */ /* 0x010f280000300800 */
[----:B------:R-:W-:Y:S04]  /*12e20*/  STS.U8 [R72+UR10+0x7280], R47 ;  /* 0x0072802f48007988 */ /* 0x000fe8000800000a */
[----:B------:R-:W2:Y:S04]  /*12e30*/  LDL.LU R23, [R1+0x7d4] ;  /* 0x0007d40001177983 */ /* 0x000ea80000300800 */
[----:B------:R0:W-:Y:S04]  /*12e40*/  STS.U8 [R72+UR10+0x4680], R22 ;  /* 0x0046801648007988 */ /* 0x0001e8000800000a */
[----:B------:R1:W-:Y:S04]  /*12e50*/  STS.U8 [R72+UR10+0x5680], R25 ;  /* 0x0056801948007988 */ /* 0x0003e8000800000a */
[----:B------:R1:W-:Y:S04]  /*12e60*/  STS.U8 [R72+UR10+0x6680], R24 ;  /* 0x0066801848007988 */ /* 0x0003e8000800000a */
[----:B0-----:R-:W2:Y:S04]  /*12e70*/  LDL.LU R22, [R1+0x7d0] ;  /* 0x0007d00001167983 */ /* 0x001ea80000300800 */
[----:B-1----:R-:W2:Y:S04]  /*12e80*/  LDL.LU R25, [R1+0x7cc] ;  /* 0x0007cc0001197983 */ /* 0x002ea80000300800 */
[----:B------:R-:W2:Y:S01]  /*12e90*/  LDL.LU R24, [R1+0x7c8] ;  /* 0x0007c80001187983 */ /* 0x000ea20000300800 */
[----:B------:R-:W0:Y:S03]  /*12ea0*/  S2R R47, SR_TID.X ;  /* 0x00000000002f7919 */ /* 0x000e260000002100 */
[----:B------:R1:W-:Y:S04]  /*12eb0*/  STS.U8 [R72+UR10+0x7680], R82 ;  /* 0x0076805248007988 */ /* 0x0003e8000800000a */
[----:B------:R0:W-:Y:S04]  /*12ec0*/  STS.U8 [R72+UR10+0x4a80], R78 ;  /* 0x004a804e48007988 */ /* 0x0001e8000800000a */
[----:B------:R0:W-:Y:S04]  /*12ed0*/  STS.U8 [R72+UR10+0x5a80], R28 ;  /* 0x005a801c48007988 */ /* 0x0001e8000800000a */
[----:B------:R0:W-:Y:S04]  /*12ee0*/  STS.U8 [R72+UR10+0x6a80], R26 ;  /* 0x006a801a48007988 */ /* 0x0001e8000800000a */
[----:B------:R0:W-:Y:S04]  /*12ef0*/  STS.U8 [R72+UR10+0x7a80], R27 ;  /* 0x007a801b48007988 */ /* 0x0001e8000800000a */
[----:B------:R-:W-:Y:S01]  /*12f00*/  STS.U8 [R72+UR10+0x4e80], R67 ;  /* 0x004e804348007988 */ /* 0x000fe2000800000a */
[----:B0-----:R-:W-:-:S03]  /*12f10*/  LOP3.LUT R46, R47, 0x7f, RZ, 0xc0, !PT ;  /* 0x0000007f2f2e7812 */ /* 0x001fc600078ec0ff */
[----:B------:R-:W-:Y:S01]  /*12f20*/  STS.U8 [R72+UR10+0x5e80], R66 ;  /* 0x005e804248007988 */ /* 0x000fe2000800000a */
[----:B------:R-:W-:-:S03]  /*12f30*/  LOP3.LUT R47, R46, 0x60, RZ, 0x3c, !PT ;  /* 0x000000602e2f7812 */ /* 0x000fc600078e3cff */
[----:B------:R-:W-:Y:S04]  /*12f40*/  STS.U8 [R72+UR10+0x6e80], R65 ;  /* 0x006e804148007988 */ /* 0x000fe8000800000a */
[----:B------:R-:W-:Y:S04]  /*12f50*/  STS.U8 [R72+UR10+0x7e80], R50 ;  /* 0x007e803248007988 */ /* 0x000fe8000800000a */
[----:B-1----:R0:W5:Y:S04]  /*12f60*/  LDL.LU R82, [R1+0x7c4] ;  /* 0x0007c40001527983 */ /* 0x0021680000300800 */
[----:B------:R0:W5:Y:S04]  /*12f70*/  LDL.LU R78, [R1+0x7c0] ;  /* 0x0007c000014e7983 */ /* 0x0001680000300800 */
[----:B------:R0:W5:Y:S04]  /*12f80*/  LDL.LU R28, [R1+0x7bc] ;  /* 0x0007bc00011c7983 */ /* 0x0001680000300800 */
[----:B------:R0:W5:Y:S04]  /*12f90*/  LDL.LU R26, [R1+0x7b8] ;  /* 0x0007b800011a7983 */ /* 0x0001680000300800 */
[----:B------:R0:W5:Y:S01]  /*12fa0*/  LDL.LU R27, [R1+0x7b4] ;  /* 0x0007b400011b7983 */ /* 0x0001620000300800 */
[----:B------:R-:W-:-:S03]  /*12fb0*/  LOP3.LUT R46, R46, 0x70, RZ, 0x3c, !PT ;  /* 0x000000702e2e7812 */ /* 0x000fc600078e3cff */
[----:B--2---:R1:W-:Y:S04]  /*12fc0*/  STS.U8 [R47+UR10+0x4300], R24 ;  /* 0x004300182f007988 */ /* 0x0043e8000800000a */
[----:B------:R2:W-:Y:S04]  /*12fd0*/  STS.U8 [R47+UR10+0x5300], R25 ;  /* 0x005300192f007988 */ /* 0x0005e8000800000a */
[----:B------:R0:W-:Y:S04]  /*12fe0*/  STS.U8 [R47+UR10+0x6300], R22 ;  /* 0x006300162f007988 */ /* 0x0001e8000800000a */
[----:B------:R0:W-:Y:S04]  /*12ff0*/  STS.U8 [R47+UR10+0x7300], R23 ;  /* 0x007300172f007988 */ /* 0x0001e8000800000a */
[----:B------:R0:W-:Y:S04]  /*13000*/  STS.U8 [R47+UR10+0x4700], R19 ;  /* 0x004700132f007988 */ /* 0x0001e8000800000a */
[----:B-1----:R1:W5:Y:S04]  /*13010*/  LDL.LU R24, [R1+0x7b0] ;  /* 0x0007b00001187983 */ /* 0x0023680000300800 */
[----:B------:R0:W-:Y:S04]  /*13020*/  STS.U8 [R47+UR10+0x5700], R21 ;  /* 0x005700152f007988 */ /* 0x0001e8000800000a */
[----:B--2---:R1:W5:Y:S04]  /*13030*/  LDL.LU R25, [R1+0x7ac] ;  /* 0x0007ac0001197983 */ /* 0x0043680000300800 */
[----:B------:R2:W-:Y:S04]  /*13040*/  STS.U8 [R47+UR10+0x6700], R18 ;  /* 0x006700122f007988 */ /* 0x0005e8000800000a */
[----:B0-----:R1:W5:Y:S04]  /*13050*/  LDL.LU R22, [R1+0x7a8] ;  /* 0x0007a80001167983 */ /* 0x0013680000300800 */
[----:B------:R0:W-:Y:S04]  /*13060*/  STS.U8 [R47+UR10+0x7700], R20 ;  /* 0x007700142f007988 */ /* 0x0001e8000800000a */
[----:B------:R1:W5:Y:S04]  /*13070*/  LDL.LU R23, [R1+0x7a4] ;  /* 0x0007a40001177983 */ /* 0x0003680000300800 */
[----:B------:R0:W-:Y:S04]  /*13080*/  STS.U8 [R47+UR10+0x4b00], R14 ;  /* 0x004b000e2f007988 */ /* 0x0001e8000800000a */
[----:B------:R1:W5:Y:S04]  /*13090*/  LDL.LU R19, [R1+0x7a0] ;  /* 0x0007a00001137983 */ /* 0x0003680000300800 */
[----:B------:R0:W-:Y:S04]  /*130a0*/  STS.U8 [R47+UR10+0x5b00], R17 ;  /* 0x005b00112f007988 */ /* 0x0001e8000800000a */
[----:B------:R1:W5:Y:S04]  /*130b0*/  LDL.LU R21, [R1+0x79c] ;  /* 0x00079c0001157983 */ /* 0x0003680000300800 */
[----:B------:R0:W-:Y:S04]  /*130c0*/  STS.U8 [R47+UR10+0x6b00], R13 ;  /* 0x006b000d2f007988 */ /* 0x0001e8000800000a */
[----:B--2---:R1:W5:Y:S04]  /*130d0*/  LDL.LU R18, [R1+0x798] ;  /* 0x0007980001127983 */ /* 0x0043680000300800 */
[----:B------:R2:W-:Y:S04]  /*130e0*/  STS.U8 [R47+UR10+0x7b00], R16 ;  /* 0x007b00102f007988 */ /* 0x0005e8000800000a */
[----:B0-----:R1:W5:Y:S04]  /*130f0*/  LDL.LU R20, [R1+0x794] ;  /* 0x0007940001147983 */ /* 0x0013680000300800 */
[----:B------:R-:W-:Y:S04]  /*13100*/  STS.U8 [R47+UR10+0x4f00], R48 ;  /* 0x004f00302f007988 */ /* 0x000fe8000800000a */
[----:B------:R1:W5:Y:S04]  /*13110*/  LDL.LU R14, [R1+0x790] ;  /* 0x00079000010e7983 */ /* 0x0003680000300800 */
[----:B------:R-:W-:Y:S04]  /*13120*/  STS.U8 [R47+UR10+0x5f00], R30 ;  /* 0x005f001e2f007988 */ /* 0x000fe8000800000a */
[----:B------:R1:W5:Y:S04]  /*13130*/  LDL.LU R17, [R1+0x78c] ;  /* 0x00078c0001117983 */ /* 0x0003680000300800 */
[----:B------:R-:W-:Y:S04]  /*13140*/  STS.U8 [R47+UR10+0x6f00], R31 ;  /* 0x006f001f2f007988 */ /* 0x000fe8000800000a */
[----:B------:R1:W5:Y:S04]  /*13150*/  LDL.LU R13, [R1+0x788] ;  /* 0x00078800010d7983 */ /* 0x0003680000300800 */
[----:B------:R-:W-:Y:S04]  /*13160*/  STS.U8 [R47+UR10+0x7f00], R32 ;  /* 0x007f00202f007988 */ /* 0x000fe8000800000a */
[----:B--2---:R1:W5:Y:S04]  /*13170*/  LDL.LU R16, [R1+0x784] ;  /* 0x0007840001107983 */ /* 0x0043680000300800 */
[----:B----4-:R0:W-:Y:S04]  /*13180*/  STS.U8 [R46+UR10+0x4380], R12 ;  /* 0x0043800c2e007988 */ /* 0x0101e8000800000a */
[----:B------:R2:W-:Y:S04]  /*13190*/  STS.U8 [R46+UR10+0x5380], R15 ;  /* 0x0053800f2e007988 */ /* 0x0005e8000800000a */
[----:B---3--:R3:W-:Y:S04]  /*131a0*/  STS.U8 [R46+UR10+0x6380], R10 ;  /* 0x0063800a2e007988 */ /* 0x0087e8000800000a */
[----:B0-----:R1:W5:Y:S04]  /*131b0*/  LDL.LU R12, [R1+0x780] ;  /* 0x00078000010c7983 */ /* 0x0013680000300800 */
[----:B--2---:R1:W5:Y:S04]  /*131c0*/  LDL.LU R15, [R1+0x77c] ;  /* 0x00077c00010f7983 */ /* 0x0043680000300800 */
[----:B---3--:R1:W5:Y:S04]  /*131d0*/  LDL.LU R10, [R1+0x778] ;  /* 0x00077800010a7983 */ /* 0x0083680000300800 */
[----:B------:R0:W-:Y:S04]  /*131e0*/  STS.U8 [R46+UR10+0x7380], R11 ;  /* 0x0073800b2e007988 */ /* 0x0001e8000800000a */
[----:B------:R2:W-:Y:S04]  /*131f0*/  STS.U8 [R46+UR10+0x4780], R8 ;  /* 0x004780082e007988 */ /* 0x0005e8000800000a */
[----:B------:R3:W-:Y:S04]  /*13200*/  STS.U8 [R46+UR10+0x5780], R9 ;  /* 0x005780092e007988 */ /* 0x0007e8000800000a */
        /* <DEDUP_REMOVED lines=14> */
[----:B---3--:R1:W5:Y:S01]  /*132f0*/  LDL.LU R3, [R1+0x754] ;  /* 0x0007540001037983 */ /* 0x0083620000300800 */
[----:B------:R-:W0:Y:S01]  /*13300*/  S2R R47, SR_TID.X ;  /* 0x00000000002f7919 */ /* 0x000e220000002100 */
[----:B------:R-:W2:Y:S02]  /*13310*/  S2R R29, SR_TID.X ;  /* 0x00000000001d7919 */ /* 0x000ea40000002100 */
[----:B------:R1:W-:Y:S04]  /*13320*/  STS.U8 [R46+UR10+0x4f80], R33 ;  /* 0x004f80212e007988 */ /* 0x0003e8000800000a */
[----:B------:R1:W-:Y:S04]  /*13330*/  STS.U8 [R46+UR10+0x5f80], R34 ;  /* 0x005f80222e007988 */ /* 0x0003e8000800000a */
[----:B------:R1:W-:Y:S04]  /*13340*/  STS.U8 [R46+UR10+0x6f80], R35 ;  /* 0x006f80232e007988 */ /* 0x0003e8000800000a */
[----:B------:R1:W-:Y:S01]  /*13350*/  STS.U8 [R46+UR10+0x7f80], R36 ;  /* 0x007f80242e007988 */ /* 0x0003e2000800000a */
[----:B0-----:R-:W-:-:S05]  /*13360*/  LOP3.LUT R47, R47, 0x7f, RZ, 0xc0, !PT ;  /* 0x0000007f2f2f7812 */ /* 0x001fca00078ec0ff */
[----:B------:R1:W-:Y:S04]  /*13370*/  STS.U8 [R47+UR10+0x9000], R37 ;  /* 0x009000252f007988 */ /* 0x0003e8000800000a */
[----:B------:R1:W-:Y:S04]  /*13380*/  STS.U8 [R47+UR10+0x9100], R38 ;  /* 0x009100262f007988 */ /* 0x0003e8000800000a */
[----:B------:R1:W-:Y:S04]  /*13390*/  STS.U8 [R47+UR10+0x9200], R39 ;  /* 0x009200272f007988 */ /* 0x0003e8000800000a */
[----:B------:R1:W-:Y:S01]  /*133a0*/  STS.U8 [R47+UR10+0x9300], R40 ;  /* 0x009300282f007988 */ /* 0x0003e2000800000a */
[----:B--2---:R-:W-:-:S03]  /*133b0*/  LOP3.LUT R29, R29, 0x7f, RZ, 0xc0, !PT ;  /* 0x0000007f1d1d7812 */ /* 0x004fc600078ec0ff */
[----:B------:R1:W-:Y:S04]  /*133c0*/  STS.U8 [R47+UR10+0x9400], R41 ;  /* 0x009400292f007988 */ /* 0x0003e8000800000a */
[----:B------:R1:W-:Y:S04]  /*133d0*/  STS.U8 [R47+UR10+0x9500], R42 ;  /* 0x0095002a2f007988 */ /* 0x0003e8000800000a */
[----:B------:R1:W-:Y:S04]  /*133e0*/  STS.U8 [R47+UR10+0x9600], R43 ;  /* 0x0096002b2f007988 */ /* 0x0003e8000800000a */
[----:B------:R1:W-:Y:S01]  /*133f0*/  STS.U8 [R47+UR10+0x9700], R44 ;  /* 0x0097002c2f007988 */ /* 0x0003e2000800000a */
[----:B------:R-:W-:-:S03]  /*13400*/  LOP3.LUT R29, R29, 0x10, RZ, 0x3c, !PT ;  /* 0x000000101d1d7812 */ /* 0x000fc600078e3cff */
[----:B------:R1:W-:Y:S04]  /*13410*/  STS.U8 [R47+UR10+0x9800], R45 ;  /* 0x0098002d2f007988 */ /* 0x0003e8000800000a */
        /* <DEDUP_REMOVED lines=22> */
[----:B------:R1:W-:Y:S01]  /*13580*/  STS.U8 [R29+UR10+0x9f80], R93 ;  /* 0x009f805d1d007988 */ /* 0x0003e2000800000a */
[----:B------:R0:W-:Y:S06]  /*13590*/  MEMBAR.ALL.CTA ;  /* 0x0000000000007992 */ /* 0x0001ec0000008000 */
[----:B0-----:R-:W0:Y:S01]  /*135a0*/  FENCE.VIEW.ASYNC.S ;  /* 0x00000000000073c6 */ /* 0x001e220000000000 */
[----:B------:R-:W-:Y:S01]  /*135b0*/  ULEA UR11, UR20, UR10, 0x3 ;  /* 0x0000000a140b7291 */ /* 0x000fe2000f8e18ff */
[----:B------:R-:W-:-:S03]  /*135c0*/  UMOV UR4, UR5 ;  /* 0x0000000500047c82 */ /* 0x000fc60008000000 */
[----:B------:R-:W-:Y:S01]  /*135d0*/  UIADD3 UR11, UPT, UPT, UR11, 0xa000, URZ ;  /* 0x0000a0000b0b7890 */ /* 0x000fe2000fffe0ff */
[----:B0-----:R-:W-:Y:S06]  /*135e0*/  BAR.SYNC.DEFER_BLOCKING 0x0 ;  /* 0x0000000000007b1d */ /* 0x001fec0000010000 */
[----:B-1----:R-:W-:Y:S05]  /*135f0*/  @P0 BRA `(.L_x_9) ;  /* 0x0000000000540947 */ /* 0x002fea0003800000 */
[----:B------:R-:W-:Y:S02]  /*13600*/  UIADD3 UR29, UPT, UPT, UR8, 0x80, URZ ;  /* 0x00000080081d7890 */ /* 0x000fe4000fffe0ff */
[----:B------:R-:W-:Y:S02]  /*13610*/  UIADD3 UR34, UPT, UPT, UR8, 0x100, URZ ;  /* 0x0000010008227890 */ /* 0x000fe4000fffe0ff */
[----:B------:R-:W-:Y:S01]  /*13620*/  UIADD3 UR35, UPT, UPT, UR8, 0x180, URZ ;  /* 0x0000018008237890 */ /* 0x000fe2000fffe0ff */
        /* <DEDUP_REMOVED lines=9> */
[----:B------:R0:W-:Y:S01]  /*136c0*/  UTCQMMA gdesc[UR14], gdesc[UR12], tmem[UR8], tmem[UR16], idesc[UR17], UPT ;  /* 0x00ff100c0e0075ea */ /* 0x0001e2000b800308 */
[----:B------:R-:W-:Y:S01]  /*136d0*/  UMOV UR38, 0x0 ;  /* 0x0000000000267882 */ /* 0x000fe20000000000 */
[----:B------:R-:W-:Y:S01]  /*136e0*/  UMOV UR39, 0x8208490 ;  /* 0x0820849000277882 */ /* 0x000fe20000000000 */
[----:B------:R0:W-:Y:S01]  /*136f0*/  UTCQMMA gdesc[UR30], gdesc[UR12], tmem[UR29], tmem[UR32], idesc[UR33], UPT ;  /* 0x00ff200c1e0075ea */ /* 0x0001e2000b80031d */
[----:B------:R-:W-:Y:S01]  /*13700*/  UMOV UR5, UR6 ;  /* 0x0000000600057c82 */ /* 0x000fe20008000000 */
[----:B------:R0:W-:Y:S01]  /*13710*/  UTCQMMA gdesc[UR24], gdesc[UR12], tmem[UR34], tmem[UR36], idesc[UR37], UPT ;  /* 0x00ff240c180075ea */ /* 0x0001e2000b800322 */
[----:B------:R0:W-:Y:S01]  /*13720*/  UTCQMMA gdesc[UR26], gdesc[UR12], tmem[UR35], tmem[UR38], idesc[UR39], UPT ;  /* 0x00ff260c1a0075ea */ /* 0x0001e2000b800323 */
[----:B------:R0:W-:Y:S01]  /*13730*/  UTCBAR [UR5], URZ ;  /* 0x000000ff050073e9 */ /* 0x0001e200080000ff */
[----:B------:R-:W-:Y:S01]  /*13740*/  NOP ;  /* 0x0000000000007918 */ /* 0x000fe20000000000 */
.L_x_9:
[----:B------:R-:W2:Y:S01]  /*13750*/  LDL.LU R30, [R1+0x594] ;  /* 0x00059400011e7983 */ /* 0x000ea20000300800 */
[----:B------:R-:W-:Y:S01]  /*13760*/  UIADD3 UR20, UPT, UPT, UR20, 0x1, URZ ;  /* 0x0000000114147890 */ /* 0x000fe2000fffe0ff */
[----:B------:R-:W-:-:S03]  /*13770*/  VIADD R0, R0, 0xffffffe0 ;  /* 0xffffffe000007836 */ /* 0x000fc60000000000 */
[----:B------:R-:W-:-:S04]  /*13780*/  UISETP.GT.AND UP1, UPT, UR20, 0x1, UPT ;  /* 0x000000011400788c */ /* 0x000fc8000bf24270 */
[----:B0-----:R-:W-:Y:S02]  /*13790*/  USEL UR5, URZ, 0x1, !UP1 ;  /* 0x00000001ff057887 */ /* 0x001fe4000c800000 */
[----:B------:R-:W-:Y:S02]  /*137a0*/  USEL UR20, UR20, URZ, !UP1 ;  /* 0x000000ff14147287 */ /* 0x000fe4000c800000 */
[----:B------:R-:W-:Y:S01]  /*137b0*/  ULOP3.LUT UR5, UR4, UR5, URZ, 0x3c, !UPT ;  /* 0x0000000504057292 */ /* 0x000fe2000f8e3cff */
[----:B--2---:R-:W-:-:S05]  /*137c0*/  VIADD R30, R30, 0xffffffff ;  /* 0xffffffff1e1e7836 */ /* 0x004fca0000000000 */
[----:B------:R-:W-:Y:S01]  /*137d0*/  ISETP.NE.U32.AND P1, PT, R30, RZ, PT ;  /* 0x000000ff1e00720c */ /* 0x000fe20003f25070 */
[----:B------:R0:W-:Y:S02]  /*137e0*/  STL [R1+0x594], R30 ;  /* 0x0005941e01007387 */ /* 0x0001e40000100800 */
[----:B0-----:R-:W-:-:S10]  /*137f0*/  IMAD.U32 R30, RZ, RZ, UR4 ;  /* 0x00000004ff1e7e24 */ /* 0x001fd4000f8e00ff */
[----:B------:R-:W-:Y:S05]  /*13800*/  @P1 BRA `(.L_x_10) ;  /* 0xffffff70007c1947 */ /* 0x000fea000383ffff */
.L_x_7:
[----:B------:R-:W1:Y:S01]  /*13810*/  LDC R31, c[0x0][0x3a0] ;  /* 0x0000e800ff1f7b82 */ /* 0x000e620000000800 */
[----:B------:R-:W2:Y:S01]  /*13820*/  LDCU UR14, c[0x0][0x39c] ;  /* 0x00007380ff0e77ac */ /* 0x000ea20008000800 */
[----:B------:R-:W3:Y:S06]  /*13830*/  LDCU.64 UR12, c[0x0][0x398] ;  /* 0x00007300ff0c77ac */ /* 0x000eec0008000a00 */
[----:B------:R-:W4:Y:S01]  /*13840*/  LDC R69, c[0x0][0x3b4] ;  /* 0x0000ed00ff457b82 */ /* 0x000f220000000800 */
[----:B-1----:R-:W-:-:S05]  /*13850*/  VIADD R31, R31, 0x1f ;  /* 0x0000001f1f1f7836 */ /* 0x002fca0000000000 */
[----:B------:R-:W-:-:S13]  /*13860*/  ISETP.GE.AND P0, PT, R31, 0x20, PT ;  /* 0x000000201f00780c */ /* 0x000fda0003f06270 */
[----:B--234-:R-:W-:Y:S05]  /*13870*/  @!P0 BRA `(.L_x_11) ;  /* 0x0000000000108947 */ /* 0x01cfea0003800000 */
[----:B------:R-:W-:-:S06]  /*13880*/  USHF.L.U32 UR4, UR4, 0x1f, URZ ;  /* 0x0000001f04047899 */ /* 0x000fcc00080006ff */
[----:B-----5:R-:W-:-:S04]  /*13890*/  IMAD.U32 R0, RZ, RZ, UR4 ;  /* 0x00000004ff007e24 */ /* 0x020fc8000f8e00ff */
[----:B------:R-:W1:Y:S02]  /*138a0*/  SYNCS.PHASECHK.TRANS64.TRYWAIT P0, [UR11], R0 ;  /* 0x00000000ff0075a7 */ /* 0x000e64000800110b */
[----:B-1----:R-:W-:Y:S05]  /*138b0*/  @!P0 BRA `(.L_x_12) ;  /* 0x0000013c00f48947 */ /* 0x002fea0003800000 */
.L_x_11:
[----:B------:R-:W-:Y:S06]  /*138c0*/  BAR.SYNC.DEFER_BLOCKING 0x0 ;  /* 0x0000000000007b1d */ /* 0x000fec0000010000 */
[----:B------:R-:W1:Y:S01]  /*138d0*/  LDCU UR11, c[0x0][0x39c] ;  /* 0x00007380ff0b77ac */ /* 0x000e620008000800 */
[----:B------:R2:W-:Y:S01]  /*138e0*/  STL [R1+0x868], R69 ;  /* 0x0008684501007387 */ /* 0x0005e20000100800 */
[----:B------:R-:W3:Y:S03]  /*138f0*/  LDCU.128 UR4, c[0x0][0x390] ;  /* 0x00007200ff0477ac */ /* 0x000ee60008000c00 */
[----:B-----5:R-:W4:Y:S01]  /*13900*/  LDL R5, [R1+0x704] ;  /* 0x0007040001057983 */ /* 0x020f220000100800 */
[----:B------:R-:W0:Y:S03]  /*13910*/  LDCU UR30, c[0x0][0x3b8] ;  /* 0x00007700ff1e77ac */ /* 0x000e260008000800 */
[----:B------:R-:W3:Y:S01]  /*13920*/  LDL R7, [R1+0x708] ;  /* 0x0007080001077983 */ /* 0x000ee20000100800 */
[----:B------:R-:W0:Y:S03]  /*13930*/  LDCU.64 UR32, c[0x0][0x398] ;  /* 0x00007300ff2077ac */ /* 0x000e260008000a00 */
[----:B------:R-:W3:Y:S01]  /*13940*/  LDL R4, [R1+0x700] ;  /* 0x0007000001047983 */ /* 0x000ee20000100800 */
[----:B------:R-:W0:Y:S01]  /*13950*/  LDCU.64 UR34, c[0x0][0x398] ;  /* 0x00007300ff2277ac */ /* 0x000e220008000a00 */
[----:B------:R-:W0:Y:S02]  /*13960*/  @!P4 SYNCS.CCTL.IV [UR10+0xa000] ;  /* 0x00a00000ff00c9b1 */ /* 0x000e24000800000a */
[----:B0-----:R-:W-:Y:S06]  /*13970*/  BAR.SYNC.DEFER_BLOCKING 0x0 ;  /* 0x0000000000007b1d */ /* 0x001fec0000010000 */
[----:B------:R-:W0:Y:S01]  /*13980*/  LDCU UR15, c[0x0][0x39c] ;  /* 0x00007380ff0f77ac */ /* 0x000e220008000800 */
[----:B--2---:R-:W2:Y:S01]  /*13990*/  LDTM.x64 R8, tmem[UR9] ;  /* 0x00000009000879ee */ /* 0x004ea20008340000 */
[----:B------:R-:W0:Y:S01]  /*139a0*/  LDCU.64 UR20, c[0x0][0x398] ;  /* 0x00007300ff1477ac */ /* 0x000e220008000a00 */
[----:B------:R-:W0:Y:S01]  /*139b0*/  LDCU.64 UR24, c[0x0][0x398] ;  /* 0x00007300ff1877ac */ /* 0x000e220008000a00 */
[----:B------:R-:W0:Y:S01]  /*139c0*/  LDCU.64 UR16, c[0x0][0x398] ;  /* 0x00007300ff1077ac */ /* 0x000e220008000a00 */
[----:B------:R-:W0:Y:S01]  /*139d0*/  LDCU.64 UR18, c[0x0][0x398] ;  /* 0x00007300ff1277ac */ /* 0x000e220008000a00 */
[----:B------:R-:W0:Y:S01]  /*139e0*/  @!P4 SYNCS.CCTL.IV [UR10+0xa008] ;  /* 0x00a00800ff00c9b1 */ /* 0x000e22000800000a */
[----:B------:R-:W0:Y:S01]  /*139f0*/  LDCU.64 UR26, c[0x0][0x398] ;  /* 0x00007300ff1a77ac */ /* 0x000e220008000a00 */
[----:B------:R-:W0:Y:S01]  /*13a00*/  LDCU.64 UR28, c[0x0][0x398] ;  /* 0x00007300ff1c77ac */ /* 0x000e220008000a00 */
[----:B--2---:R-:W-:Y:S01]  /*13a10*/  STL.64 [R1+0x608], R10 ;  /* 0x0006080a01007387 */ /* 0x004fe20000100a00 */
[----:B------:R-:W-:-:S02]  /*13a20*/  IMAD.MOV.U32 R6, RZ, RZ, R8 ;  /* 0x000000ffff067224 */ /* 0x000fc400078e0008 */
[----:B------:R-:W-:Y:S01]  /*13a30*/  IMAD.MOV.U32 R3, RZ, RZ, R9 ;  /* 0x000000ffff037224 */ /* 0x000fe200078e0009 */
[----:B------:R-:W-:Y:S04]  /*13a40*/  STL.64 [R1+0x610], R12 ;  /* 0x0006100c01007387 */ /* 0x000fe80000100a00 */
        /* <DEDUP_REMOVED lines=27> */
[----:B------:R2:W-:Y:S04]  /*13c00*/  STL.64 [R1+0x6f0], R68 ;  /* 0x0006f04401007387 */ /* 0x0005e80000100a00 */
[----:B------:R0:W-:Y:S04]  /*13c10*/  STL.64 [R1+0x6f8], R70 ;  /* 0x0006f84601007387 */ /* 0x0001e80000100a00 */
[----:B--2---:R-:W4:Y:S01]  /*13c20*/  LDL.LU R69, [R1+0x868] ;  /* 0x0008680001457983 */ /* 0x004f220000300800 */
[----:B------:R-:W-:Y:S01]  /*13c30*/  F2FP.SATFINITE.E5M2.F32.PACK_AB_MERGE_C R89, R3, R6, RZ ;  /* 0x000000060359723e */ /* 0x000fe200048060ff */
[----:B---3--:R-:W-:-:S02]  /*13c40*/  VIADD R0, R4, 0x1 ;  /* 0x0000000104007836 */ /* 0x008fc40000000000 */
[C---:B------:R-:W-:Y:S02]  /*13c50*/  VIADD R2, R4.reuse, 0x2 ;  /* 0x0000000204027836 */ /* 0x040fe40000000000 */
[----:B------:R-:W-:Y:S01]  /*13c60*/  IMAD R84, R4, UR30, RZ ;  /* 0x0000001e04547c24 */ /* 0x000fe2000f8e02ff */
[----:B------:R-:W-:Y:S01]  /*13c70*/  ISETP.GE.AND P6, PT, R0, UR13, PT ;  /* 0x0000000d00007c0c */ /* 0x000fe2000bfc6270 */
[----:B------:R-:W-:Y:S01]  /*13c80*/  VIADD R0, R4, 0x3 ;  /* 0x0000000304007836 */ /* 0x000fe20000000000 */
[----:B------:R-:W-:-:S04]  /*13c90*/  ISETP.GE.AND P3, PT, R2, UR14, PT ;  /* 0x0000000e02007c0c */ /* 0x000fc8000bf66270 */
[----:B-1----:R-:W-:Y:S01]  /*13ca0*/  ISETP.GE.AND P1, PT, R0, UR11, PT ;  /* 0x0000000b00007c0c */ /* 0x002fe2000bf26270 */
[-C--:B----4-:R-:W-:Y:S02]  /*13cb0*/  IMAD R72, R5, R69.reuse, RZ ;  /* 0x0000004505487224 */ /* 0x090fe400078e02ff */
[----:B------:R-:W-:Y:S02]  /*13cc0*/  IMAD R3, R7, R69, RZ ;  /* 0x0000004507037224 */ /* 0x000fe400078e02ff */
[----:B------:R-:W-:Y:S01]  /*13cd0*/  VIADD R73, R84, UR30 ;  /* 0x0000001e54497c36 */ /* 0x000fe20008000000 */
[----:B------:R-:W-:Y:S01]  /*13ce0*/  IADD3 R0, P5, PT, R72, UR4, RZ ;  /* 0x0000000448007c10 */ /* 0x000fe2000ffbe0ff */
[----:B0-----:R-:W-:Y:S01]  /*13cf0*/  IMAD R71, R69, 0x80, R72 ;  /* 0x0000008045477824 */ /* 0x001fe200078e0248 */
[----:B------:R-:W-:Y:S01]  /*13d00*/  IADD3 R68, P0, PT, R3, UR4, RZ ;  /* 0x0000000403447c10 */ /* 0x000fe2000ff1e0ff */
[----:B------:R-:W-:Y:S01]  /*13d10*/  VIADD R87, R4, 0x4 ;  /* 0x0000000404577836 */ /* 0x000fe20000000000 */
[----:B------:R-:W-:Y:S01]  /*13d20*/  LEA.HI.X.SX32 R72, R72, UR5, 0x1, P5 ;  /* 0x0000000548487c11 */ /* 0x000fe2000a8f0eff */
[----:B------:R-:W-:Y:S01]  /*13d30*/  IMAD R69, R69, 0x100, R71 ;  /* 0x0000010045457824 */ /* 0x000fe200078e0247 */
[----:B------:R-:W-:Y:S01]  /*13d40*/  IADD3 R2, P2, PT, R71, UR4, RZ ;  /* 0x0000000447027c10 */ /* 0x000fe2000ff5e0ff */
[----:B------:R-:W0:Y:S01]  /*13d50*/  LDCU.64 UR10, c[0x0][0x398] ;  /* 0x00007300ff0a77ac */ /* 0x000e220008000a00 */
[----:B------:R-:W-:-:S02]  /*13d60*/  LEA.HI.X.SX32 R3, R3, UR5, 0x1, P0 ;  /* 0x0000000503037c11 */ /* 0x000fc400080f0eff */
[----:B------:R-:W-:Y:S02]  /*13d70*/  IADD3 R70, P5, PT, R69, UR4, RZ ;  /* 0x0000000445467c10 */ /* 0x000fe4000ffbe0ff */
[----:B------:R-:W-:Y:S02]  /*13d80*/  LEA.HI.X.SX32 R71, R71, UR5, 0x1, P2 ;  /* 0x0000000547477c11 */ /* 0x000fe400090f0eff */
[----:B------:R-:W-:Y:S01]  /*13d90*/  LEA.HI.X.SX32 R69, R69, UR5, 0x1, P5 ;  /* 0x0000000545457c11 */ /* 0x000fe2000a8f0eff */
[----:B------:R-:W1:Y:S01]  /*13da0*/  LDCU.64 UR4, c[0x0][0x398] ;  /* 0x00007300ff0477ac */ /* 0x000e620008000a00 */
[----:B------:R-:W-:Y:S01]  /*13db0*/  SHF.R.S32.HI R86, RZ, 0x1f, R84 ;  /* 0x0000001fff567819 */ /* 0x000fe20000011454 */
[----:B------:R-:W-:Y:S01]  /*13dc0*/  STL.64 [R1+0x860], R70 ;  /* 0x0008604601007387 */ /* 0x000fe20000100a00 */
[----:B------:R-:W-:Y:S02]  /*13dd0*/  ISETP.GE.AND P2, PT, R5, UR6, PT ;  /* 0x0000000605007c0c */ /* 0x000fe4000bf46270 */
[C---:B------:R-:W-:Y:S01]  /*13de0*/  ISETP.GE.AND P0, PT, R4.reuse, UR7, PT ;  /* 0x0000000704007c0c */ /* 0x040fe2000bf06270 */
[----:B------:R2:W-:Y:S01]  /*13df0*/  STL.64 [R1+0x858], R68 ;  /* 0x0008584401007387 */ /* 0x0005e20000100a00 */
[----:B------:R-:W-:Y:S01]  /*13e00*/  ISETP.LT.AND P2, PT, R4, UR33, !P2 ;  /* 0x0000002104007c0c */ /* 0x000fe2000d741270 */
[----:B------:R-:W3:Y:S01]  /*13e10*/  LDCU.64 UR6, c[0x0][0x398] ;  /* 0x00007300ff0677ac */ /* 0x000ee20008000a00 */
[----:B--2---:R-:W2:Y:S02]  /*13e20*/  LDTM.x64 R8, tmem[UR9+0x40] ;  /* 0x00004009000879ee */ /* 0x004ea40008340000 */
[----:B--2---:R-:W-:Y:S04]  /*13e30*/  STL.64 [R1+0x500], R8 ;  /* 0x0005000801007387 */ /* 0x004fe80000100a00 */
        /* <DEDUP_REMOVED lines=30> */
[----:B------:R2:W-:Y:S02]  /*14020*/  STL.64 [R1+0x5f8], R70 ;  /* 0x0005f84601007387 */ /* 0x0005e40000100a00 */
[----:B--2---:R-:W2:Y:S02]  /*14030*/  LDTM.x64 R8, tmem[UR9+0x80] ;  /* 0x00008009000879ee */ /* 0x004ea40008340000 */
        /* <DEDUP_REMOVED lines=33> */
[----:B--2---:R-:W2:Y:S04]  /*14250*/  LDL.LU.64 R70, [R1+0x860] ;  /* 0x0008600001467983 */ /* 0x004ea80000300a00 */
[----:B------:R-:W4:Y:S04]  /*14260*/  LDL.LU.64 R68, [R1+0x858] ;  /* 0x0008580001447983 */ /* 0x000f280000300a00 */
[----:B------:R-:W-:Y:S04]  /*14270*/  STL.64 [R1+0x850], R72 ;  /* 0x0008504801007387 */ /* 0x000fe80000100a00 */
[----:B--2---:R-:W-:Y:S01]  /*14280*/  STL.64 [R1+0x848], R70 ;  /* 0x0008484601007387 */ /* 0x004fe20000100a00 */
[----:B----4-:R-:W-:-:S03]  /*14290*/  IADD3 R82, P4, PT, R84, R68, RZ ;  /* 0x0000004454527210 */ /* 0x010fc60007f9e0ff */
[----:B------:R2:W-:Y:S04]  /*142a0*/  STL.64 [R1+0x840], R68 ;  /* 0x0008404401007387 */ /* 0x0005e80000100a00 */
[----:B------:R-:W1:Y:S01]  /*142b0*/  LDL R8, [R1+0x710] ;  /* 0x0007100001087983 */ /* 0x000e620000100800 */
[----:B--2---:R-:W2:Y:S03]  /*142c0*/  LDTM.x64 R16, tmem[UR9+0xc0] ;  /* 0x0000c009001079ee */ /* 0x004ea60008340000 */
        /* <DEDUP_REMOVED lines=31> */
[----:B------:R-:W-:Y:S04]  /*144c0*/  STL.64 [R1+0x3f0], R76 ;  /* 0x0003f04c01007387 */ /* 0x000fe80000100a00 */
[----:B------:R-:W-:Y:S04]  /*144d0*/  STL.64 [R1+0x3f8], R78 ;  /* 0x0003f84e01007387 */ /* 0x000fe80000100a00 */
        /* <DEDUP_REMOVED lines=57> */
[----:B------:R-:W-:Y:S01]  /*14870*/  STL.64 [R1+0x1c8], R66 ;  /* 0x0001c84201007387 */ /* 0x000fe20000100a00 */
[----:B------:R-:W-:-:S03]  /*14880*/  IMAD.MOV.U32 R93, RZ, RZ, R12 ;  /* 0x000000ffff5d7224 */ /* 0x000fc600078e000c */
[----:B------:R-:W-:Y:S01]  /*14890*/  STL.64 [R1+0x1d0], R68 ;  /* 0x0001d04401007387 */ /* 0x000fe20000100a00 */
[----:B------:R-:W-:-:S03]  /*148a0*/  IMAD.MOV.U32 R92, RZ, RZ, R13 ;  /* 0x000000ffff5c7224 */ /* 0x000fc600078e000d */
        /* <DEDUP_REMOVED lines=37> */
[----:B--2---:R-:W2:Y:S04]  /*14b00*/  LDL.LU.64 R72, [R1+0x850] ;  /* 0x0008500001487983 */ /* 0x004ea80000300a00 */
[----:B------:R-:W3:Y:S01]  /*14b10*/  LDL.LU.64 R70, [R1+0x848] ;  /* 0x0008480001467983 */ /* 0x000ee20000300a00 */
[----:B------:R-:W-:Y:S01]  /*14b20*/  IMAD.X R83, R86, 0x1, R3, P4 ;  /* 0x0000000156537824 */ /* 0x000fe200020e0603 */
[----:B----4-:R-:W-:-:S02]  /*14b30*/  IADD3 R74, P4, PT, R84, R2, RZ ;  /* 0x00000002544a7210 */ /* 0x010fc40007f9e0ff */
[----:B------:R-:W-:Y:S01]  /*14b40*/  IADD3 R76, P5, PT, R84, R0, RZ ;  /* 0x00000000544c7210 */ /* 0x000fe20007fbe0ff */
[----:B------:R-:W-:Y:S01]  /*14b50*/  IMAD.MOV.U32 R91, RZ, RZ, R12 ;  /* 0x000000ffff5b7224 */ /* 0x000fe200078e000c */
[----:B------:R-:W-:Y:S01]  /*14b60*/  F2FP.SATFINITE.E5M2.F32.PACK_AB_MERGE_C R88, R5, R6, RZ ;  /* 0x000000060558723e */ /* 0x000fe200048060ff */
[----:B------:R-:W-:Y:S01]  /*14b70*/  IMAD.MOV.U32 R90, RZ, RZ, R13 ;  /* 0x000000ffff5a7224 */ /* 0x000fe200078e000d */
[----:B------:R-:W4:Y:S01]  /*14b80*/  LDL.LU.64 R68, [R1+0x840] ;  /* 0x0008400001447983 */ /* 0x000f220000300a00 */
[----:B--2---:R-:W-:Y:S01]  /*14b90*/  SHF.R.S32.HI R85, RZ, 0x1f, R73 ;  /* 0x0000001fff557819 */ /* 0x004fe20000011449 */
[C---:B---3--:R-:W-:Y:S01]  /*14ba0*/  IMAD.X R75, R86.reuse, 0x1, R71, P4 ;  /* 0x00000001564b7824 */ /* 0x048fe200020e0647 */
[C---:B------:R-:W-:Y:S01]  /*14bb0*/  IADD3 R78, P4, PT, R73.reuse, R2, RZ ;  /* 0x00000002494e7210 */ /* 0x040fe20007f9e0ff */
[----:B------:R-:W-:Y:S01]  /*14bc0*/  IMAD.X R77, R86, 0x1, R72, P5 ;  /* 0x00000001564d7824 */ /* 0x000fe200028e0648 */
[----:B------:R-:W-:-:S03]  /*14bd0*/  IADD3 R80, P5, PT, R73, R0, RZ ;  /* 0x0000000049507210 */ /* 0x000fc60007fbe0ff */
[----:B------:R-:W-:Y:S01]  /*14be0*/  IMAD.X R79, R85, 0x1, R71, P4 ;  /* 0x00000001554f7824 */ /* 0x000fe200020e0647 */
[----:B------:R-:W-:Y:S01]  /*14bf0*/  ISETP.GE.AND P4, PT, R7, UR12, PT ;  /* 0x0000000c07007c0c */ /* 0x000fe2000bf86270 */
[----:B------:R-:W-:Y:S01]  /*14c00*/  IMAD.X R81, R85, 0x1, R72, P5 ;  /* 0x0000000155517824 */ /* 0x000fe200028e0648 */
[----:B-1----:R-:W-:Y:S01]  /*14c10*/  ISETP.LT.AND P5, PT, R8, UR4, !P0 ;  /* 0x0000000408007c0c */ /* 0x002fe2000c7a1270 */
[----:B------:R-:W1:Y:S01]  /*14c20*/  LDCU.64 UR12, c[0x0][0x398] ;  /* 0x00007300ff0c77ac */ /* 0x000e620008000a00 */
[----:B------:R-:W-:Y:S02]  /*14c30*/  ISETP.LT.AND P4, PT, R4, UR35, !P4 ;  /* 0x0000002304007c0c */ /* 0x000fe4000e781270 */
[----:B------:R-:W2:Y:S01]  /*14c40*/  LDTM.x64 R4, tmem[UR9+0x1c0] ;  /* 0x0001c009000479ee */ /* 0x000ea20008340000 */
[----:B------:R-:W-:Y:S01]  /*14c50*/  NOP ;  /* 0x0000000000007918 */ /* 0x000fe20000000000 */
[----:B------:R-:W3:Y:S01]  /*14c60*/  LDCU UR4, c[0x0][0x39c] ;  /* 0x00007380ff0477ac */ /* 0x000ee20008000800 */
[----:B------:R-:W0:Y:S01]  /*14c70*/  LDCU UR9, c[0x0][0x398] ;  /* 0x00007300ff0977ac */ /* 0x000e220008000800 */
[----:B--2---:R-:W-:Y:S04]  /*14c80*/  STL.64 [R1+0x830], R28 ;  /* 0x0008301c01007387 */ /* 0x004fe80000100a00 */
[----:B------:R-:W-:Y:S04]  /*14c90*/  STL.64 [R1+0x820], R30 ;  /* 0x0008201e01007387 */ /* 0x000fe80000100a00 */
[----:B------:R-:W-:Y:S04]  /*14ca0*/  STL.64 [R1+0x810], R32 ;  /* 0x0008102001007387 */ /* 0x000fe80000100a00 */
[----:B------:R2:W-:Y:S04]  /*14cb0*/  STL.64 [R1+0x7f8], R34 ;  /* 0x0007f82201007387 */ /* 0x0005e80000100a00 */
[----:B--2---:R-:W1:Y:S04]  /*14cc0*/  LDL R34, [R1+0x710] ;  /* 0x0007100001227983 */ /* 0x004e680000100800 */
[----:B------:R-:W2:Y:S04]  /*14cd0*/  LDL R35, [R1+0x708] ;  /* 0x0007080001237983 */ /* 0x000ea80000100800 */
[----:B------:R0:W-:Y:S04]  /*14ce0*/  STL.64 [R1+0x7e8], R36 ;  /* 0x0007e82401007387 */ /* 0x0001e80000100a00 */
[----:B0-----:R-:W2:Y:S04]  /*14cf0*/  LDL R37, [R1+0x70c] ;  /* 0x00070c0001257983 */ /* 0x001ea80000100800 */
        /* <DEDUP_REMOVED lines=14> */
[----:B------:R0:W-:Y:S04]  /*14de0*/  STL [R1+0x758], R66 ;  /* 0x0007584201007387 */ /* 0x0001e80000100800 */
[----:B0-----:R-:W3:Y:S04]  /*14df0*/  LDL.LU R66, [R1+0x700] ;  /* 0x0007000001427983 */ /* 0x001ee80000300800 */
[----:B------:R0:W-:Y:S04]  /*14e00*/  STL [R1+0x754], R67 ;  /* 0x0007544301007387 */ /* 0x0001e80000100800 */
[----:B0-----:R-:W3:Y:S01]  /*14e10*/  LDL.LU R67, [R1+0x704] ;  /* 0x0007040001437983 */ /* 0x001ee20000300800 */
[----:B------:R-:W-:-:S03]  /*14e20*/  F2FP.SATFINITE.E5M2.F32.PACK_AB_MERGE_C R41, R92, R93, RZ ;  /* 0x0000005d5c29723e */ /* 0x000fc600048060ff */
[----:B------:R-:W-:Y:S04]  /*14e30*/  @P2 STG.E.U8 desc[UR22][R76.64], R89 ;  /* 0x000000594c002986 */ /* 0x000fe8000c101116 */
[----:B------:R0:W-:Y:S04]  /*14e40*/  @P5 STG.E.U8 desc[UR22][R74.64], R88 ;  /* 0x000000584a005986 */ /* 0x0001e8000c101116 */
[----:B------:R1:W-:Y:S01]  /*14e50*/  @P4 STG.E.U8 desc[UR22][R82.64], R41 ;  /* 0x0000002952004986 */ /* 0x0003e2000c101116 */
[----:B------:R-:W-:-:S03]  /*14e60*/  F2FP.SATFINITE.E5M2.F32.PACK_AB_MERGE_C R36, R90, R91, RZ ;  /* 0x0000005b5a24723e */ /* 0x000fc600048060ff */
[----:B------:R-:W3:Y:S01]  /*14e70*/  LDL.LU R63, [R1+0x608] ;  /* 0x00060800013f7983 */ /* 0x000ee20000300800 */
[----:B0-----:R-:W-:Y:S02]  /*14e80*/  IADD3 R74, P5, PT, R84, R70, RZ ;  /* 0x00000046544a7210 */ /* 0x001fe40007fbe0ff */
[----:B------:R-:W-:Y:S02]  /*14e90*/  PRMT R76, R89, 0x9910, RZ ;  /* 0x00009910594c7816 */ /* 0x000fe400000000ff */
[----:B------:R-:W-:Y:S01]  /*14ea0*/  PRMT R77, R88, 0x9910, RZ ;  /* 0x00009910584d7816 */ /* 0x000fe200000000ff */
[----:B----4-:R-:W-:Y:S01]  /*14eb0*/  IMAD.X R75, R86, 0x1, R69, P5 ;  /* 0x00000001564b7824 */ /* 0x010fe200028e0645 */
[----:B------:R-:W-:Y:S01]  /*14ec0*/  SHF.R.S32.HI R76, RZ, 0x8, R76 ;  /* 0x00000008ff4c7819 */ /* 0x000fe2000001144c */
[----:B------:R-:W-:Y:S01]  /*14ed0*/  VIADD R90, R73, UR30 ;  /* 0x0000001e495a7c36 */ /* 0x000fe20008000000 */
[----:B------:R-:W-:Y:S01]  /*14ee0*/  ISETP.GE.AND P2, PT, R87, UR15, PT ;  /* 0x0000000f57007c0c */ /* 0x000fe2000bf46270 */
[----:B------:R-:W4:Y:S01]  /*14ef0*/  LDL.LU R46, [R1+0x60c] ;  /* 0x00060c00012e7983 */ /* 0x000f220000300800 */
[----:B------:R-:W0:Y:S02]  /*14f00*/  LDCU.64 UR14, c[0x0][0x398] ;  /* 0x00007300ff0e77ac */ /* 0x000e240008000a00 */
[----:B------:R-:W-:Y:S01]  /*14f10*/  SHF.R.S32.HI R84, RZ, 0x1f, R90 ;  /* 0x0000001fff547819 */ /* 0x000fe2000001145a */
[----:B------:R-:W4:Y:S04]  /*14f20*/  LDL.LU R61, [R1+0x408] ;  /* 0x00040800013d7983 */ /* 0x000f280000300800 */
[----:B------:R-:W4:Y:S04]  /*14f30*/  LDL.LU R54, [R1+0x40c] ;  /* 0x00040c0001367983 */ /* 0x000f280000300800 */
[----:B------:R-:W4:Y:S04]  /*14f40*/  LDL.LU R55, [R1+0x208] ;  /* 0x0002080001377983 */ /* 0x000f280000300800 */
[----:B------:R-:W4:Y:S04]  /*14f50*/  LDL.LU R52, [R1+0x20c] ;  /* 0x00020c0001347983 */ /* 0x000f280000300800 */
[----:B------:R-:W4:Y:S04]  /*14f60*/  LDL.LU R53, [R1+0x8] ;  /* 0x0000080001357983 */ /* 0x000f280000300800 */
[----:B------:R-:W4:Y:S01]  /*14f70*/  LDL.LU R47, [R1+0xc] ;  /* 0x00000c00012f7983 */ /* 0x000f220000300800 */
[----:B-1----:R-:W-:Y:S01]  /*14f80*/  ISETP.LT.AND P5, PT, R34, UR12, !P6 ;  /* 0x0000000c22007c0c */ /* 0x002fe2000f7a1270 */
[----:B------:R-:W1:Y:S01]  /*14f90*/  LDCU UR12, c[0x0][0x398] ;  /* 0x00007300ff0c77ac */ /* 0x000e620008000800 */
[----:B--2---:R-:W-:Y:S01]  /*14fa0*/  ISETP.LT.AND P0, PT, R37, UR6, !P0 ;  /* 0x0000000625007c0c */ /* 0x004fe2000c701270 */
[----:B------:R-:W2:-:S12]  /*14fb0*/  LDCU UR6, c[0x0][0x39c] ;  /* 0x00007380ff0677ac */ /* 0x000e980008000800 */
[----:B------:R0:W-:Y:S01]  /*14fc0*/  @P0 STG.E.U8 desc[UR22][R74.64], R36 ;  /* 0x000000244a000986 */ /* 0x0001e2000c101116 */
[----:B------:R-:W-:Y:S02]  /*14fd0*/  IADD3 R82, P0, PT, R73, R68, RZ ;  /* 0x0000004449527210 */ /* 0x000fe40007f1e0ff */
[----:B0-----:R-:W-:-:S03]  /*14fe0*/  SHF.R.S32.HI R74, RZ, 0x8, R77 ;  /* 0x00000008ff4a7819 */ /* 0x001fc6000001144d */
[----:B------:R-:W-:Y:S01]  /*14ff0*/  IMAD.X R83, R85, 0x1, R3, P0 ;  /* 0x0000000155537824 */ /* 0x000fe200000e0603 */
[----:B---3--:R-:W-:Y:S01]  /*15000*/  ISETP.LT.AND P4, PT, R67, UR10, !P6 ;  /* 0x0000000a43007c0c */ /* 0x008fe2000f781270 */
[----:B------:R-:W-:Y:S01]  /*15010*/  VIADD R64, R66, 0x5 ;  /* 0x0000000542407836 */ /* 0x000fe20000000000 */
[----:B------:R-:W-:Y:S01]  /*15020*/  PRMT R36, R36, 0x9910, RZ ;  /* 0x0000991024247816 */ /* 0x000fe200000000ff */
[----:B------:R-:W0:Y:S10]  /*15030*/  LDCU UR10, c[0x0][0x398] ;  /* 0x00007300ff0a77ac */ /* 0x000e340008000800 */
[----:B------:R-:W-:Y:S04]  /*15040*/  @P4 STG.E.U8 desc[UR22][R80.64], R76 ;  /* 0x0000004c50004986 */ /* 0x000fe8000c101116 */
[----:B------:R3:W-:Y:S02]  /*15050*/  @P5 STG.E.U8 desc[UR22][R78.64], R74 ;  /* 0x0000004a4e005986 */ /* 0x0007e4000c101116 */
[----:B---3--:R-:W-:-:S02]  /*15060*/  IADD3 R78, P4, PT, R90, R0, RZ ;  /* 0x000000005a4e7210 */ /* 0x008fc40007f9e0ff */
[----:B------:R-:W-:-:S03]  /*15070*/  IADD3 R76, P0, PT, R90, R2, RZ ;  /* 0x000000025a4c7210 */ /* 0x000fc60007f1e0ff */
[----:B------:R-:W-:Y:S01]  /*15080*/  IMAD.X R79, R84, 0x1, R72, P4 ;  /* 0x00000001544f7824 */ /* 0x000fe200020e0648 */
[C---:B------:R-:W-:Y:S01]  /*15090*/  IADD3 R92, P4, PT, R90.reuse, R68, RZ ;  /* 0x000000445a5c7210 */ /* 0x040fe20007f9e0ff */
[----:B------:R-:W-:Y:S02]  /*150a0*/  VIADD R74, R90, UR30 ;  /* 0x0000001e5a4a7c36 */ /* 0x000fe40008000000 */
[C---:B------:R-:W-:Y:S01]  /*150b0*/  IMAD.X R77, R84.reuse, 0x1, R71, P0 ;  /* 0x00000001544d7824 */ /* 0x040fe200000e0647 */
[-C--:B------:R-:W-:Y:S01]  /*150c0*/  IADD3 R80, P0, PT, R73, R70.reuse, RZ ;  /* 0x0000004649507210 */ /* 0x080fe20007f1e0ff */
[----:B------:R-:W-:Y:S01]  /*150d0*/  IMAD.X R93, R84, 0x1, R3, P4 ;  /* 0x00000001545d7824 */ /* 0x000fe200020e0603 */
[----:B------:R-:W-:Y:S02]  /*150e0*/  IADD3 R90, P4, PT, R90, R70, RZ ;  /* 0x000000465a5a7210 */ /* 0x000fe40007f9e0ff */
[----:B------:R-:W-:Y:S01]  /*150f0*/  SHF.R.S32.HI R75, RZ, 0x1f, R74 ;  /* 0x0000001fff4b7819 */ /* 0x000fe2000001144a */
[--C-:B------:R-:W-:Y:S01]  /*15100*/  IMAD.X R81, R85, 0x1, R69.reuse, P0 ;  /* 0x0000000155517824 */ /* 0x100fe200000e0645 */
[----:B------:R-:W-:Y:S01]  /*15110*/  IADD3 R88, P0, PT, R74, R0, RZ ;  /* 0x000000004a587210 */ /* 0x000fe20007f1e0ff */
[----:B------:R-:W-:Y:S01]  /*15120*/  IMAD.X R91, R84, 0x1, R69, P4 ;  /* 0x00000001545b7824 */ /* 0x000fe200020e0645 */
[C---:B------:R-:W-:Y:S01]  /*15130*/  IADD3 R86, P4, PT, R74.reuse, R2, RZ ;  /* 0x000000024a567210 */ /* 0x040fe20007f9e0ff */
[----:B------:R-:W-:-:S02]  /*15140*/  VIADD R73, R74, UR30 ;  /* 0x0000001e4a497c36 */ /* 0x000fc40008000000 */
[C---:B------:R-:W-:Y:S01]  /*15150*/  IMAD.X R89, R75.reuse, 0x1, R72, P0 ;  /* 0x000000014b597824 */ /* 0x040fe200000e0648 */
[C---:B------:R-:W-:Y:S01]  /*15160*/  IADD3 R84, P0, PT, R74.reuse, R68, RZ ;  /* 0x000000444a547210 */ /* 0x040fe20007f1e0ff */
[C---:B------:R-:W-:Y:S01]  /*15170*/  IMAD.X R87, R75.reuse, 0x1, R71, P4 ;  /* 0x000000014b577824 */ /* 0x040fe200020e0647 */
[----:B------:R-:W-:Y:S02]  /*15180*/  IADD3 R58, P4, PT, R74, R70, RZ ;  /* 0x000000464a3a7210 */ /* 0x000fe40007f9e0ff */
[----:B------:R-:W-:Y:S01]  /*15190*/  SHF.R.S32.HI R32, RZ, 0x1f, R73 ;  /* 0x0000001fff207819 */ /* 0x000fe20000011449 */
[----:B------:R-:W-:Y:S01]  /*151a0*/  IMAD.X R85, R75, 0x1, R3, P0 ;  /* 0x000000014b557824 */ /* 0x000fe200000e0603 */
        /* <DEDUP_REMOVED lines=12> */
[----:B------:R-:W-:-:S03]  /*15270*/  IADD3 R44, P4, PT, R74, R2, RZ ;  /* 0x000000024a2c7210 */ /* 0x000fc60007f9e0ff */
[C---:B------:R-:W-:Y:S01]  /*15280*/  IMAD.X R49, R75.reuse, 0x1, R72, P0 ;  /* 0x000000014b317824 */ /* 0x040fe200000e0648 */
[C---:B------:R-:W-:Y:S01]  /*15290*/  IADD3 R42, P0, PT, R74.reuse, R68, RZ ;  /* 0x000000444a2a7210 */ /* 0x040fe20007f1e0ff */
[----:B------:R-:W-:Y:S01]  /*152a0*/  IMAD.X R45, R75, 0x1, R71, P4 ;  /* 0x000000014b2d7824 */ /* 0x000fe200020e0647 */
[----:B------:R-:W-:-:S03]  /*152b0*/  IADD3 R38, P4, PT, R74, R70, RZ ;  /* 0x000000464a267210 */ /* 0x000fc60007f9e0ff */
[C---:B------:R-:W-:Y:S02]  /*152c0*/  IMAD.X R43, R75.reuse, 0x1, R3, P0 ;  /* 0x000000014b2b7824 */ /* 0x040fe400000e0603 */
[----:B------:R-:W-:Y:S01]  /*152d0*/  IMAD.X R39, R75, 0x1, R69, P4 ;  /* 0x000000014b277824 */ /* 0x000fe200020e0645 */
[----:B------:R-:W-:-:S05]  /*152e0*/  PRMT R75, R41, 0x9910, RZ ;  /* 0x00009910294b7816 */ /* 0x000fca00000000ff */
[----:B------:R-:W-:Y:S02]  /*152f0*/  IMAD.MOV.U32 R41, RZ, RZ, R75 ;  /* 0x000000ffff297224 */ /* 0x000fe400078e004b */
[----:B------:R-:W-:-:S03]  /*15300*/  IMAD.MOV.U32 R60, RZ, RZ, R36 ;  /* 0x000000ffff3c7224 */ /* 0x000fc600078e0024 */
[----:B------:R-:W-:Y:S02]  /*15310*/  SHF.R.S32.HI R62, RZ, 0x8, R41 ;  /* 0x00000008ff3e7819 */ /* 0x000fe40000011429 */
[----:B------:R-:W3:Y:S04]  /*15320*/  LDL.LU R41, [R1+0x610] ;  /* 0x0006100001297983 */ /* 0x000ee80000300800 */
[----:B------:R-:W3:Y:S01]  /*15330*/  LDL.LU R36, [R1+0x614] ;  /* 0x0006140001247983 */ /* 0x000ee20000300800 */
[----:B------:R-:W-:Y:S01]  /*15340*/  VIADD R73, R74, UR30 ;  /* 0x0000001e4a497c36 */ /* 0x000fe20008000000 */
[----:B------:R-:W-:-:S04]  /*15350*/  ISETP.LT.AND P4, PT, R35, UR20, !P6 ;  /* 0x0000001423007c0c */ /* 0x000fc8000f781270 */
[----:B------:R-:W-:Y:S02]  /*15360*/  SHF.R.S32.HI R40, RZ, 0x1f, R73 ;  /* 0x0000001fff287819 */ /* 0x000fe40000011449 */
[----:B------:R-:W-:Y:S02]  /*15370*/  IADD3 R32, P0, PT, R73, R0, RZ ;  /* 0x0000000049207210 */ /* 0x000fe40007f1e0ff */
[----:B------:R-:W-:-:S03]  /*15380*/  ISETP.LT.AND P6, PT, R37, UR24, !P6 ;  /* 0x0000001825007c0c */ /* 0x000fc6000f7c1270 */
[----:B------:R-:W-:Y:S01]  /*15390*/  IMAD.X R33, R40, 0x1, R72, P0 ;  /* 0x0000000128217824 */ /* 0x000fe200000e0648 */
[----:B------:R-:W-:Y:S02]  /*153a0*/  IADD3 R74, P0, PT, R73, R2, RZ ;  /* 0x00000002494a7210 */ /* 0x000fe40007f1e0ff */
[----:B------:R-:W-:-:S03]  /*153b0*/  SHF.R.S32.HI R60, RZ, 0x8, R60 ;  /* 0x00000008ff3c7819 */ /* 0x000fc6000001143c */
[----:B------:R-:W-:Y:S01]  /*153c0*/  IMAD.X R75, R40, 0x1, R71, P0 ;  /* 0x00000001284b7824 */ /* 0x000fe200000e0647 */
[----:B------:R-:W-:Y:S01]  /*153d0*/  ISETP.LT.AND P0, PT, R67, UR14, !P3 ;  /* 0x0000000e43007c0c */ /* 0x000fe2000df01270 */
[----:B------:R0:W-:Y:S01]  /*153e0*/  @P4 STG.E.U8 desc[UR22][R82.64], R62 ;  /* 0x0000003e52004986 */ /* 0x0001e2000c101116 */
[----:B------:R-:W-:Y:S01]  /*153f0*/  ISETP.LT.AND P4, PT, R34, UR16, !P3 ;  /* 0x0000001022007c0c */ /* 0x000fe2000df81270 */
[----:B------:R-:W1:Y:S02]  /*15400*/  LDCU UR14, c[0x0][0x398] ;  /* 0x00007300ff0e77ac */ /* 0x000e640008000800 */
[----:B------:R-:W-:Y:S01]  /*15410*/  @P6 STG.E.U8 desc[UR22][R80.64], R60 ;  /* 0x0000003c50006986 */ /* 0x000fe2000c101116 */
[----:B------:R-:W-:Y:S01]  /*15420*/  ISETP.LT.AND P6, PT, R35, UR18, !P3 ;  /* 0x0000001223007c0c */ /* 0x000fe2000dfc1270 */
[----:B------:R-:W1:Y:S01]  /*15430*/  LDCU UR16, c[0x0][0x398] ;  /* 0x00007300ff1077ac */ /* 0x000e620008000800 */
[----:B------:R-:W-:Y:S02]  /*15440*/  ISETP.LT.AND P3, PT, R37, UR26, !P3 ;  /* 0x0000001a25007c0c */ /* 0x000fe4000df61270 */
[----:B----4-:R-:W-:Y:S01]  /*15450*/  F2FP.SATFINITE.E5M2.F32.PACK_AB_MERGE_C R46, R46, R63, RZ ;  /* 0x0000003f2e2e723e */ /* 0x010fe200048060ff */
[----:B------:R-:W4:Y:S01]  /*15460*/  LDCU UR18, c[0x0][0x398] ;  /* 0x00007300ff1277ac */ /* 0x000f220008000800 */
[----:B0-----:R-:W-:-:S03]  /*15470*/  F2FP.SATFINITE.E5M2.F32.PACK_AB_MERGE_C R82, R54, R61, RZ ;  /* 0x0000003d3652723e */ /* 0x001fc600048060ff */
[----:B------:R0:W-:Y:S04]  /*15480*/  @P0 STG.E.U8 desc[UR22][R78.64], R46 ;  /* 0x0000002e4e000986 */ /* 0x0001e8000c101116 */
[----:B------:R1:W-:Y:S01]  /*15490*/  @P4 STG.E.U8 desc[UR22][R76.64], R82 ;  /* 0x000000524c004986 */ /* 0x0003e2000c101116 */
[----:B0-----:R-:W-:Y:S02]  /*154a0*/  F2FP.SATFINITE.E5M2.F32.PACK_AB_MERGE_C R79, R52, R55, RZ ;  /* 0x00000037344f723e */ /* 0x001fe400048060ff */
[----:B------:R-:W-:Y:S01]  /*154b0*/  F2FP.SATFINITE.E5M2.F32.PACK_AB_MERGE_C R78, R47, R53, RZ ;  /* 0x000000352f4e723e */ /* 0x000fe200048060ff */
[----:B------:R-:W4:Y:S01]  /*154c0*/  LDL.LU R55, [R1+0x410] ;  /* 0x0004100001377983 */ /* 0x000f220000300800 */
[----:B-1----:R-:W-:-:S03]  /*154d0*/  PRMT R77, R46, 0x9910, RZ ;  /* 0x000099102e4d7816 */ /* 0x002fc600000000ff */
[----:B------:R-:W-:Y:S04]  /*154e0*/  @P6 STG.E.U8 desc[UR22][R92.64], R79 ;  /* 0x0000004f5c006986 */ /* 0x000fe8000c101116 */
[----:B------:R-:W4:Y:S04]  /*154f0*/  LDL.LU R52, [R1+0x414] ;  /* 0x0004140001347983 */ /* 0x000f280000300800 */
[----:B------:R3:W-:Y:S04]  /*15500*/  @P3 STG.E.U8 desc[UR22][R90.64], R78 ;  /* 0x0000004e5a003986 */ /* 0x0007e8000c101116 */
[----:B------:R-:W4:Y:S04]  /*15510*/  LDL.LU R53, [R1+0x210] ;  /* 0x0002100001357983 */ /* 0x000f280000300800 */
[----:B------:R-:W4:Y:S01]  /*15520*/  LDL.LU R46, [R1+0x214] ;  /* 0x00021400012e7983 */ /* 0x000f220000300800 */
[----:B---3--:R-:W-:-:S03]  /*15530*/  F2FP.SATFINITE.E5M2.F32.PACK_AB_MERGE_C R90, R36, R41, RZ ;  /* 0x00000029245a723e */ /* 0x008fc600048060ff */
[----:B------:R-:W3:Y:S04]  /*15540*/  LDL.LU R41, [R1+0x10] ;  /* 0x0000100001297983 */ /* 0x000ee80000300800 */
[----:B------:R-:W3:Y:S01]  /*15550*/  LDL.LU R36, [R1+0x14] ;  /* 0x0000140001247983 */ /* 0x000ee20000300800 */
[----:B------:R-:W-:Y:S01]  /*15560*/  ISETP.GE.AND P5, PT, R64, UR4, PT ;  /* 0x0000000440007c0c */ /* 0x000fe2000bfa6270 */
[----:B------:R-:W0:Y:S01]  /*15570*/  LDCU UR4, c[0x0][0x39c] ;  /* 0x00007380ff0477ac */ /* 0x000e220008000800 */
[C---:B------:R-:W-:Y:S02]  /*15580*/  VIADD R80, R66.reuse, 0x6 ;  /* 0x0000000642507836 */ /* 0x040fe40000000000 */
[----:B------:R-:W-:Y:S01]  /*15590*/  VIADD R76, R66, 0x7 ;  /* 0x00000007424c7836 */ /* 0x000fe20000000000 */
[----:B------:R-:W-:Y:S01]  /*155a0*/  PRMT R82, R82, 0x9910, RZ ;  /* 0x0000991052527816 */ /* 0x000fe200000000ff */
[----:B------:R-:W3:Y:S01]  /*155b0*/  LDL.LU R47, [R1+0x618] ;  /* 0x00061800012f7983 */ /* 0x000ee20000300800 */
[----:B--2---:R-:W-:Y:S01]  /*155c0*/  ISETP.GE.AND P0, PT, R80, UR6, PT ;  /* 0x0000000650007c0c */ /* 0x004fe2000bf06270 */
[----:B------:R-:W1:Y:S01]  /*155d0*/  LDCU UR6, c[0x0][0x398] ;  /* 0x00007300ff0677ac */ /* 0x000e620008000800 */
[----:B------:R-:W-:-:S05]  /*155e0*/  IADD3 R80, P4, PT, R73, R68, RZ ;  /* 0x0000004449507210 */ /* 0x000fca0007f9e0ff */
[----:B------:R-:W-:Y:S01]  /*155f0*/  IMAD.X R81, R40, 0x1, R3, P4 ;  /* 0x0000000128517824 */ /* 0x000fe200020e0603 */
[----:B------:R-:W-:Y:S02]  /*15600*/  ISETP.LT.AND P4, PT, R67, UR28, !P1 ;  /* 0x0000001c43007c0c */ /* 0x000fe4000cf81270 */
[----:B0-----:R-:W-:Y:S01]  /*15610*/  ISETP.GE.AND P6, PT, R76, UR4, PT ;  /* 0x000000044c007c0c */ /* 0x001fe2000bfc6270 */
[----:B------:R-:W-:Y:S01]  /*15620*/  IMAD.MOV.U32 R76, RZ, RZ, R77 ;  /* 0x000000ffff4c7224 */ /* 0x000fe200078e004d */
[----:B------:R-:W-:Y:S01]  /*15630*/  ISETP.LT.AND P3, PT, R34, UR32, !P1 ;  /* 0x0000002022007c0c */ /* 0x000fe2000cf61270 */
[----:B------:R-:W0:Y:S03]  /*15640*/  LDCU UR4, c[0x0][0x39c] ;  /* 0x00007380ff0477ac */ /* 0x000e260008000800 */
[----:B------:R-:W-:-:S05]  /*15650*/  SHF.R.S32.HI R76, RZ, 0x8, R76 ;  /* 0x00000008ff4c7819 */ /* 0x000fca000001144c */
[----:B------:R2:W-:Y:S01]  /*15660*/  @P4 STG.E.U8 desc[UR22][R88.64], R76 ;  /* 0x0000004c58004986 */ /* 0x0005e2000c101116 */
[----:B------:R-:W-:Y:S02]  /*15670*/  ISETP.LT.AND P4, PT, R35, UR34, !P1 ;  /* 0x0000002223007c0c */ /* 0x000fe4000cf81270 */
[----:B------:R-:W-:Y:S01]  /*15680*/  PRMT R77, R79, 0x9910, RZ ;  /* 0x000099104f4d7816 */ /* 0x000fe200000000ff */
[----:B--2---:R-:W-:-:S05]  /*15690*/  IMAD.MOV.U32 R76, RZ, RZ, R82 ;  /* 0x000000ffff4c7224 */ /* 0x004fca00078e0052 */
[----:B------:R-:W-:Y:S02]  /*156a0*/  SHF.R.S32.HI R76, RZ, 0x8, R76 ;  /* 0x00000008ff4c7819 */ /* 0x000fe4000001144c */
[----:B------:R-:W-:-:S03]  /*156b0*/  PRMT R78, R78, 0x9910, RZ ;  /* 0x000099104e4e7816 */ /* 0x000fc600000000ff */
[----:B------:R2:W-:Y:S01]  /*156c0*/  @P3 STG.E.U8 desc[UR22][R86.64], R76 ;  /* 0x0000004c56003986 */ /* 0x0005e2000c101116 */
[----:B------:R-:W-:Y:S01]  /*156d0*/  ISETP.LT.AND P3, PT, R67, UR9, !P2 ;  /* 0x0000000943007c0c */ /* 0x000fe2000d761270 */
[----:B------:R-:W0:Y:S01]  /*156e0*/  LDCU UR9, c[0x0][0x398] ;  /* 0x00007300ff0977ac */ /* 0x000e220008000800 */
[----:B-1----:R-:W-:Y:S01]  /*156f0*/  ISETP.LT.AND P1, PT, R37, UR6, !P1 ;  /* 0x0000000625007c0c */ /* 0x002fe2000cf21270 */
[----:B------:R-:W1:Y:S01]  /*15700*/  LDCU UR6, c[0x0][0x39c] ;  /* 0x00007380ff0677ac */ /* 0x000e620008000800 */
[----:B--2---:R-:W-:Y:S01]  /*15710*/  SHF.R.S32.HI R76, RZ, 0x8, R77 ;  /* 0x00000008ff4c7819 */ /* 0x004fe2000001144d */
[----:B------:R-:W-:-:S04]  /*15720*/  IMAD.MOV.U32 R77, RZ, RZ, R78 ;  /* 0x000000ffff4d7224 */ /* 0x000fc800078e004e */
[----:B------:R2:W-:Y:S01]  /*15730*/  @P4 STG.E.U8 desc[UR22][R84.64], R76 ;  /* 0x0000004c54004986 */ /* 0x0005e2000c101116 */
[C---:B------:R-:W-:Y:S01]  /*15740*/  IADD3 R78, P4, PT, R73.reuse, R70, RZ ;  /* 0x00000046494e7210 */ /* 0x040fe20007f9e0ff */
[----:B------:R-:W-:Y:S01]  /*15750*/  VIADD R73, R73, UR30 ;  /* 0x0000001e49497c36 */ /* 0x000fe20008000000 */
[----:B------:R-:W-:-:S03]  /*15760*/  SHF.R.S32.HI R77, RZ, 0x8, R77 ;  /* 0x00000008ff4d7819 */ /* 0x000fc6000001144d */
[----:B------:R-:W-:Y:S02]  /*15770*/  IMAD.X R79, R40, 0x1, R69, P4 ;  /* 0x00000001284f7824 */ /* 0x000fe400020e0645 */
[----:B------:R0:W-:Y:S01]  /*15780*/  @P1 STG.E.U8 desc[UR22][R58.64], R77 ;  /* 0x0000004d3a001986 */ /* 0x0001e2000c101116 */
[----:B--2---:R-:W-:-:S03]  /*15790*/  SHF.R.S32.HI R84, RZ, 0x1f, R73 ;  /* 0x0000001fff547819 */ /* 0x004fc60000011449 */
[----:B------:R-:W2:Y:S01]  /*157a0*/  LDL.LU R40, [R1+0x61c] ;  /* 0x00061c0001287983 */ /* 0x000ea20000300800 */
[----:B------:R-:W-:Y:S02]  /*157b0*/  IADD3 R76, P4, PT, R73, R0, RZ ;  /* 0x00000000494c7210 */ /* 0x000fe40007f9e0ff */
[----:B------:R-:W-:Y:S02]  /*157c0*/  ISETP.LT.AND P1, PT, R34, UR10, !P2 ;  /* 0x0000000a22007c0c */ /* 0x000fe4000d721270 */
[----:B----4-:R-:W-:Y:S02]  /*157d0*/  F2FP.SATFINITE.E5M2.F32.PACK_AB_MERGE_C R86, R52, R55, RZ ;  /* 0x000000373456723e */ /* 0x010fe400048060ff */
[----:B------:R-:W-:Y:S01]  /*157e0*/  F2FP.SATFINITE.E5M2.F32.PACK_AB_MERGE_C R83, R46, R53, RZ ;  /* 0x000000352e53723e */ /* 0x000fe200048060ff */
[----:B0-----:R-:W-:Y:S01]  /*157f0*/  IMAD.X R77, R84, 0x1, R72, P4 ;  /* 0x00000001544d7824 */ /* 0x001fe200020e0648 */
[----:B------:R-:W-:Y:S01]  /*15800*/  ISETP.LT.AND P4, PT, R35, UR9, !P2 ;  /* 0x0000000923007c0c */ /* 0x000fe2000d781270 */
[----:B------:R0:W-:Y:S01]  /*15810*/  @P3 STG.E.U8 desc[UR22][R56.64], R90 ;  /* 0x0000005a38003986 */ /* 0x0001e2000c101116 */
[----:B------:R-:W-:Y:S01]  /*15820*/  ISETP.LT.AND P2, PT, R37, UR12, !P2 ;  /* 0x0000000c25007c0c */ /* 0x000fe2000d741270 */
[----:B------:R-:W-:Y:S01]  /*15830*/  VIADD R82, R66, 0x8 ;  /* 0x0000000842527836 */ /* 0x000fe20000000000 */
[----:B---3--:R-:W-:-:S03]  /*15840*/  F2FP.SATFINITE.E5M2.F32.PACK_AB_MERGE_C R85, R36, R41, RZ ;  /* 0x000000292455723e */ /* 0x008fc600048060ff */
[----:B------:R-:W-:Y:S01]  /*15850*/  @P1 STG.E.U8 desc[UR22][R50.64], R86 ;  /* 0x0000005632001986 */ /* 0x000fe2000c101116 */
[----:B0-----:R-:W-:Y:S01]  /*15860*/  PRMT R90, R90, 0x9910, RZ ;  /* 0x000099105a5a7816 */ /* 0x001fe200000000ff */
[----:B------:R-:W0:Y:S02]  /*15870*/  LDCU UR10, c[0x0][0x398] ;  /* 0x00007300ff0a77ac */ /* 0x000e240008000800 */
[----:B------:R-:W3:Y:S01]  /*15880*/  LDL.LU R41, [R1+0x418] ;  /* 0x0004180001297983 */ /* 0x000ee20000300800 */
[----:B------:R-:W-:Y:S01]  /*15890*/  PRMT R87, R83, 0x9910, RZ ;  /* 0x0000991053577816 */ /* 0x000fe200000000ff */
[----:B------:R-:W4:Y:S02]  /*158a0*/  LDCU UR9, c[0x0][0x398] ;  /* 0x00007300ff0977ac */ /* 0x000f240008000800 */
[----:B------:R0:W-:Y:S01]  /*158b0*/  @P4 STG.E.U8 desc[UR22][R30.64], R83 ;  /* 0x000000531e004986 */ /* 0x0001e2000c101116 */
[----:B------:R-:W1:Y:S03]  /*158c0*/  LDCU UR12, c[0x0][0x398] ;  /* 0x00007300ff0c77ac */ /* 0x000e660008000800 */
[----:B------:R-:W3:Y:S04]  /*158d0*/  LDL.LU R36, [R1+0x41c] ;  /* 0x00041c0001247983 */ /* 0x000ee80000300800 */
[----:B------:R1:W-:Y:S04]  /*158e0*/  @P2 STG.E.U8 desc[UR22][R28.64], R85 ;  /* 0x000000551c002986 */ /* 0x0003e8000c101116 */
[----:B0-----:R-:W2:Y:S04]  /*158f0*/  LDL.LU R30, [R1+0x218] ;  /* 0x00021800011e7983 */ /* 0x001ea80000300800 */
[----:B------:R-:W2:Y:S04]  /*15900*/  LDL.LU R31, [R1+0x21c] ;  /* 0x00021c00011f7983 */ /* 0x000ea80000300800 */
[----:B-1----:R-:W2:Y:S04]  /*15910*/  LDL.LU R28, [R1+0x18] ;  /* 0x00001800011c7983 */ /* 0x002ea80000300800 */
[----:B------:R-:W2:Y:S01]  /*15920*/  LDL.LU R29, [R1+0x1c] ;  /* 0x00001c00011d7983 */ /* 0x000ea20000300800 */
[----:B------:R-:W-:Y:S01]  /*15930*/  ISETP.GE.AND P3, PT, R82, UR4, PT ;  /* 0x0000000452007c0c */ /* 0x000fe2000bf66270 */
[----:B------:R-:W-:Y:S01]  /*15940*/  VIADD R82, R66, 0x9 ;  /* 0x0000000942527836 */ /* 0x000fe20000000000 */
[----:B------:R-:W-:Y:S01]  /*15950*/  ISETP.LT.AND P1, PT, R67, UR14, !P5 ;  /* 0x0000000e43007c0c */ /* 0x000fe2000ef21270 */
[----:B------:R-:W0:Y:S03]  /*15960*/  LDCU UR4, c[0x0][0x39c] ;  /* 0x00007380ff0477ac */ /* 0x000e260008000800 */
[----:B------:R-:W-:Y:S01]  /*15970*/  ISETP.GE.AND P4, PT, R82, UR6, PT ;  /* 0x0000000652007c0c */ /* 0x000fe2000bf86270 */
[----:B------:R-:W-:Y:S01]  /*15980*/  IMAD.MOV.U32 R82, RZ, RZ, R90 ;  /* 0x000000ffff527224 */ /* 0x000fe200078e005a */
[----:B------:R-:W-:Y:S01]  /*15990*/  PRMT R86, R86, 0x9910, RZ ;  /* 0x0000991056567816 */ /* 0x000fe200000000ff */
[----:B------:R-:W1:Y:S03]  /*159a0*/  LDCU UR6, c[0x0][0x398] ;  /* 0x00007300ff0677ac */ /* 0x000e660008000800 */
[----:B------:R-:W-:Y:S01]  /*159b0*/  SHF.R.S32.HI R82, RZ, 0x8, R82 ;  /* 0x00000008ff527819 */ /* 0x000fe20000011452 */
[----:B------:R-:W0:Y:S04]  /*159c0*/  LDCU UR14, c[0x0][0x398] ;  /* 0x00007300ff0e77ac */ /* 0x000e280008000800 */
[----:B------:R1:W-:Y:S02]  /*159d0*/  @P1 STG.E.U8 desc[UR22][R48.64], R82 ;  /* 0x0000005230001986 */ /* 0x0003e4000c101116 */
[----:B-1----:R-:W-:-:S05]  /*159e0*/  IMAD.MOV.U32 R82, RZ, RZ, R86 ;  /* 0x000000ffff527224 */ /* 0x002fca00078e0056 */
[----:B------:R-:W-:Y:S01]  /*159f0*/  SHF.R.S32.HI R83, RZ, 0x8, R82 ;  /* 0x00000008ff537819 */ /* 0x000fe20000011452 */
[----:B------:R-:W-:Y:S01]  /*15a00*/  IMAD.MOV.U32 R82, RZ, RZ, R87 ;  /* 0x000000ffff527224 */ /* 0x000fe200078e0057 */
[----:B------:R-:W-:Y:S01]  /*15a10*/  ISETP.LT.AND P2, PT, R34, UR10, !P5 ;  /* 0x0000000a22007c0c */ /* 0x000fe2000ef41270 */
[----:B------:R-:W1:Y:S01]  /*15a20*/  LDCU UR10, c[0x0][0x398] ;  /* 0x00007300ff0a77ac */ /* 0x000e620008000800 */
[----:B----4-:R-:W-:Y:S01]  /*15a30*/  ISETP.LT.AND P1, PT, R35, UR9, !P5 ;  /* 0x0000000923007c0c */ /* 0x010fe2000ef21270 */
[----:B------:R-:W4:Y:S01]  /*15a40*/  LDCU UR9, c[0x0][0x398] ;  /* 0x00007300ff0977ac */ /* 0x000f220008000800 */
[----:B------:R-:W-:Y:S02]  /*15a50*/  PRMT R85, R85, 0x9910, RZ ;  /* 0x0000991055557816 */ /* 0x000fe400000000ff */
[----:B------:R-:W-:Y:S01]  /*15a60*/  ISETP.LT.AND P5, PT, R37, UR12, !P5 ;  /* 0x0000000c25007c0c */ /* 0x000fe2000efa1270 */
[----:B------:R-:W0:Y:S01]  /*15a70*/  LDCU UR12, c[0x0][0x398] ;  /* 0x00007300ff0c77ac */ /* 0x000e220008000800 */
[----:B------:R-:W-:-:S05]  /*15a80*/  SHF.R.S32.HI R82, RZ, 0x8, R82 ;  /* 0x00000008ff527819 */ /* 0x000fca0000011452 */
[----:B------:R0:W-:Y:S01]  /*15a90*/  @P2 STG.E.U8 desc[UR22][R44.64], R83 ;  /* 0x000000532c002986 */ /* 0x0001e2000c101116 */
[----:B------:R-:W-:Y:S01]  /*15aa0*/  ISETP.LT.AND P2, PT, R67, UR6, !P0 ;  /* 0x0000000643007c0c */ /* 0x000fe2000c741270 */
[----:B------:R-:W1:Y:S02]  /*15ab0*/  LDCU UR6, c[0x0][0x398] ;  /* 0x00007300ff0677ac */ /* 0x000e640008000800 */
[----:B------:R1:W-:Y:S01]  /*15ac0*/  @P1 STG.E.U8 desc[UR22][R42.64], R82 ;  /* 0x000000522a001986 */ /* 0x0003e2000c101116 */
[----:B0-----:R-:W-:Y:S01]  /*15ad0*/  IMAD.MOV.U32 R83, RZ, RZ, R85 ;  /* 0x000000ffff537224 */ /* 0x001fe200078e0055 */
[----:B--2---:R-:W-:Y:S02]  /*15ae0*/  F2FP.SATFINITE.E5M2.F32.PACK_AB_MERGE_C R87, R29, R28, RZ ;  /* 0x0000001c1d57723e */ /* 0x004fe400048060ff */
[----:B------:R-:W2:Y:S04]  /*15af0*/  LDL.LU R28, [R1+0x620] ;  /* 0x00062000011c7983 */ /* 0x000ea80000300800 */
[----:B------:R-:W2:Y:S01]  /*15b00*/  LDL.LU R29, [R1+0x624] ;  /* 0x00062400011d7983 */ /* 0x000ea20000300800 */
[----:B-1----:R-:W-:-:S02]  /*15b10*/  SHF.R.S32.HI R82, RZ, 0x8, R83 ;  /* 0x00000008ff527819 */ /* 0x002fc40000011453 */
[----:B------:R-:W-:Y:S01]  /*15b20*/  ISETP.LT.AND P1, PT, R34, UR10, !P0 ;  /* 0x0000000a22007c0c */ /* 0x000fe2000c721270 */
[----:B------:R-:W0:Y:S02]  /*15b30*/  LDCU UR10, c[0x0][0x398] ;  /* 0x00007300ff0a77ac */ /* 0x000e240008000800 */
[----:B------:R1:W-:Y:S01]  /*15b40*/  @P5 STG.E.U8 desc[UR22][R38.64], R82 ;  /* 0x0000005226005986 */ /* 0x0003e2000c101116 */
[----:B----4-:R-:W-:Y:S01]  /*15b50*/  ISETP.LT.AND P5, PT, R35, UR9, !P0 ;  /* 0x0000000923007c0c */ /* 0x010fe2000c7a1270 */
[----:B------:R-:W4:Y:S01]  /*15b60*/  LDCU UR9, c[0x0][0x398] ;  /* 0x00007300ff0977ac */ /* 0x000f220008000800 */
[----:B------:R-:W-:Y:S02]  /*15b70*/  F2FP.SATFINITE.E5M2.F32.PACK_AB_MERGE_C R86, R40, R47, RZ ;  /* 0x0000002f2856723e */ /* 0x000fe400048060ff */
[----:B---3--:R-:W-:-:S03]  /*15b80*/  F2FP.SATFINITE.E5M2.F32.PACK_AB_MERGE_C R83, R36, R41, RZ ;  /* 0x000000292453723e */ /* 0x008fc600048060ff */
[----:B------:R3:W-:Y:S01]  /*15b90*/  @P2 STG.E.U8 desc[UR22][R32.64], R86 ;  /* 0x0000005620002986 */ /* 0x0007e2000c101116 */
[----:B------:R-:W-:-:S03]  /*15ba0*/  F2FP.SATFINITE.E5M2.F32.PACK_AB_MERGE_C R85, R31, R30, RZ ;  /* 0x0000001e1f55723e */ /* 0x000fc600048060ff */
[----:B------:R0:W-:Y:S01]  /*15bb0*/  @P1 STG.E.U8 desc[UR22][R74.64], R83 ;  /* 0x000000534a001986 */ /* 0x0001e2000c101116 */
[----:B------:R-:W-:Y:S01]  /*15bc0*/  ISETP.LT.AND P0, PT, R37, UR6, !P0 ;  /* 0x0000000625007c0c */ /* 0x000fe2000c701270 */
[----:B-1----:R-:W-:Y:S01]  /*15bd0*/  VIADD R82, R66, 0xa ;  /* 0x0000000a42527836 */ /* 0x002fe20000000000 */
[----:B------:R-:W-:Y:S01]  /*15be0*/  PRMT R88, R85, 0x9910, RZ ;  /* 0x0000991055587816 */ /* 0x000fe200000000ff */
[----:B------:R1:W-:Y:S01]  /*15bf0*/  @P5 STG.E.U8 desc[UR22][R80.64], R85 ;  /* 0x0000005550005986 */ /* 0x0003e2000c101116 */
[----:B------:R-:W-:Y:S01]  /*15c00*/  PRMT R89, R87, 0x9910, RZ ;  /* 0x0000991057597816 */ /* 0x000fe200000000ff */
[----:B------:R-:W2:Y:S02]  /*15c10*/  LDCU UR6, c[0x0][0x39c] ;  /* 0x00007380ff0677ac */ /* 0x000ea40008000800 */
[----:B---3--:R-:W3:Y:S01]  /*15c20*/  LDL.LU R32, [R1+0x420] ;  /* 0x0004200001207983 */ /* 0x008ee20000300800 */
[----:B0-----:R-:W-:-:S03]  /*15c30*/  IADD3 R74, P1, PT, R73, R2, RZ ;  /* 0x00000002494a7210 */ /* 0x001fc60007f3e0ff */
[----:B------:R-:W3:Y:S01]  /*15c40*/  LDL.LU R33, [R1+0x424] ;  /* 0x0004240001217983 */ /* 0x000ee20000300800 */
[----:B----4-:R-:W-:Y:S01]  /*15c50*/  ISETP.LT.AND P5, PT, R34, UR9, !P6 ;  /* 0x0000000922007c0c */ /* 0x010fe2000f7a1270 */
[----:B------:R-:W0:Y:S01]  /*15c60*/  LDCU UR9, c[0x0][0x398] ;  /* 0x00007300ff0977ac */ /* 0x000e220008000800 */
[----:B------:R-:W-:Y:S01]  /*15c70*/  IMAD.X R75, R84, 0x1, R71, P1 ;  /* 0x00000001544b7824 */ /* 0x000fe200008e0647 */
[----:B------:R-:W-:Y:S02]  /*15c80*/  ISETP.LT.AND P1, PT, R67, UR10, !P6 ;  /* 0x0000000a43007c0c */ /* 0x000fe4000f721270 */
[----:B-1----:R-:W-:Y:S02]  /*15c90*/  PRMT R80, R86, 0x9910, RZ ;  /* 0x0000991056507816 */ /* 0x002fe400000000ff */
[----:B------:R-:W-:Y:S01]  /*15ca0*/  PRMT R81, R83, 0x9910, RZ ;  /* 0x0000991053517816 */ /* 0x000fe200000000ff */
[----:B------:R1:W-:Y:S01]  /*15cb0*/  @P0 STG.E.U8 desc[UR22][R78.64], R87 ;  /* 0x000000574e000986 */ /* 0x0003e2000c101116 */
[----:B------:R-:W-:Y:S01]  /*15cc0*/  SHF.R.S32.HI R80, RZ, 0x8, R80 ;  /* 0x00000008ff507819 */ /* 0x000fe20000011450 */
[----:B------:R-:W4:Y:S01]  /*15cd0*/  LDCU UR10, c[0x0][0x398] ;  /* 0x00007300ff0a77ac */ /* 0x000f220008000800 */
[----:B------:R-:W-:Y:S01]  /*15ce0*/  ISETP.GE.AND P2, PT, R82, UR4, PT ;  /* 0x0000000452007c0c */ /* 0x000fe2000bf46270 */
[----:B------:R-:W3:Y:S01]  /*15cf0*/  LDL.LU R30, [R1+0x220] ;  /* 0x00022000011e7983 */ /* 0x000ee20000300800 */
[----:B------:R-:W-:Y:S01]  /*15d00*/  IADD3 R82, P0, PT, R73, R68, RZ ;  /* 0x0000004449527210 */ /* 0x000fe20007f1e0ff */
[----:B------:R-:W0:Y:S02]  /*15d10*/  LDCU UR4, c[0x0][0x39c] ;  /* 0x00007380ff0477ac */ /* 0x000e240008000800 */
[----:B------:R-:W-:Y:S01]  /*15d20*/  @P1 STG.E.U8 desc[UR22][R76.64], R80 ;  /* 0x000000504c001986 */ /* 0x000fe2000c101116 */
[----:B-1----:R-:W-:-:S03]  /*15d30*/  SHF.R.S32.HI R78, RZ, 0x8, R81 ;  /* 0x00000008ff4e7819 */ /* 0x002fc60000011451 */
[----:B------:R-:W3:Y:S04]  /*15d40*/  LDL.LU R31, [R1+0x224] ;  /* 0x00022400011f7983 */ /* 0x000ee80000300800 */
[----:B------:R1:W-:Y:S01]  /*15d50*/  @P5 STG.E.U8 desc[UR22][R74.64], R78 ;  /* 0x0000004e4a005986 */ /* 0x0003e2000c101116 */
[----:B------:R-:W-:Y:S02]  /*15d60*/  IMAD.X R83, R84, 0x1, R3, P0 ;  /* 0x0000000154537824 */ /* 0x000fe400000e0603 */
[C---:B-1----:R-:W-:Y:S01]  /*15d70*/  VIADD R74, R73.reuse, UR30 ;  /* 0x0000001e494a7c36 */ /* 0x042fe20008000000 */
[----:B------:R-:W-:-:S04]  /*15d80*/  IADD3 R78, P1, PT, R73, R70, RZ ;  /* 0x00000046494e7210 */ /* 0x000fc80007f3e0ff */
[----:B------:R-:W-:Y:S02]  /*15d90*/  SHF.R.S32.HI R73, RZ, 0x1f, R74 ;  /* 0x0000001fff497819 */ /* 0x000fe4000001144a */
[----:B------:R-:W-:Y:S01]  /*15da0*/  IADD3 R76, P0, PT, R74, R0, RZ ;  /* 0x000000004a4c7210 */ /* 0x000fe20007f1e0ff */
[----:B------:R-:W-:-:S04]  /*15db0*/  IMAD.X R79, R84, 0x1, R69, P1 ;  /* 0x00000001544f7824 */ /* 0x000fc800008e0645 */
[----:B------:R-:W-:Y:S01]  /*15dc0*/  IMAD.X R77, R73, 0x1, R72, P0 ;  /* 0x00000001494d7824 */ /* 0x000fe200000e0648 */
[C---:B------:R-:W-:Y:S02]  /*15dd0*/  IADD3 R84, P0, PT, R74.reuse, R68, RZ ;  /* 0x000000444a547210 */ /* 0x040fe40007f1e0ff */
[----:B------:R-:W-:-:S03]  /*15de0*/  IADD3 R80, P1, PT, R74, R2, RZ ;  /* 0x000000024a507210 */ /* 0x000fc60007f3e0ff */
[C---:B------:R-:W-:Y:S01]  /*15df0*/  IMAD.X R85, R73.reuse, 0x1, R3, P0 ;  /* 0x0000000149557824 */ /* 0x040fe200000e0603 */
[----:B------:R-:W-:Y:S01]  /*15e00*/  IADD3 R86, P0, PT, R74, R70, RZ ;  /* 0x000000464a567210 */ /* 0x000fe20007f1e0ff */
[----:B------:R-:W-:-:S04]  /*15e10*/  IMAD.X R81, R73, 0x1, R71, P1 ;  /* 0x0000000149517824 */ /* 0x000fc800008e0647 */
[----:B------:R-:W-:Y:S02]  /*15e20*/  IMAD.X R87, R73, 0x1, R69, P0 ;  /* 0x0000000149577824 */ /* 0x000fe400000e0645 */
[----:B------:R-:W-:Y:S01]  /*15e30*/  IMAD.MOV.U32 R73, RZ, RZ, R89 ;  /* 0x000000ffff497224 */ /* 0x000fe200078e0059 */
[----:B--2---:R-:W-:Y:S02]  /*15e40*/  F2FP.SATFINITE.E5M2.F32.PACK_AB_MERGE_C R89, R29, R28, RZ ;  /* 0x0000001c1d59723e */ /* 0x004fe400048060ff */
[----:B------:R-:W2:Y:S04]  /*15e50*/  LDL.LU R28, [R1+0x20] ;  /* 0x00002000011c7983 */ /* 0x000ea80000300800 */
[----:B------:R-:W2:Y:S01]  /*15e60*/  LDL.LU R29, [R1+0x24] ;  /* 0x00002400011d7983 */ /* 0x000ea20000300800 */
[----:B----4-:R-:W-:-:S02]  /*15e70*/  ISETP.LT.AND P5, PT, R35, UR10, !P6 ;  /* 0x0000000a23007c0c */ /* 0x010fc4000f7a1270 */
[----:B------:R-:W-:Y:S01]  /*15e80*/  SHF.R.S32.HI R88, RZ, 0x8, R88 ;  /* 0x00000008ff587819 */ /* 0x000fe20000011458 */
[----:B------:R-:W-:Y:S01]  /*15e90*/  VIADD R75, R66, 0xb ;  /* 0x0000000b424b7836 */ /* 0x000fe20000000000 */
[----:B------:R-:W-:Y:S01]  /*15ea0*/  ISETP.LT.AND P1, PT, R67, UR12, !P3 ;  /* 0x0000000c43007c0c */ /* 0x000fe2000df21270 */
[----:B------:R-:W1:Y:S01]  /*15eb0*/  LDCU UR10, c[0x0][0x398] ;  /* 0x00007300ff0a77ac */ /* 0x000e620008000800 */
[----:B0-----:R-:W-:Y:S01]  /*15ec0*/  ISETP.LT.AND P6, PT, R37, UR9, !P6 ;  /* 0x0000000925007c0c */ /* 0x001fe2000f7c1270 */
[----:B------:R-:W0:Y:S06]  /*15ed0*/  LDCU UR9, c[0x0][0x398] ;  /* 0x00007300ff0977ac */ /* 0x000e2c0008000800 */
[----:B------:R2:W-:Y:S01]  /*15ee0*/  @P5 STG.E.U8 desc[UR22][R82.64], R88 ;  /* 0x0000005852005986 */ /* 0x0005e2000c101116 */
[----:B------:R-:W-:Y:S01]  /*15ef0*/  SHF.R.S32.HI R73, RZ, 0x8, R73 ;  /* 0x00000008ff497819 */ /* 0x000fe20000011449 */
[----:B------:R-:W4:Y:S01]  /*15f00*/  LDCU UR12, c[0x0][0x398] ;  /* 0x00007300ff0c77ac */ /* 0x000f220008000800 */
[----:B--2---:R-:W-:-:S02]  /*15f10*/  F2FP.SATFINITE.E5M2.F32.PACK_AB_MERGE_C R88, R29, R28, RZ ;  /* 0x0000001c1d58723e */ /* 0x004fc400048060ff */
[----:B------:R-:W2:Y:S04]  /*15f20*/  LDL.LU R28, [R1+0x628] ;  /* 0x00062800011c7983 */ /* 0x000ea80000300800 */
[----:B------:R-:W2:Y:S01]  /*15f30*/  LDL.LU R29, [R1+0x62c] ;  /* 0x00062c00011d7983 */ /* 0x000ea20000300800 */
[----:B------:R-:W-:Y:S01]  /*15f40*/  ISETP.LT.AND P5, PT, R34, UR14, !P3 ;  /* 0x0000000e22007c0c */ /* 0x000fe2000dfa1270 */
[----:B------:R-:W-:Y:S01]  /*15f50*/  VIADD R74, R74, UR30 ;  /* 0x0000001e4a4a7c36 */ /* 0x000fe20008000000 */
[----:B---3--:R-:W-:Y:S01]  /*15f60*/  F2FP.SATFINITE.E5M2.F32.PACK_AB_MERGE_C R83, R31, R30, RZ ;  /* 0x0000001e1f53723e */ /* 0x008fe200048060ff */
[----:B------:R3:W-:Y:S01]  /*15f70*/  @P6 STG.E.U8 desc[UR22][R78.64], R73 ;  /* 0x000000494e006986 */ /* 0x0007e2000c101116 */
[----:B------:R-:W-:Y:S01]  /*15f80*/  ISETP.LT.AND P6, PT, R35, UR16, !P3 ;  /* 0x0000001023007c0c */ /* 0x000fe2000dfc1270 */
[----:B------:R-:W1:Y:S01]  /*15f90*/  LDCU UR14, c[0x0][0x398] ;  /* 0x00007300ff0e77ac */ /* 0x000e620008000800 */
[----:B0-----:R-:W-:Y:S01]  /*15fa0*/  ISETP.LT.AND P3, PT, R37, UR9, !P3 ;  /* 0x0000000925007c0c */ /* 0x001fe2000df61270 */
[----:B------:R-:W-:Y:S01]  /*15fb0*/  @P1 STG.E.U8 desc[UR22][R76.64], R89 ;  /* 0x000000594c001986 */ /* 0x000fe2000c101116 */
[----:B------:R-:W-:Y:S01]  /*15fc0*/  ISETP.GE.AND P0, PT, R75, UR4, PT ;  /* 0x000000044b007c0c */ /* 0x000fe2000bf06270 */
[----:B------:R-:W0:Y:S01]  /*15fd0*/  LDCU UR9, c[0x0][0x398] ;  /* 0x00007300ff0977ac */ /* 0x000e220008000800 */
[----:B---3--:R-:W-:Y:S01]  /*15fe0*/  VIADD R73, R66, 0xc ;  /* 0x0000000c42497836 */ /* 0x008fe20000000000 */
[----:B------:R-:W-:Y:S01]  /*15ff0*/  SHF.R.S32.HI R75, RZ, 0x1f, R74 ;  /* 0x0000001fff4b7819 */ /* 0x000fe2000001144a */
[----:B------:R-:W3:Y:S03]  /*16000*/  LDCU UR4, c[0x0][0x39c] ;  /* 0x00007380ff0477ac */ /* 0x000ee60008000800 */
[----:B------:R-:W-:Y:S01]  /*16010*/  ISETP.GE.AND P1, PT, R73, UR6, PT ;  /* 0x0000000649007c0c */ /* 0x000fe2000bf26270 */
[----:B------:R-:W0:Y:S01]  /*16020*/  LDCU UR16, c[0x0][0x398] ;  /* 0x00007300ff1077ac */ /* 0x000e220008000800 */
[----:B------:R-:W-:-:S02]  /*16030*/  F2FP.SATFINITE.E5M2.F32.PACK_AB_MERGE_C R73, R33, R32, RZ ;  /* 0x000000202149723e */ /* 0x000fc400048060ff */
[----:B------:R-:W3:Y:S01]  /*16040*/  LDL.LU R32, [R1+0x428] ;  /* 0x0004280001207983 */ /* 0x000ee20000300800 */
[----:B------:R-:W0:Y:S03]  /*16050*/  LDCU UR6, c[0x0][0x39c] ;  /* 0x00007380ff0677ac */ /* 0x000e260008000800 */
[----:B------:R1:W-:Y:S04]  /*16060*/  @P5 STG.E.U8 desc[UR22][R80.64], R73 ;  /* 0x0000004950005986 */ /* 0x0003e8000c101116 */
[----:B------:R-:W-:Y:S04]  /*16070*/  @P6 STG.E.U8 desc[UR22][R84.64], R83 ;  /* 0x0000005354006986 */ /* 0x000fe8000c101116 */
[----:B------:R-:W3:Y:S01]  /*16080*/  LDL.LU R33, [R1+0x42c] ;  /* 0x00042c0001217983 */ /* 0x000ee20000300800 */
[----:B-1----:R-:W-:-:S03]  /*16090*/  PRMT R80, R89, 0x9910, RZ ;  /* 0x0000991059507816 */ /* 0x002fc600000000ff */
[----:B------:R-:W3:Y:S01]  /*160a0*/  LDL.LU R30, [R1+0x228] ;  /* 0x00022800011e7983 */ /* 0x000ee20000300800 */
[----:B------:R-:W-:-:S03]  /*160b0*/  PRMT R89, R88, 0x9910, RZ ;  /* 0x0000991058597816 */ /* 0x000fc600000000ff */
[----:B------:R2:W-:Y:S04]  /*160c0*/  @P3 STG.E.U8 desc[UR22][R86.64], R88 ;  /* 0x0000005856003986 */ /* 0x0005e8000c101116 */
[----:B------:R-:W3:Y:S01]  /*160d0*/  LDL.LU R31, [R1+0x22c] ;  /* 0x00022c00011f7983 */ /* 0x000ee20000300800 */
[C---:B------:R-:W-:Y:S02]  /*160e0*/  IADD3 R78, P5, PT, R74.reuse, R0, RZ ;  /* 0x000000004a4e7210 */ /* 0x040fe40007fbe0ff */
[----:B--2---:R-:W-:Y:S02]  /*160f0*/  F2FP.SATFINITE.E5M2.F32.PACK_AB_MERGE_C R88, R29, R28, RZ ;  /* 0x0000001c1d58723e */ /* 0x004fe400048060ff */
[----:B------:R-:W2:Y:S04]  /*16100*/  LDL.LU R28, [R1+0x28] ;  /* 0x00002800011c7983 */ /* 0x000ea80000300800 */
[----:B------:R-:W2:Y:S01]  /*16110*/  LDL.LU R29, [R1+0x2c] ;  /* 0x00002c00011d7983 */ /* 0x000ea20000300800 */
[----:B------:R-:W-:Y:S01]  /*16120*/  IMAD.X R79, R75, 0x1, R72, P5 ;  /* 0x000000014b4f7824 */ /* 0x000fe200028e0648 */
[----:B------:R-:W-:-:S02]  /*16130*/  IADD3 R76, P5, PT, R74, R2, RZ ;  /* 0x000000024a4c7210 */ /* 0x000fc40007fbe0ff */
[----:B----4-:R-:W-:Y:S01]  /*16140*/  ISETP.LT.AND P6, PT, R34, UR12, !P4 ;  /* 0x0000000c22007c0c */ /* 0x010fe2000e7c1270 */
[----:B------:R-:W1:Y:S02]  /*16150*/  LDCU UR12, c[0x0][0x398] ;  /* 0x00007300ff0c77ac */ /* 0x000e640008000800 */
[----:B------:R-:W-:Y:S01]  /*16160*/  IMAD.X R77, R75, 0x1, R71, P5 ;  /* 0x000000014b4d7824 */ /* 0x000fe200028e0647 */
[----:B------:R-:W-:Y:S01]  /*16170*/  ISETP.LT.AND P5, PT, R67, UR10, !P4 ;  /* 0x0000000a43007c0c */ /* 0x000fe2000e7a1270 */
[----:B------:R-:W4:Y:S01]  /*16180*/  LDCU UR10, c[0x0][0x398] ;  /* 0x00007300ff0a77ac */ /* 0x000f220008000800 */
[----:B------:R-:W-:Y:S02]  /*16190*/  PRMT R73, R73, 0x9910, RZ ;  /* 0x0000991049497816 */ /* 0x000fe400000000ff */
[----:B------:R-:W-:Y:S02]  /*161a0*/  SHF.R.S32.HI R80, RZ, 0x8, R80 ;  /* 0x00000008ff507819 */ /* 0x000fe40000011450 */
[----:B------:R-:W-:-:S07]  /*161b0*/  SHF.R.S32.HI R73, RZ, 0x8, R73 ;  /* 0x00000008ff497819 */ /* 0x000fce0000011449 */
[----:B------:R-:W-:Y:S04]  /*161c0*/  @P5 STG.E.U8 desc[UR22][R78.64], R80 ;  /* 0x000000504e005986 */ /* 0x000fe8000c101116 */
[----:B------:R0:W-:Y:S02]  /*161d0*/  @P6 STG.E.U8 desc[UR22][R76.64], R73 ;  /* 0x000000494c006986 */ /* 0x0001e4000c101116 */
[C---:B0-----:R-:W-:Y:S01]  /*161e0*/  IADD3 R76, P5, PT, R74.reuse, R70, RZ ;  /* 0x000000464a4c7210 */ /* 0x041fe20007fbe0ff */
[----:B------:R-:W-:-:S04]  /*161f0*/  VIADD R73, R74, UR30 ;  /* 0x0000001e4a497c36 */ /* 0x000fc80008000000 */
[----:B------:R-:W-:Y:S01]  /*16200*/  IMAD.X R77, R75, 0x1, R69, P5 ;  /* 0x000000014b4d7824 */ /* 0x000fe200028e0645 */
[----:B------:R-:W-:Y:S02]  /*16210*/  SHF.R.S32.HI R85, RZ, 0x1f, R73 ;  /* 0x0000001fff557819 */ /* 0x000fe40000011449 */
[----:B------:R-:W-:-:S05]  /*16220*/  IADD3 R78, P5, PT, R73, R2, RZ ;  /* 0x00000002494e7210 */ /* 0x000fca0007fbe0ff */
[----:B------:R-:W-:Y:S01]  /*16230*/  IMAD.X R79, R85, 0x1, R71, P5 ;  /* 0x00000001554f7824 */ /* 0x000fe200028e0647 */
[----:B------:R-:W-:Y:S02]  /*16240*/  ISETP.LT.AND P5, PT, R35, UR9, !P4 ;  /* 0x0000000923007c0c */ /* 0x000fe4000e7a1270 */
[----:B------:R-:W-:Y:S01]  /*16250*/  PRMT R87, R83, 0x9910, RZ ;  /* 0x0000991053577816 */ /* 0x000fe200000000ff */
[----:B------:R-:W-:Y:S01]  /*16260*/  VIADD R86, R66, 0xd ;  /* 0x0000000d42567836 */ /* 0x000fe20000000000 */
[----:B------:R-:W-:Y:S01]  /*16270*/  IADD3 R80, P3, PT, R74, R68, RZ ;  /* 0x000000444a507210 */ /* 0x000fe20007f7e0ff */
[----:B------:R-:W0:Y:S01]  /*16280*/  LDCU UR9, c[0x0][0x398] ;  /* 0x00007300ff0977ac */ /* 0x000e220008000800 */
[----:B------:R-:W-:-:S03]  /*16290*/  SHF.R.S32.HI R87, RZ, 0x8, R87 ;  /* 0x00000008ff577819 */ /* 0x000fc60000011457 */
[----:B------:R-:W-:-:S05]  /*162a0*/  IMAD.X R81, R75, 0x1, R3, P3 ;  /* 0x000000014b517824 */ /* 0x000fca00018e0603 */
[----:B------:R2:W-:Y:S01]  /*162b0*/  @P5 STG.E.U8 desc[UR22][R80.64], R87 ;  /* 0x0000005750005986 */ /* 0x0005e2000c101116 */
[----:B------:R-:W-:-:S05]  /*162c0*/  IADD3 R74, P3, PT, R73, R0, RZ ;  /* 0x00000000494a7210 */ /* 0x000fca0007f7e0ff */
[----:B------:R-:W-:Y:S01]  /*162d0*/  IMAD.X R75, R85, 0x1, R72, P3 ;  /* 0x00000001554b7824 */ /* 0x000fe200018e0648 */
[----:B--2---:R-:W-:Y:S02]  /*162e0*/  F2FP.SATFINITE.E5M2.F32.PACK_AB_MERGE_C R87, R29, R28, RZ ;  /* 0x0000001c1d57723e */ /* 0x004fe400048060ff */
[----:B------:R-:W2:Y:S04]  /*162f0*/  LDL.LU R28, [R1+0x630] ;  /* 0x00063000011c7983 */ /* 0x000ea80000300800 */
[----:B------:R-:W2:Y:S01]  /*16300*/  LDL.LU R29, [R1+0x634] ;  /* 0x00063400011d7983 */ /* 0x000ea20000300800 */
[----:B------:R-:W-:Y:S02]  /*16310*/  IADD3 R82, P3, PT, R73, R68, RZ ;  /* 0x0000004449527210 */ /* 0x000fe40007f7e0ff */
[----:B----4-:R-:W-:Y:S01]  /*16320*/  ISETP.LT.AND P4, PT, R37, UR10, !P4 ;  /* 0x0000000a25007c0c */ /* 0x010fe2000e781270 */
[----:B------:R-:W4:Y:S02]  /*16330*/  LDCU UR10, c[0x0][0x398] ;  /* 0x00007300ff0a77ac */ /* 0x000f240008000800 */
[----:B------:R-:W-:Y:S01]  /*16340*/  IMAD.X R83, R85, 0x1, R3, P3 ;  /* 0x0000000155537824 */ /* 0x000fe200018e0603 */
[----:B------:R-:W-:-:S05]  /*16350*/  IADD3 R84, P3, PT, R73, R70, RZ ;  /* 0x0000004649547210 */ /* 0x000fca0007f7e0ff */
[----:B------:R-:W-:Y:S01]  /*16360*/  IMAD.X R85, R85, 0x1, R69, P3 ;  /* 0x0000000155557824 */ /* 0x000fe200018e0645 */
[----:B---3--:R-:W-:Y:S02]  /*16370*/  ISETP.GE.AND P3, PT, R86, UR4, PT ;  /* 0x0000000456007c0c */ /* 0x008fe4000bf66270 */
[----:B-1----:R-:W-:Y:S01]  /*16380*/  ISETP.LT.AND P6, PT, R67, UR12, !P2 ;  /* 0x0000000c43007c0c */ /* 0x002fe2000d7c1270 */
[----:B------:R-:W1:Y:S01]  /*16390*/  LDCU UR12, c[0x0][0x398] ;  /* 0x00007300ff0c77ac */ /* 0x000e620008000800 */
[----:B------:R-:W-:Y:S02]  /*163a0*/  SHF.R.S32.HI R86, RZ, 0x8, R89 ;  /* 0x00000008ff567819 */ /* 0x000fe40000011459 */
[----:B------:R-:W-:Y:S02]  /*163b0*/  ISETP.LT.AND P5, PT, R34, UR14, !P2 ;  /* 0x0000000e22007c0c */ /* 0x000fe4000d7a1270 */
[----:B------:R-:W-:Y:S01]  /*163c0*/  F2FP.SATFINITE.E5M2.F32.PACK_AB_MERGE_C R80, R33, R32, RZ ;  /* 0x000000202150723e */ /* 0x000fe200048060ff */
[----:B------:R3:W-:Y:S01]  /*163d0*/  @P4 STG.E.U8 desc[UR22][R76.64], R86 ;  /* 0x000000564c004986 */ /* 0x0007e2000c101116 */
[----:B------:R-:W-:Y:S01]  /*163e0*/  ISETP.LT.AND P4, PT, R35, UR16, !P2 ;  /* 0x0000001023007c0c */ /* 0x000fe2000d781270 */
[----:B------:R-:W-:Y:S01]  /*163f0*/  VIADD R73, R73, UR30 ;  /* 0x0000001e49497c36 */ /* 0x000fe20008000000 */
[----:B------:R-:W-:Y:S01]  /*16400*/  PRMT R89, R87, 0x9910, RZ ;  /* 0x0000991057597816 */ /* 0x000fe200000000ff */
[----:B------:R-:W2:Y:S01]  /*16410*/  LDL.LU R32, [R1+0x430] ;  /* 0x0004300001207983 */ /* 0x000ea20000300800 */
[----:B------:R-:W0:Y:S03]  /*16420*/  LDCU UR14, c[0x0][0x398] ;  /* 0x00007300ff0e77ac */ /* 0x000e260008000800 */
[----:B------:R1:W-:Y:S01]  /*16430*/  @P6 STG.E.U8 desc[UR22][R74.64], R88 ;  /* 0x000000584a006986 */ /* 0x0003e2000c101116 */
[----:B------:R-:W-:Y:S01]  /*16440*/  PRMT R81, R80, 0x9910, RZ ;  /* 0x0000991050517816 */ /* 0x000fe200000000ff */
[----:B------:R-:W0:Y:S01]  /*16450*/  LDCU UR16, c[0x0][0x398] ;  /* 0x00007300ff1077ac */ /* 0x000e220008000800 */
[----:B---3--:R-:W-:Y:S01]  /*16460*/  F2FP.SATFINITE.E5M2.F32.PACK_AB_MERGE_C R86, R31, R30, RZ ;  /* 0x0000001e1f56723e */ /* 0x008fe200048060ff */
[----:B------:R-:W-:Y:S01]  /*16470*/  VIADD R76, R66, 0xe ;  /* 0x0000000e424c7836 */ /* 0x000fe20000000000 */
[----:B------:R3:W-:Y:S01]  /*16480*/  @P5 STG.E.U8 desc[UR22][R78.64], R80 ;  /* 0x000000504e005986 */ /* 0x0007e2000c101116 */
[----:B------:R-:W2:Y:S03]  /*16490*/  LDCU UR4, c[0x0][0x39c] ;  /* 0x00007380ff0477ac */ /* 0x000ea60008000800 */
[----:B------:R4:W-:Y:S01]  /*164a0*/  @P4 STG.E.U8 desc[UR22][R82.64], R86 ;  /* 0x0000005652004986 */ /* 0x0009e2000c101116 */
[----:B------:R-:W-:Y:S01]  /*164b0*/  ISETP.GE.AND P6, PT, R76, UR6, PT ;  /* 0x000000064c007c0c */ /* 0x000fe2000bfc6270 */
[----:B------:R-:W2:Y:S01]  /*164c0*/  LDCU UR6, c[0x0][0x39c] ;  /* 0x00007380ff0677ac */ /* 0x000ea20008000800 */
[C---:B-1----:R-:W-:Y:S01]  /*164d0*/  IADD3 R74, P4, PT, R73.reuse, R2, RZ ;  /* 0x00000002494a7210 */ /* 0x042fe20007f9e0ff */
[----:B------:R-:W2:Y:S01]  /*164e0*/  LDL.LU R33, [R1+0x434] ;  /* 0x0004340001217983 */ /* 0x000ea20000300800 */
[----:B------:R-:W-:-:S02]  /*164f0*/  IADD3 R76, P5, PT, R73, R0, RZ ;  /* 0x00000000494c7210 */ /* 0x000fc40007fbe0ff */
[----:B---3--:R-:W-:Y:S01]  /*16500*/  SHF.R.S32.HI R79, RZ, 0x1f, R73 ;  /* 0x0000001fff4f7819 */ /* 0x008fe20000011449 */
[----:B------:R-:W3:Y:S01]  /*16510*/  LDL.LU R30, [R1+0x230] ;  /* 0x00023000011e7983 */ /* 0x000ee20000300800 */
[----:B0-----:R-:W-:Y:S01]  /*16520*/  ISETP.LT.AND P2, PT, R37, UR9, !P2 ;  /* 0x0000000925007c0c */ /* 0x001fe2000d741270 */
[----:B------:R-:W0:Y:S01]  /*16530*/  LDCU UR9, c[0x0][0x398] ;  /* 0x00007300ff0977ac */ /* 0x000e220008000800 */
[----:B------:R-:W-:Y:S01]  /*16540*/  PRMT R78, R88, 0x9910, RZ ;  /* 0x00009910584e7816 */ /* 0x000fe200000000ff */
[----:B------:R-:W-:Y:S01]  /*16550*/  IMAD.X R75, R79, 0x1, R71, P4 ;  /* 0x000000014f4b7824 */ /* 0x000fe200020e0647 */
[----:B----4-:R-:W-:Y:S01]  /*16560*/  ISETP.LT.AND P4, PT, R67, UR10, !P0 ;  /* 0x0000000a43007c0c */ /* 0x010fe2000c781270 */
[----:B------:R-:W-:Y:S01]  /*16570*/  IMAD.X R77, R79, 0x1, R72, P5 ;  /* 0x000000014f4d7824 */ /* 0x000fe200028e0648 */
[----:B------:R-:W-:Y:S01]  /*16580*/  ISETP.LT.AND P5, PT, R34, UR12, !P0 ;  /* 0x0000000c22007c0c */ /* 0x000fe2000c7a1270 */
[----:B------:R-:W3:Y:S01]  /*16590*/  LDL.LU R31, [R1+0x234] ;  /* 0x00023400011f7983 */ /* 0x000ee20000300800 */
[----:B------:R-:W-:Y:S01]  /*165a0*/  SHF.R.S32.HI R80, RZ, 0x8, R78 ;  /* 0x00000008ff507819 */ /* 0x000fe2000001144e */
[----:B------:R-:W-:-:S04]  /*165b0*/  IMAD.MOV.U32 R78, RZ, RZ, R81 ;  /* 0x000000ffff4e7224 */ /* 0x000fc800078e0051 */
[----:B------:R-:W-:Y:S01]  /*165c0*/  @P2 STG.E.U8 desc[UR22][R84.64], R87 ;  /* 0x0000005754002986 */ /* 0x000fe2000c101116 */
[----:B------:R-:W-:Y:S01]  /*165d0*/  SHF.R.S32.HI R78, RZ, 0x8, R78 ;  /* 0x00000008ff4e7819 */ /* 0x000fe2000001144e */
[----:B------:R-:W1:Y:S01]  /*165e0*/  LDCU UR10, c[0x0][0x398] ;  /* 0x00007300ff0a77ac */ /* 0x000e620008000800 */
[----:B------:R-:W-:Y:S01]  /*165f0*/  IADD3 R82, P2, PT, R73, R68, RZ ;  /* 0x0000004449527210 */ /* 0x000fe20007f5e0ff */
[----:B------:R-:W-:Y:S01]  /*16600*/  @P4 STG.E.U8 desc[UR22][R76.64], R80 ;  /* 0x000000504c004986 */ /* 0x000fe2000c101116 */
[----:B------:R-:W-:Y:S01]  /*16610*/  PRMT R88, R86, 0x9910, RZ ;  /* 0x0000991056587816 */ /* 0x000fe200000000ff */
[----:B------:R-:W4:Y:S02]  /*16620*/  LDCU UR12, c[0x0][0x398] ;  /* 0x00007300ff0c77ac */ /* 0x000f240008000800 */
[----:B------:R0:W-:Y:S01]  /*16630*/  @P5 STG.E.U8 desc[UR22][R74.64], R78 ;  /* 0x0000004e4a005986 */ /* 0x0001e2000c101116 */
[----:B------:R-:W-:Y:S02]  /*16640*/  IMAD.X R83, R79, 0x1, R3, P2 ;  /* 0x000000014f537824 */ /* 0x000fe400010e0603 */
[C---:B0-----:R-:W-:Y:S01]  /*16650*/  VIADD R74, R73.reuse, UR30 ;  /* 0x0000001e494a7c36 */ /* 0x041fe20008000000 */
[----:B------:R-:W-:-:S04]  /*16660*/  IADD3 R78, P4, PT, R73, R70, RZ ;  /* 0x00000046494e7210 */ /* 0x000fc80007f9e0ff */
[----:B------:R-:W-:Y:S02]  /*16670*/  SHF.R.S32.HI R73, RZ, 0x1f, R74 ;  /* 0x0000001fff497819 */ /* 0x000fe4000001144a */
[C---:B------:R-:W-:Y:S01]  /*16680*/  IADD3 R76, P2, PT, R74.reuse, R0, RZ ;  /* 0x000000004a4c7210 */ /* 0x040fe20007f5e0ff */
[----:B------:R-:W-:Y:S01]  /*16690*/  IMAD.X R79, R79, 0x1, R69, P4 ;  /* 0x000000014f4f7824 */ /* 0x000fe200020e0645 */
[C---:B------:R-:W-:Y:S02]  /*166a0*/  IADD3 R80, P4, PT, R74.reuse, R2, RZ ;  /* 0x000000024a507210 */ /* 0x040fe40007f9e0ff */
[C---:B------:R-:W-:Y:S01]  /*166b0*/  IADD3 R86, P5, PT, R74.reuse, R70, RZ ;  /* 0x000000464a567210 */ /* 0x040fe20007fbe0ff */
[C---:B------:R-:W-:Y:S01]  /*166c0*/  IMAD.X R77, R73.reuse, 0x1, R72, P2 ;  /* 0x00000001494d7824 */ /* 0x040fe200010e0648 */
[----:B------:R-:W-:Y:S01]  /*166d0*/  IADD3 R84, P2, PT, R74, R68, RZ ;  /* 0x000000444a547210 */ /* 0x000fe20007f5e0ff */
[C---:B------:R-:W-:Y:S02]  /*166e0*/  IMAD.X R81, R73.reuse, 0x1, R71, P4 ;  /* 0x0000000149517824 */ /* 0x040fe400020e0647 */
[----:B------:R-:W-:-:S02]  /*166f0*/  IMAD.X R87, R73, 0x1, R69, P5 ;  /* 0x0000000149577824 */ /* 0x000fc400028e0645 */
[----:B------:R-:W-:Y:S02]  /*16700*/  IMAD.X R85, R73, 0x1, R3, P2 ;  /* 0x0000000149557824 */ /* 0x000fe400010e0603 */
[----:B------:R-:W-:Y:S01]  /*16710*/  IMAD.MOV.U32 R73, RZ, RZ, R89 ;  /* 0x000000ffff497224 */ /* 0x000fe200078e0059 */
[----:B--2---:R-:W-:Y:S02]  /*16720*/  F2FP.SATFINITE.E5M2.F32.PACK_AB_MERGE_C R89, R29, R28, RZ ;  /* 0x0000001c1d59723e */ /* 0x004fe400048060ff */
[----:B------:R-:W2:Y:S04]  /*16730*/  LDL.LU R28, [R1+0x30] ;  /* 0x00003000011c7983 */ /* 0x000ea80000300800 */
[----:B------:R-:W2:Y:S01]  /*16740*/  LDL.LU R29, [R1+0x34] ;  /* 0x00003400011d7983 */ /* 0x000ea20000300800 */
[----:B------:R-:W-:Y:S01]  /*16750*/  ISETP.LT.AND P4, PT, R35, UR9, !P0 ;  /* 0x0000000923007c0c */ /* 0x000fe2000c781270 */
[----:B------:R-:W0:Y:S01]  /*16760*/  LDCU UR9, c[0x0][0x398] ;  /* 0x00007300ff0977ac */ /* 0x000e220008000800 */
[----:B-1----:R-:W-:Y:S01]  /*16770*/  ISETP.LT.AND P2, PT, R37, UR10, !P0 ;  /* 0x0000000a25007c0c */ /* 0x002fe2000c741270 */
[----:B------:R-:W2:Y:S01]  /*16780*/  LDL.LU R39, [R1+0x638] ;  /* 0x0006380001277983 */ /* 0x000ea20000300800 */
[----:B----4-:R-:W-:Y:S01]  /*16790*/  ISETP.LT.AND P5, PT, R67, UR12, !P1 ;  /* 0x0000000c43007c0c */ /* 0x010fe2000cfa1270 */
[----:B------:R-:W1:Y:S01]  /*167a0*/  LDCU UR10, c[0x0][0x398] ;  /* 0x00007300ff0a77ac */ /* 0x000e620008000800 */
[----:B------:R-:W-:Y:S01]  /*167b0*/  SHF.R.S32.HI R88, RZ, 0x8, R88 ;  /* 0x00000008ff587819 */ /* 0x000fe20000011458 */
[----:B------:R-:W4:Y:S01]  /*167c0*/  LDL.LU R36, [R1+0x63c] ;  /* 0x00063c0001247983 */ /* 0x000f220000300800 */
[----:B------:R-:W-:Y:S01]  /*167d0*/  SHF.R.S32.HI R73, RZ, 0x8, R73 ;  /* 0x00000008ff497819 */ /* 0x000fe20000011449 */
[----:B------:R-:W0:Y:S04]  /*167e0*/  LDCU UR12, c[0x0][0x398] ;  /* 0x00007300ff0c77ac */ /* 0x000e280008000800 */
[----:B------:R-:W-:Y:S04]  /*167f0*/  @P4 STG.E.U8 desc[UR22][R82.64], R88 ;  /* 0x0000005852004986 */ /* 0x000fe8000c101116 */
[----:B------:R0:W-:Y:S04]  /*16800*/  @P2 STG.E.U8 desc[UR22][R78.64], R73 ;  /* 0x000000494e002986 */ /* 0x0001e8000c101116 */
[----:B------:R1:W-:Y:S01]  /*16810*/  @P5 STG.E.U8 desc[UR22][R76.64], R89 ;  /* 0x000000594c005986 */ /* 0x0003e2000c101116 */
[----:B0-----:R-:W-:-:S05]  /*16820*/  VIADD R73, R66, 0x10 ;  /* 0x0000001042497836 */ /* 0x001fca0000000000 */
[----:B------:R-:W-:Y:S01]  /*16830*/  ISETP.GE.AND P5, PT, R73, UR6, PT ;  /* 0x0000000649007c0c */ /* 0x000fe2000bfa6270 */
[----:B------:R-:W-:Y:S01]  /*16840*/  VIADD R75, R66, 0xf ;  /* 0x0000000f424b7836 */ /* 0x000fe20000000000 */
[----:B---3--:R-:W-:Y:S01]  /*16850*/  F2FP.SATFINITE.E5M2.F32.PACK_AB_MERGE_C R88, R31, R30, RZ ;  /* 0x0000001e1f58723e */ /* 0x008fe200048060ff */
[----:B------:R-:W-:Y:S01]  /*16860*/  VIADD R74, R74, UR30 ;  /* 0x0000001e4a4a7c36 */ /* 0x000fe20008000000 */
[----:B------:R-:W-:Y:S01]  /*16870*/  F2FP.SATFINITE.E5M2.F32.PACK_AB_MERGE_C R73, R33, R32, RZ ;  /* 0x000000202149723e */ /* 0x000fe200048060ff */
[----:B------:R-:W0:Y:S01]  /*16880*/  LDCU UR6, c[0x0][0x39c] ;  /* 0x00007380ff0677ac */ /* 0x000e220008000800 */
[----:B------:R-:W3:Y:S04]  /*16890*/  LDL.LU R32, [R1+0x438] ;  /* 0x0004380001207983 */ /* 0x000ee80000300800 */
[----:B------:R-:W3:Y:S04]  /*168a0*/  LDL.LU R30, [R1+0x43c] ;  /* 0x00043c00011e7983 */ /* 0x000ee80000300800 */
[----:B------:R-:W3:Y:S04]  /*168b0*/  LDL.LU R33, [R1+0x238] ;  /* 0x0002380001217983 */ /* 0x000ee80000300800 */
[----:B------:R-:W3:Y:S01]  /*168c0*/  LDL.LU R31, [R1+0x23c] ;  /* 0x00023c00011f7983 */ /* 0x000ee20000300800 */
[----:B------:R-:W-:Y:S01]  /*168d0*/  ISETP.LT.AND P4, PT, R34, UR14, !P1 ;  /* 0x0000000e22007c0c */ /* 0x000fe2000cf81270 */
[----:B------:R-:W0:Y:S01]  /*168e0*/  LDCU UR14, c[0x0][0x398] ;  /* 0x00007300ff0e77ac */ /* 0x000e220008000800 */
[----:B------:R-:W-:-:S02]  /*168f0*/  ISETP.LT.AND P2, PT, R35, UR16, !P1 ;  /* 0x0000001023007c0c */ /* 0x000fc4000cf41270 */
[----:B------:R-:W-:Y:S01]  /*16900*/  ISETP.GE.AND P0, PT, R75, UR4, PT ;  /* 0x000000044b007c0c */ /* 0x000fe2000bf06270 */
[----:B------:R-:W0:Y:S01]  /*16910*/  LDCU UR4, c[0x0][0x39c] ;  /* 0x00007380ff0477ac */ /* 0x000e220008000800 */
[----:B------:R-:W-:-:S07]  /*16920*/  SHF.R.S32.HI R75, RZ, 0x1f, R74 ;  /* 0x0000001fff4b7819 */ /* 0x000fce000001144a */
[----:B------:R0:W-:Y:S01]  /*16930*/  @P4 STG.E.U8 desc[UR22][R80.64], R73 ;  /* 0x0000004950004986 */ /* 0x0001e2000c101116 */
[----:B--2---:R-:W-:Y:S01]  /*16940*/  F2FP.SATFINITE.E5M2.F32.PACK_AB_MERGE_C R82, R29, R28, RZ ;  /* 0x0000001c1d52723e */ /* 0x004fe200048060ff */
[----:B------:R-:W2:Y:S02]  /*16950*/  LDCU UR16, c[0x0][0x398] ;  /* 0x00007300ff1077ac */ /* 0x000ea40008000800 */
[----:B------:R-:W4:Y:S04]  /*16960*/  LDL.LU R28, [R1+0x38] ;  /* 0x00003800011c7983 */ /* 0x000f280000300800 */
[----:B------:R-:W4:Y:S01]  /*16970*/  LDL.LU R29, [R1+0x3c] ;  /* 0x00003c00011d7983 */ /* 0x000f220000300800 */
[----:B------:R-:W-:-:S03]  /*16980*/  IADD3 R78, P4, PT, R74, R0, RZ ;  /* 0x000000004a4e7210 */ /* 0x000fc60007f9e0ff */
[----:B------:R2:W-:Y:S01]  /*16990*/  @P2 STG.E.U8 desc[UR22][R84.64], R88 ;  /* 0x0000005854002986 */ /* 0x0005e2000c101116 */
[----:B-1----:R-:W-:Y:S01]  /*169a0*/  IADD3 R76, P2, PT, R74, R2, RZ ;  /* 0x000000024a4c7210 */ /* 0x002fe20007f5e0ff */
[----:B------:R-:W-:Y:S01]  /*169b0*/  IMAD.X R79, R75, 0x1, R72, P4 ;  /* 0x000000014b4f7824 */ /* 0x000fe200020e0648 */
[----:B------:R-:W-:Y:S01]  /*169c0*/  ISETP.LT.AND P1, PT, R37, UR9, !P1 ;  /* 0x0000000925007c0c */ /* 0x000fe2000cf21270 */
[----:B------:R-:W1:Y:S01]  /*169d0*/  LDCU UR9, c[0x0][0x398] ;  /* 0x00007300ff0977ac */ /* 0x000e620008000800 */
[----:B0-----:R-:W-:Y:S01]  /*169e0*/  PRMT R80, R89, 0x9910, RZ ;  /* 0x0000991059507816 */ /* 0x001fe200000000ff */
[----:B------:R-:W-:Y:S01]  /*169f0*/  IMAD.X R77, R75, 0x1, R71, P2 ;  /* 0x000000014b4d7824 */ /* 0x000fe200010e0647 */
[----:B------:R-:W-:Y:S01]  /*16a00*/  ISETP.LT.AND P2, PT, R67, UR10, !P3 ;  /* 0x0000000a43007c0c */ /* 0x000fe2000df41270 */
[----:B------:R-:W0:Y:S01]  /*16a10*/  LDCU UR10, c[0x0][0x398] ;  /* 0x00007300ff0a77ac */ /* 0x000e220008000800 */
[----:B------:R-:W-:Y:S01]  /*16a20*/  ISETP.LT.AND P4, PT, R34, UR12, !P3 ;  /* 0x0000000c22007c0c */ /* 0x000fe2000df81270 */
[----:B------:R-:W4:Y:S01]  /*16a30*/  LDL.LU R41, [R1+0x640] ;  /* 0x0006400001297983 */ /* 0x000f220000300800 */
[----:B------:R-:W-:Y:S01]  /*16a40*/  PRMT R73, R73, 0x9910, RZ ;  /* 0x0000991049497816 */ /* 0x000fe200000000ff */
[----:B------:R-:W0:Y:S01]  /*16a50*/  LDCU UR12, c[0x0][0x398] ;  /* 0x00007300ff0c77ac */ /* 0x000e220008000800 */
[----:B------:R-:W-:-:S02]  /*16a60*/  SHF.R.S32.HI R80, RZ, 0x8, R80 ;  /* 0x00000008ff507819 */ /* 0x000fc40000011450 */
[----:B------:R-:W-:Y:S01]  /*16a70*/  SHF.R.S32.HI R73, RZ, 0x8, R73 ;  /* 0x00000008ff497819 */ /* 0x000fe20000011449 */
[----:B------:R-:W-:Y:S01]  /*16a80*/  @P1 STG.E.U8 desc[UR22][R86.64], R82 ;  /* 0x0000005256001986 */ /* 0x000fe2000c101116 */
[----:B--2---:R-:W-:-:S03]  /*16a90*/  IADD3 R84, P1, PT, R74, R68, RZ ;  /* 0x000000444a547210 */ /* 0x004fc60007f3e0ff */
[----:B------:R-:W-:Y:S04]  /*16aa0*/  @P2 STG.E.U8 desc[UR22][R78.64], R80 ;  /* 0x000000504e002986 */ /* 0x000fe8000c101116 */
[----:B------:R2:W-:Y:S01]  /*16ab0*/  @P4 STG.E.U8 desc[UR22][R76.64], R73 ;  /* 0x000000494c004986 */ /* 0x0005e2000c101116 */
[----:B------:R-:W-:Y:S02]  /*16ac0*/  IMAD.X R85, R75, 0x1, R3, P1 ;  /* 0x000000014b557824 */ /* 0x000fe400008e0603 */
[C---:B--2---:R-:W-:Y:S01]  /*16ad0*/  VIADD R73, R74.reuse, UR30 ;  /* 0x0000001e4a497c36 */ /* 0x044fe20008000000 */
[----:B------:R-:W-:-:S04]  /*16ae0*/  IADD3 R80, P2, PT, R74, R70, RZ ;  /* 0x000000464a507210 */ /* 0x000fc80007f5e0ff */
[----:B------:R-:W-:Y:S02]  /*16af0*/  SHF.R.S32.HI R83, RZ, 0x1f, R73 ;  /* 0x0000001fff537819 */ /* 0x000fe40000011449 */
[----:B------:R-:W-:Y:S01]  /*16b00*/  IADD3 R78, P1, PT, R73, R0, RZ ;  /* 0x00000000494e7210 */ /* 0x000fe20007f3e0ff */
[----:B------:R-:W-:-:S04]  /*16b10*/  IMAD.X R81, R75, 0x1, R69, P2 ;  /* 0x000000014b517824 */ /* 0x000fc800010e0645 */
[----:B------:R-:W-:Y:S01]  /*16b20*/  IMAD.X R79, R83, 0x1, R72, P1 ;  /* 0x00000001534f7824 */ /* 0x000fe200008e0648 */
[----:B------:R-:W-:Y:S02]  /*16b30*/  IADD3 R74, P1, PT, R73, R68, RZ ;  /* 0x00000044494a7210 */ /* 0x000fe40007f3e0ff */
[----:B-1----:R-:W-:Y:S02]  /*16b40*/  ISETP.LT.AND P2, PT, R35, UR9, !P3 ;  /* 0x0000000923007c0c */ /* 0x002fe4000df41270 */
[----:B------:R-:W-:Y:S01]  /*16b50*/  PRMT R87, R88, 0x9910, RZ ;  /* 0x0000991058577816 */ /* 0x000fe200000000ff */
[----:B------:R-:W-:Y:S01]  /*16b60*/  IMAD.X R75, R83, 0x1, R3, P1 ;  /* 0x00000001534b7824 */ /* 0x000fe200008e0603 */
[----:B------:R-:W-:Y:S01]  /*16b70*/  IADD3 R76, P4, PT, R73, R2, RZ ;  /* 0x00000002494c7210 */ /* 0x000fe20007f9e0ff */
[----:B------:R-:W-:Y:S01]  /*16b80*/  VIADD R86, R66, 0x11 ;  /* 0x0000001142567836 */ /* 0x000fe20000000000 */
[----:B0-----:R-:W-:Y:S01]  /*16b90*/  ISETP.LT.AND P3, PT, R37, UR10, !P3 ;  /* 0x0000000a25007c0c */ /* 0x001fe2000df61270 */
[----:B------:R-:W0:Y:S01]  /*16ba0*/  LDCU UR9, c[0x0][0x398] ;  /* 0x00007300ff0977ac */ /* 0x000e220008000800 */
[----:B------:R-:W-:-:S02]  /*16bb0*/  PRMT R88, R82, 0x9910, RZ ;  /* 0x0000991052587816 */ /* 0x000fc400000000ff */
[----:B------:R-:W-:Y:S01]  /*16bc0*/  IADD3 R82, P1, PT, R73, R70, RZ ;  /* 0x0000004649527210 */ /* 0x000fe20007f3e0ff */
[C---:B------:R-:W-:Y:S01]  /*16bd0*/  IMAD.X R77, R83.reuse, 0x1, R71, P4 ;  /* 0x00000001534d7824 */ /* 0x040fe200020e0647 */
[----:B------:R-:W-:Y:S01]  /*16be0*/  SHF.R.S32.HI R87, RZ, 0x8, R87 ;  /* 0x00000008ff577819 */ /* 0x000fe20000011457 */
[----:B------:R-:W1:Y:S02]  /*16bf0*/  LDCU UR10, c[0x0][0x398] ;  /* 0x00007300ff0a77ac */ /* 0x000e640008000800 */
[----:B------:R-:W-:Y:S01]  /*16c00*/  IMAD.X R83, R83, 0x1, R69, P1 ;  /* 0x0000000153537824 */ /* 0x000fe200008e0645 */
[----:B------:R-:W-:Y:S01]  /*16c10*/  ISETP.GE.AND P1, PT, R86, UR4, PT ;  /* 0x0000000456007c0c */ /* 0x000fe2000bf26270 */
[----:B------:R4:W-:Y:S01]  /*16c20*/  @P2 STG.E.U8 desc[UR22][R84.64], R87 ;  /* 0x0000005754002986 */ /* 0x0009e2000c101116 */
[----:B------:R-:W-:Y:S02]  /*16c30*/  SHF.R.S32.HI R86, RZ, 0x8, R88 ;  /* 0x00000008ff567819 */ /* 0x000fe40000011458 */
[----:B---3--:R-:W-:Y:S01]  /*16c40*/  F2FP.SATFINITE.E5M2.F32.PACK_AB_MERGE_C R30, R30, R32, RZ ;  /* 0x000000201e1e723e */ /* 0x008fe200048060ff */
[----:B------:R-:W-:Y:S01]  /*16c50*/  VIADD R73, R73, UR30 ;  /* 0x0000001e49497c36 */ /* 0x000fe20008000000 */
[----:B------:R-:W-:Y:S01]  /*16c60*/  ISETP.LT.AND P4, PT, R67, UR12, !P6 ;  /* 0x0000000c43007c0c */ /* 0x000fe2000f781270 */
[----:B------:R2:W-:Y:S01]  /*16c70*/  @P3 STG.E.U8 desc[UR22][R80.64], R86 ;  /* 0x0000005650003986 */ /* 0x0005e2000c101116 */
[----:B------:R-:W-:Y:S01]  /*16c80*/  ISETP.LT.AND P2, PT, R34, UR14, !P6 ;  /* 0x0000000e22007c0c */ /* 0x000fe2000f741270 */
[----:B------:R-:W3:Y:S01]  /*16c90*/  LDCU UR4, c[0x0][0x39c] ;  /* 0x00007380ff0477ac */ /* 0x000ee20008000800 */
[----:B------:R-:W-:-:S02]  /*16ca0*/  ISETP.LT.AND P3, PT, R35, UR16, !P6 ;  /* 0x0000001023007c0c */ /* 0x000fc4000f761270 */
[----:B----4-:R-:W-:Y:S01]  /*16cb0*/  F2FP.SATFINITE.E5M2.F32.PACK_AB_MERGE_C R84, R36, R39, RZ ;  /* 0x000000272454723e */ /* 0x010fe200048060ff */
[----:B------:R-:W4:Y:S01]  /*16cc0*/  LDCU UR12, c[0x0][0x398] ;  /* 0x00007300ff0c77ac */ /* 0x000f220008000800 */
[----:B------:R-:W-:Y:S01]  /*16cd0*/  F2FP.SATFINITE.E5M2.F32.PACK_AB_MERGE_C R40, R31, R33, RZ ;  /* 0x000000211f28723e */ /* 0x000fe200048060ff */
[----:B------:R-:W0:Y:S04]  /*16ce0*/  LDCU UR14, c[0x0][0x398] ;  /* 0x00007300ff0e77ac */ /* 0x000e280008000800 */
[----:B------:R-:W-:Y:S01]  /*16cf0*/  @P4 STG.E.U8 desc[UR22][R78.64], R84 ;  /* 0x000000544e004986 */ /* 0x000fe2000c101116 */
[----:B--2---:R-:W-:Y:S01]  /*16d00*/  VIADD R80, R66, 0x12 ;  /* 0x0000001242507836 */ /* 0x004fe20000000000 */
[----:B------:R-:W2:Y:S02]  /*16d10*/  LDCU UR16, c[0x0][0x398] ;  /* 0x00007300ff1077ac */ /* 0x000ea40008000800 */
[----:B------:R-:W-:Y:S01]  /*16d20*/  @P2 STG.E.U8 desc[UR22][R76.64], R30 ;  /* 0x0000001e4c002986 */ /* 0x000fe2000c101116 */
[----:B------:R-:W-:-:S03]  /*16d30*/  IADD3 R48, P2, PT, R73, R0, RZ ;  /* 0x0000000049307210 */ /* 0x000fc60007f5e0ff */
[----:B------:R0:W-:Y:S01]  /*16d40*/  @P3 STG.E.U8 desc[UR22][R74.64], R40 ;  /* 0x000000284a003986 */ /* 0x0001e2000c101116 */
[----:B------:R-:W-:Y:S02]  /*16d50*/  IADD3 R46, P3, PT, R73, R2, RZ ;  /* 0x00000002492e7210 */ /* 0x000fe40007f7e0ff */
[----:B------:R-:W-:Y:S02]  /*16d60*/  ISETP.LT.AND P6, PT, R37, UR18, !P6 ;  /* 0x0000001225007c0c */ /* 0x000fe4000f7c1270 */
[----:B0-----:R-:W-:Y:S01]  /*16d70*/  SHF.R.S32.HI R74, RZ, 0x1f, R73 ;  /* 0x0000001fff4a7819 */ /* 0x001fe20000011449 */
[----:B------:R-:W-:-:S04]  /*16d80*/  VIADD R75, R73, UR30 ;  /* 0x0000001e494b7c36 */ /* 0x000fc80008000000 */
[C---:B------:R-:W-:Y:S01]  /*16d90*/  IMAD.X R49, R74.reuse, 0x1, R72, P2 ;  /* 0x000000014a317824 */ /* 0x040fe200010e0648 */
[C---:B------:R-:W-:Y:S01]  /*16da0*/  IADD3 R42, P2, PT, R73.reuse, R68, RZ ;  /* 0x00000044492a7210 */ /* 0x040fe20007f5e0ff */
[C---:B------:R-:W-:Y:S01]  /*16db0*/  IMAD.X R47, R74.reuse, 0x1, R71, P3 ;  /* 0x000000014a2f7824 */ /* 0x040fe200018e0647 */
[----:B------:R-:W-:Y:S02]  /*16dc0*/  IADD3 R92, P3, PT, R73, R70, RZ ;  /* 0x00000046495c7210 */ /* 0x000fe40007f7e0ff */
[----:B------:R-:W-:Y:S01]  /*16dd0*/  SHF.R.S32.HI R73, RZ, 0x1f, R75 ;  /* 0x0000001fff497819 */ /* 0x000fe2000001144b */
[C---:B------:R-:W-:Y:S01]  /*16de0*/  IMAD.X R43, R74.reuse, 0x1, R3, P2 ;  /* 0x000000014a2b7824 */ /* 0x040fe200010e0603 */
[C---:B------:R-:W-:Y:S01]  /*16df0*/  IADD3 R90, P2, PT, R75.reuse, R0, RZ ;  /* 0x000000004b5a7210 */ /* 0x040fe20007f5e0ff */
[----:B------:R-:W-:Y:S01]  /*16e00*/  IMAD.X R93, R74, 0x1, R69, P3 ;  /* 0x000000014a5d7824 */ /* 0x000fe200018e0645 */
[C---:B------:R-:W-:Y:S01]  /*16e10*/  IADD3 R88, P3, PT, R75.reuse, R2, RZ ;  /* 0x000000024b587210 */ /* 0x040fe20007f7e0ff */
[----:B------:R-:W-:-:S02]  /*16e20*/  VIADD R74, R75, UR30 ;  /* 0x0000001e4b4a7c36 */ /* 0x000fc40008000000 */
[----:B------:R-:W-:Y:S01]  /*16e30*/  IMAD.X R91, R73, 0x1, R72, P2 ;  /* 0x00000001495b7824 */ /* 0x000fe200010e0648 */
[----:B------:R-:W-:Y:S01]  /*16e40*/  IADD3 R86, P2, PT, R75, R68, RZ ;  /* 0x000000444b567210 */ /* 0x000fe20007f5e0ff */
[C---:B------:R-:W-:Y:S01]  /*16e50*/  IMAD.X R89, R73.reuse, 0x1, R71, P3 ;  /* 0x0000000149597824 */ /* 0x040fe200018e0647 */
[----:B------:R-:W-:Y:S02]  /*16e60*/  ISETP.GE.AND P4, PT, R80, UR6, PT ;  /* 0x0000000650007c0c */ /* 0x000fe4000bf86270 */
[----:B------:R-:W-:Y:S01]  /*16e70*/  PRMT R85, R84, 0x9910, RZ ;  /* 0x0000991054557816 */ /* 0x000fe200000000ff */
[----:B------:R-:W-:Y:S01]  /*16e80*/  IMAD.X R87, R73, 0x1, R3, P2 ;  /* 0x0000000149577824 */ /* 0x000fe200010e0603 */
[----:B------:R-:W-:Y:S01]  /*16e90*/  IADD3 R80, P2, PT, R74, R0, RZ ;  /* 0x000000004a507210 */ /* 0x000fe20007f5e0ff */
[----:B------:R-:W-:Y:S01]  /*16ea0*/  VIADD R31, R66, 0x13 ;  /* 0x00000013421f7836 */ /* 0x000fe20000000000 */
[----:B------:R-:W-:Y:S01]  /*16eb0*/  PRMT R30, R30, 0x9910, RZ ;  /* 0x000099101e1e7816 */ /* 0x000fe200000000ff */
[----:B------:R-:W-:Y:S01]  /*16ec0*/  IMAD.MOV.U32 R32, RZ, RZ, R85 ;  /* 0x000000ffff207224 */ /* 0x000fe200078e0055 */
[----:B------:R-:W0:Y:S04]  /*16ed0*/  LDCU UR6, c[0x0][0x398] ;  /* 0x00007300ff0677ac */ /* 0x000e280008000800 */
[----:B------:R-:W-:Y:S01]  /*16ee0*/  SHF.R.S32.HI R45, RZ, 0x8, R32 ;  /* 0x00000008ff2d7819 */ /* 0x000fe20000011420 */
[----:B------:R-:W-:Y:S01]  /*16ef0*/  IMAD.MOV.U32 R44, RZ, RZ, R30 ;  /* 0x000000ffff2c7224 */ /* 0x000fe200078e001e */
[----:B------:R-:W-:-:S02]  /*16f00*/  F2FP.SATFINITE.E5M2.F32.PACK_AB_MERGE_C R38, R29, R28, RZ ;  /* 0x0000001c1d26723e */ /* 0x000fc400048060ff */
[----:B------:R-:W2:Y:S04]  /*16f10*/  LDL.LU R29, [R1+0x644] ;  /* 0x00064400011d7983 */ /* 0x000ea80000300800 */
[----:B------:R0:W-:Y:S04]  /*16f20*/  @P6 STG.E.U8 desc[UR22][R82.64], R38 ;  /* 0x0000002652006986 */ /* 0x0001e8000c101116 */
[----:B------:R-:W2:Y:S04]  /*16f30*/  LDL.LU R39, [R1+0x440] ;  /* 0x0004400001277983 */ /* 0x000ea80000300800 */
[----:B------:R-:W2:Y:S01]  /*16f40*/  LDL.LU R36, [R1+0x444] ;  /* 0x0004440001247983 */ /* 0x000ea20000300800 */
[----:B0-----:R-:W-:-:S03]  /*16f50*/  IADD3 R82, P3, PT, R75, R70, RZ ;  /* 0x000000464b527210 */ /* 0x001fc60007f7e0ff */
[----:B------:R-:W2:Y:S01]  /*16f60*/  LDL.LU R32, [R1+0x240] ;  /* 0x0002400001207983 */ /* 0x000ea20000300800 */
[----:B------:R-:W-:Y:S01]  /*16f70*/  SHF.R.S32.HI R75, RZ, 0x1f, R74 ;  /* 0x0000001fff4b7819 */ /* 0x000fe2000001144a */
[----:B------:R-:W-:Y:S02]  /*16f80*/  IMAD.X R83, R73, 0x1, R69, P3 ;  /* 0x0000000149537824 */ /* 0x000fe400018e0645 */
[----:B------:R-:W2:Y:S02]  /*16f90*/  LDL.LU R33, [R1+0x244] ;  /* 0x0002440001217983 */ /* 0x000ea40000300800 */
[C---:B------:R-:W-:Y:S01]  /*16fa0*/  IMAD.X R81, R75.reuse, 0x1, R72, P2 ;  /* 0x000000014b517824 */ /* 0x040fe200010e0648 */
[C---:B------:R-:W-:Y:S01]  /*16fb0*/  IADD3 R76, P2, PT, R74.reuse, R68, RZ ;  /* 0x000000444a4c7210 */ /* 0x040fe20007f5e0ff */
[----:B------:R-:W-:Y:S01]  /*16fc0*/  VIADD R73, R74, UR30 ;  /* 0x0000001e4a497c36 */ /* 0x000fe20008000000 */
[----:B------:R-:W2:Y:S03]  /*16fd0*/  LDL.LU R30, [R1+0x40] ;  /* 0x00004000011e7983 */ /* 0x000ea60000300800 */
[----:B------:R-:W-:Y:S01]  /*16fe0*/  IMAD.X R77, R75, 0x1, R3, P2 ;  /* 0x000000014b4d7824 */ /* 0x000fe200010e0603 */
[----:B------:R-:W-:-:S02]  /*16ff0*/  SHF.R.S32.HI R28, RZ, 0x1f, R73 ;  /* 0x0000001fff1c7819 */ /* 0x000fc40000011449 */
[----:B------:R-:W-:-:S05]  /*17000*/  IADD3 R84, P2, PT, R73, R0, RZ ;  /* 0x0000000049547210 */ /* 0x000fca0007f5e0ff */
[----:B------:R-:W-:Y:S01]  /*17010*/  IMAD.X R85, R28, 0x1, R72, P2 ;  /* 0x000000011c557824 */ /* 0x000fe200010e0648 */
[----:B---3--:R-:W-:Y:S01]  /*17020*/  ISETP.GE.AND P2, PT, R31, UR4, PT ;  /* 0x000000041f007c0c */ /* 0x008fe2000bf46270 */
[----:B------:R-:W0:Y:S01]  /*17030*/  LDCU UR4, c[0x0][0x39c] ;  /* 0x00007380ff0477ac */ /* 0x000e220008000800 */
[----:B------:R-:W3:Y:S01]  /*17040*/  LDL.LU R31, [R1+0x44] ;  /* 0x00004400011f7983 */ /* 0x000ee20000300800 */
[----:B------:R-:W-:-:S05]  /*17050*/  IADD3 R78, P3, PT, R74, R2, RZ ;  /* 0x000000024a4e7210 */ /* 0x000fca0007f7e0ff */
[----:B------:R-:W-:Y:S01]  /*17060*/  IMAD.X R79, R75, 0x1, R71, P3 ;  /* 0x000000014b4f7824 */ /* 0x000fe200018e0647 */
[----:B------:R-:W-:Y:S01]  /*17070*/  ISETP.LT.AND P3, PT, R67, UR6, !P0 ;  /* 0x0000000643007c0c */ /* 0x000fe2000c761270 */
[----:B------:R-:W0:Y:S01]  /*17080*/  LDCU UR6, c[0x0][0x398] ;  /* 0x00007300ff0677ac */ /* 0x000e220008000800 */
[----:B------:R-:W-:-:S05]  /*17090*/  IADD3 R74, P6, PT, R74, R70, RZ ;  /* 0x000000464a4a7210 */ /* 0x000fca0007fde0ff */
[----:B------:R-:W-:Y:S01]  /*170a0*/  IMAD.X R75, R75, 0x1, R69, P6 ;  /* 0x000000014b4b7824 */ /* 0x000fe200030e0645 */
[----:B------:R-:W-:Y:S01]  /*170b0*/  ISETP.LT.AND P6, PT, R34, UR9, !P0 ;  /* 0x0000000922007c0c */ /* 0x000fe2000c7c1270 */
[----:B------:R-:W4:Y:S04]  /*170c0*/  LDCU UR9, c[0x0][0x398] ;  /* 0x00007300ff0977ac */ /* 0x000f280008000800 */
[----:B------:R-:W-:Y:S01]  /*170d0*/  @P3 STG.E.U8 desc[UR22][R48.64], R45 ;  /* 0x0000002d30003986 */ /* 0x000fe2000c101116 */
[----:B-1----:R-:W-:Y:S01]  /*170e0*/  ISETP.LT.AND P3, PT, R35, UR10, !P0 ;  /* 0x0000000a23007c0c */ /* 0x002fe2000c761270 */
[----:B------:R-:W1:Y:S01]  /*170f0*/  LDCU UR10, c[0x0][0x398] ;  /* 0x00007300ff0a77ac */ /* 0x000e620008000800 */
[----:B------:R-:W-:Y:S02]  /*17100*/  PRMT R40, R40, 0x9910, RZ ;  /* 0x0000991028287816 */ /* 0x000fe400000000ff */
[----:B------:R-:W-:-:S02]  /*17110*/  SHF.R.S32.HI R44, RZ, 0x8, R44 ;  /* 0x00000008ff2c7819 */ /* 0x000fc4000001142c */
[----:B0-----:R-:W-:Y:S01]  /*17120*/  ISETP.LT.AND P0, PT, R37, UR6, !P0 ;  /* 0x0000000625007c0c */ /* 0x001fe2000c701270 */
[----:B------:R-:W0:Y:S01]  /*17130*/  LDCU UR6, c[0x0][0x398] ;  /* 0x00007300ff0677ac */ /* 0x000e220008000800 */
[----:B------:R-:W-:Y:S02]  /*17140*/  SHF.R.S32.HI R40, RZ, 0x8, R40 ;  /* 0x00000008ff287819 */ /* 0x000fe40000011428 */
[----:B------:R-:W-:Y:S01]  /*17150*/  PRMT R38, R38, 0x9910, RZ ;  /* 0x0000991026267816 */ /* 0x000fe200000000ff */
[----:B------:R-:W-:Y:S01]  /*17160*/  @P6 STG.E.U8 desc[UR22][R46.64], R44 ;  /* 0x0000002c2e006986 */ /* 0x000fe2000c101116 */
[----:B----4-:R-:W-:Y:S01]  /*17170*/  ISETP.LT.AND P6, PT, R67, UR9, !P5 ;  /* 0x0000000943007c0c */ /* 0x010fe2000efc1270 */
[----:B------:R-:W4:Y:S02]  /*17180*/  LDCU UR9, c[0x0][0x398] ;  /* 0x00007300ff0977ac */ /* 0x000f240008000800 */
[----:B------:R0:W-:Y:S01]  /*17190*/  @P3 STG.E.U8 desc[UR22][R42.64], R40 ;  /* 0x000000282a003986 */ /* 0x0001e2000c101116 */
[----:B------:R-:W-:Y:S01]  /*171a0*/  ISETP.LT.AND P3, PT, R34, UR12, !P5 ;  /* 0x0000000c22007c0c */ /* 0x000fe2000ef61270 */
[----:B------:R-:W1:Y:S01]  /*171b0*/  LDCU UR12, c[0x0][0x398] ;  /* 0x00007300ff0c77ac */ /* 0x000e620008000800 */
[----:B0-----:R-:W-:Y:S01]  /*171c0*/  SHF.R.S32.HI R40, RZ, 0x8, R38 ;  /* 0x00000008ff287819 */ /* 0x001fe20000011426 */
[----:B------:R-:W-:Y:S01]  /*171d0*/  VIADD R38, R66, 0x14 ;  /* 0x0000001442267836 */ /* 0x000fe20000000000 */
[----:B------:R-:W4:Y:S04]  /*171e0*/  LDL.LU R42, [R1+0x648] ;  /* 0x00064800012a7983 */ /* 0x000f280000300800 */
[----:B------:R0:W-:Y:S01]  /*171f0*/  @P0 STG.E.U8 desc[UR22][R92.64], R40 ;  /* 0x000000285c000986 */ /* 0x0001e2000c101116 */
[----:B------:R-:W-:Y:S01]  /*17200*/  ISETP.GE.AND P0, PT, R38, UR4, PT ;  /* 0x0000000426007c0c */ /* 0x000fe2000bf06270 */
[----:B------:R-:W1:Y:S02]  /*17210*/  LDCU UR4, c[0x0][0x39c] ;  /* 0x00007380ff0477ac */ /* 0x000e640008000800 */
[----:B------:R-:W4:Y:S04]  /*17220*/  LDL.LU R43, [R1+0x64c] ;  /* 0x00064c00012b7983 */ /* 0x000f280000300800 */
[----:B0-----:R-:W4:Y:S01]  /*17230*/  LDL.LU R40, [R1+0x650] ;  /* 0x0006500001287983 */ /* 0x001f220000300800 */
[----:B--2---:R-:W-:-:S03]  /*17240*/  F2FP.SATFINITE.E5M2.F32.PACK_AB_MERGE_C R29, R29, R41, RZ ;  /* 0x000000291d1d723e */ /* 0x004fc600048060ff */
[----:B------:R-:W2:Y:S04]  /*17250*/  LDL.LU R41, [R1+0x654] ;  /* 0x0006540001297983 */ /* 0x000ea80000300800 */
[----:B------:R-:W2:Y:S01]  /*17260*/  LDL.LU R38, [R1+0x448] ;  /* 0x0004480001267983 */ /* 0x000ea20000300800 */
[----:B------:R-:W-:-:S03]  /*17270*/  F2FP.SATFINITE.E5M2.F32.PACK_AB_MERGE_C R92, R36, R39, RZ ;  /* 0x00000027245c723e */ /* 0x000fc600048060ff */
[----:B------:R-:W2:Y:S04]  /*17280*/  LDL.LU R39, [R1+0x44c] ;  /* 0x00044c0001277983 */ /* 0x000ea80000300800 */
[----:B------:R0:W-:Y:S04]  /*17290*/  @P6 STG.E.U8 desc[UR22][R90.64], R29 ;  /* 0x0000001d5a006986 */ /* 0x0001e8000c101116 */
[----:B------:R-:W2:Y:S04]  /*172a0*/  LDL.LU R36, [R1+0x450] ;  /* 0x0004500001247983 */ /* 0x000ea80000300800 */
[----:B------:R1:W-:Y:S01]  /*172b0*/  @P3 STG.E.U8 desc[UR22][R88.64], R92 ;  /* 0x0000005c58003986 */ /* 0x0003e2000c101116 */
[----:B0-----:R-:W-:-:S03]  /*172c0*/  F2FP.SATFINITE.E5M2.F32.PACK_AB_MERGE_C R91, R33, R32, RZ ;  /* 0x00000020215b723e */ /* 0x001fc600048060ff */
[----:B------:R-:W2:Y:S04]  /*172d0*/  LDL.LU R32, [R1+0x454] ;  /* 0x0004540001207983 */ /* 0x000ea80000300800 */
[----:B------:R-:W2:Y:S01]  /*172e0*/  LDL.LU R33, [R1+0x248] ;  /* 0x0002480001217983 */ /* 0x000ea20000300800 */
[----:B-1----:R-:W-:Y:S02]  /*172f0*/  PRMT R89, R29, 0x9910, RZ ;  /* 0x000099101d597816 */ /* 0x002fe400000000ff */
[----:B---3--:R-:W-:Y:S02]  /*17300*/  F2FP.SATFINITE.E5M2.F32.PACK_AB_MERGE_C R90, R31, R30, RZ ;  /* 0x0000001e1f5a723e */ /* 0x008fe400048060ff */
[----:B------:R-:W3:Y:S04]  /*17310*/  LDL.LU R30, [R1+0x24c] ;  /* 0x00024c00011e7983 */ /* 0x000ee80000300800 */
[----:B------:R-:W3:Y:S04]  /*17320*/  LDL.LU R31, [R1+0x48] ;  /* 0x00004800011f7983 */ /* 0x000ee80000300800 */
[----:B------:R-:W3:Y:S01]  /*17330*/  LDL.LU R29, [R1+0x4c] ;  /* 0x00004c00011d7983 */ /* 0x000ee20000300800 */
[----:B------:R-:W-:Y:S01]  /*17340*/  ISETP.LT.AND P6, PT, R35, UR10, !P5 ;  /* 0x0000000a23007c0c */ /* 0x000fe2000efc1270 */
[----:B------:R-:W0:Y:S01]  /*17350*/  LDCU UR10, c[0x0][0x398] ;  /* 0x00007300ff0a77ac */ /* 0x000e220008000800 */
[----:B------:R-:W-:-:S02]  /*17360*/  ISETP.LT.AND P5, PT, R37, UR6, !P5 ;  /* 0x0000000625007c0c */ /* 0x000fc4000efa1270 */
[----:B----4-:R-:W-:Y:S01]  /*17370*/  ISETP.LT.AND P3, PT, R67, UR9, !P1 ;  /* 0x0000000943007c0c */ /* 0x010fe2000cf61270 */
[----:B------:R-:W1:Y:S01]  /*17380*/  LDCU UR6, c[0x0][0x398] ;  /* 0x00007300ff0677ac */ /* 0x000e620008000800 */
[----:B------:R-:W-:Y:S01]  /*17390*/  PRMT R92, R92, 0x9910, RZ ;  /* 0x000099105c5c7816 */ /* 0x000fe200000000ff */
[----:B------:R-:W4:Y:S06]  /*173a0*/  LDCU UR9, c[0x0][0x398] ;  /* 0x00007300ff0977ac */ /* 0x000f2c0008000800 */
[----:B------:R0:W-:Y:S04]  /*173b0*/  @P6 STG.E.U8 desc[UR22][R86.64], R91 ;  /* 0x0000005b56006986 */ /* 0x0001e8000c101116 */
[----:B------:R1:W-:Y:S01]  /*173c0*/  @P5 STG.E.U8 desc[UR22][R82.64], R90 ;  /* 0x0000005a52005986 */ /* 0x0003e2000c101116 */
[----:B0-----:R-:W-:Y:S01]  /*173d0*/  IMAD.MOV.U32 R86, RZ, RZ, R89 ;  /* 0x000000ffff567224 */ /* 0x001fe200078e0059 */
[----:B------:R-:W-:Y:S01]  /*173e0*/  ISETP.LT.AND P5, PT, R34, UR10, !P1 ;  /* 0x0000000a22007c0c */ /* 0x000fe2000cfa1270 */
[----:B------:R-:W0:Y:S03]  /*173f0*/  LDCU UR10, c[0x0][0x398] ;  /* 0x00007300ff0a77ac */ /* 0x000e260008000800 */
[----:B-1----:R-:W-:-:S05]  /*17400*/  SHF.R.S32.HI R82, RZ, 0x8, R86 ;  /* 0x00000008ff527819 */ /* 0x002fca0000011456 */
[----:B------:R1:W-:Y:S01]  /*17410*/  @P3 STG.E.U8 desc[UR22][R80.64], R82 ;  /* 0x0000005250003986 */ /* 0x0003e2000c101116 */
[----:B------:R-:W-:Y:S01]  /*17420*/  ISETP.LT.AND P3, PT, R35, UR6, !P1 ;  /* 0x0000000623007c0c */ /* 0x000fe2000cf61270 */
[----:B------:R-:W-:Y:S02]  /*17430*/  VIADD R88, R66, 0x15 ;  /* 0x0000001542587836 */ /* 0x000fe40000000000 */
[----:B-1----:R-:W-:Y:S01]  /*17440*/  IMAD.MOV.U32 R80, RZ, RZ, R92 ;  /* 0x000000ffff507224 */ /* 0x002fe200078e005c */
[----:B------:R-:W-:Y:S01]  /*17450*/  PRMT R81, R91, 0x9910, RZ ;  /* 0x000099105b517816 */ /* 0x000fe200000000ff */
[----:B------:R-:W1:Y:S03]  /*17460*/  LDCU UR6, c[0x0][0x398] ;  /* 0x00007300ff0677ac */ /* 0x000e660008000800 */
[----:B------:R-:W-:-:S05]  /*17470*/  SHF.R.S32.HI R80, RZ, 0x8, R80 ;  /* 0x00000008ff507819 */ /* 0x000fca0000011450 */
[----:B------:R0:W-:Y:S01]  /*17480*/  @P5 STG.E.U8 desc[UR22][R78.64], R80 ;  /* 0x000000504e005986 */ /* 0x0001e2000c101116 */
[----:B------:R-:W-:Y:S02]  /*17490*/  PRMT R90, R90, 0x9910, RZ ;  /* 0x000099105a5a7816 */ /* 0x000fe400000000ff */
[----:B0-----:R-:W-:-:S05]  /*174a0*/  SHF.R.S32.HI R79, RZ, 0x8, R81 ;  /* 0x00000008ff4f7819 */ /* 0x001fca0000011451 */
[----:B------:R0:W-:Y:S01]  /*174b0*/  @P3 STG.E.U8 desc[UR22][R76.64], R79 ;  /* 0x0000004f4c003986 */ /* 0x0001e2000c101116 */
[----:B------:R-:W-:Y:S02]  /*174c0*/  ISETP.LT.AND P1, PT, R37, UR12, !P1 ;  /* 0x0000000c25007c0c */ /* 0x000fe4000cf21270 */
[----:B----4-:R-:W-:Y:S01]  /*174d0*/  ISETP.LT.AND P5, PT, R67, UR9, !P4 ;  /* 0x0000000943007c0c */ /* 0x010fe2000e7a1270 */
[----:B------:R-:W-:Y:S01]  /*174e0*/  IMAD.MOV.U32 R78, RZ, RZ, R90 ;  /* 0x000000ffff4e7224 */ /* 0x000fe200078e005a */
[----:B------:R-:W-:Y:S01]  /*174f0*/  F2FP.SATFINITE.E5M2.F32.PACK_AB_MERGE_C R82, R43, R42, RZ ;  /* 0x0000002a2b52723e */ /* 0x000fe200048060ff */
[----:B------:R-:W4:Y:S01]  /*17500*/  LDCU UR9, c[0x0][0x398] ;  /* 0x00007300ff0977ac */ /* 0x000f220008000800 */
[----:B0-----:R-:W-:Y:S01]  /*17510*/  IADD3 R76, P3, PT, R73, R2, RZ ;  /* 0x00000002494c7210 */ /* 0x001fe20007f7e0ff */
[----:B------:R-:W0:Y:S04]  /*17520*/  LDCU UR12, c[0x0][0x398] ;  /* 0x00007300ff0c77ac */ /* 0x000e280008000800 */
[----:B------:R-:W-:Y:S01]  /*17530*/  IMAD.X R77, R28, 0x1, R71, P3 ;  /* 0x000000011c4d7824 */ /* 0x000fe200018e0647 */
[----:B------:R-:W-:Y:S01]  /*17540*/  ISETP.LT.AND P3, PT, R34, UR10, !P4 ;  /* 0x0000000a22007c0c */ /* 0x000fe2000e761270 */
[----:B------:R-:W0:Y:S01]  /*17550*/  LDCU UR10, c[0x0][0x398] ;  /* 0x00007300ff0a77ac */ /* 0x000e220008000800 */
[----:B------:R-:W-:-:S05]  /*17560*/  SHF.R.S32.HI R78, RZ, 0x8, R78 ;  /* 0x00000008ff4e7819 */ /* 0x000fca000001144e */
[----:B------:R0:W-:Y:S04]  /*17570*/  @P1 STG.E.U8 desc[UR22][R74.64], R78 ;  /* 0x0000004e4a001986 */ /* 0x0001e8000c101116 */
[----:B------:R-:W-:Y:S01]  /*17580*/  @P5 STG.E.U8 desc[UR22][R84.64], R82 ;  /* 0x0000005254005986 */ /* 0x000fe2000c101116 */
[----:B0-----:R-:W-:-:S05]  /*17590*/  IADD3 R74, P1, PT, R73, R68, RZ ;  /* 0x00000044494a7210 */ /* 0x001fca0007f3e0ff */
[----:B------:R-:W-:Y:S01]  /*175a0*/  IMAD.X R75, R28, 0x1, R3, P1 ;  /* 0x000000011c4b7824 */ /* 0x000fe200008e0603 */
[----:B--2---:R-:W-:-:S05]  /*175b0*/  F2FP.SATFINITE.E5M2.F32.PACK_AB_MERGE_C R80, R39, R38, RZ ;  /* 0x000000262750723e */ /* 0x004fca00048060ff */
[----:B------:R0:W-:Y:S02]  /*175c0*/  @P3 STG.E.U8 desc[UR22][R76.64], R80 ;  /* 0x000000504c003986 */ /* 0x0001e4000c101116 */
[----:B0-----:R-:W-:-:S05]  /*175d0*/  IADD3 R76, P3, PT, R73, R70, RZ ;  /* 0x00000046494c7210 */ /* 0x001fca0007f7e0ff */
[----:B------:R-:W-:Y:S01]  /*175e0*/  IMAD.X R77, R28, 0x1, R69, P3 ;  /* 0x000000011c4d7824 */ /* 0x000fe200018e0645 */
[----:B---3--:R-:W-:Y:S02]  /*175f0*/  F2FP.SATFINITE.E5M2.F32.PACK_AB_MERGE_C R79, R30, R33, RZ ;  /* 0x000000211e4f723e */ /* 0x008fe400048060ff */
[----:B------:R-:W2:Y:S01]  /*17600*/  LDL.LU R30, [R1+0x250] ;  /* 0x00025000011e7983 */ /* 0x000ea20000300800 */
[----:B------:R-:W-:-:S03]  /*17610*/  F2FP.SATFINITE.E5M2.F32.PACK_AB_MERGE_C R81, R29, R31, RZ ;  /* 0x0000001f1d51723e */ /* 0x000fc600048060ff */
[----:B------:R-:W2:Y:S04]  /*17620*/  LDL.LU R31, [R1+0x254] ;  /* 0x00025400011f7983 */ /* 0x000ea80000300800 */
[----:B------:R-:W3:Y:S04]  /*17630*/  LDL.LU R28, [R1+0x50] ;  /* 0x00005000011c7983 */ /* 0x000ee80000300800 */
[----:B------:R-:W3:Y:S01]  /*17640*/  LDL.LU R29, [R1+0x54] ;  /* 0x00005400011d7983 */ /* 0x000ee20000300800 */
[----:B------:R-:W-:Y:S01]  /*17650*/  ISETP.GE.AND P6, PT, R88, UR4, PT ;  /* 0x0000000458007c0c */ /* 0x000fe2000bfc6270 */
[----:B------:R-:W0:Y:S01]  /*17660*/  LDCU UR4, c[0x0][0x39c] ;  /* 0x00007380ff0477ac */ /* 0x000e220008000800 */
[----:B------:R-:W-:Y:S01]  /*17670*/  VIADD R78, R66, 0x16 ;  /* 0x00000016424e7836 */ /* 0x000fe20000000000 */
[----:B------:R-:W-:-:S02]  /*17680*/  ISETP.LT.AND P5, PT, R35, UR14, !P4 ;  /* 0x0000000e23007c0c */ /* 0x000fc4000e7a1270 */
[----:B-1----:R-:W-:Y:S01]  /*17690*/  ISETP.LT.AND P4, PT, R37, UR6, !P4 ;  /* 0x0000000625007c0c */ /* 0x002fe2000e781270 */
[----:B------:R-:W-:Y:S01]  /*176a0*/  VIADD R73, R73, UR30 ;  /* 0x0000001e49497c36 */ /* 0x000fe20008000000 */
[----:B------:R-:W-:Y:S01]  /*176b0*/  PRMT R82, R82, 0x9910, RZ ;  /* 0x0000991052527816 */ /* 0x000fe200000000ff */
[----:B------:R-:W1:Y:S01]  /*176c0*/  LDCU UR6, c[0x0][0x398] ;  /* 0x00007300ff0677ac */ /* 0x000e620008000800 */
[----:B------:R-:W-:Y:S02]  /*176d0*/  PRMT R80, R80, 0x9910, RZ ;  /* 0x0000991050507816 */ /* 0x000fe400000000ff */
[----:B------:R-:W-:Y:S01]  /*176e0*/  F2FP.SATFINITE.E5M2.F32.PACK_AB_MERGE_C R83, R41, R40, RZ ;  /* 0x000000282953723e */ /* 0x000fe200048060ff */
[----:B------:R-:W1:Y:S01]  /*176f0*/  LDCU UR14, c[0x0][0x398] ;  /* 0x00007300ff0e77ac */ /* 0x000e620008000800 */
[----:B------:R-:W3:Y:S01]  /*17700*/  LDL.LU R41, [R1+0x658] ;  /* 0x0006580001297983 */ /* 0x000ee20000300800 */
[----:B0-----:R-:W-:Y:S01]  /*17710*/  ISETP.GE.AND P1, PT, R78, UR4, PT ;  /* 0x000000044e007c0c */ /* 0x001fe2000bf26270 */
[----:B------:R-:W0:Y:S02]  /*17720*/  LDCU UR4, c[0x0][0x398] ;  /* 0x00007300ff0477ac */ /* 0x000e240008000800 */
[----:B------:R1:W-:Y:S01]  /*17730*/  @P5 STG.E.U8 desc[UR22][R74.64], R79 ;  /* 0x0000004f4a005986 */ /* 0x0003e2000c101116 */
[----:B------:R-:W-:-:S03]  /*17740*/  SHF.R.S32.HI R78, RZ, 0x1f, R73 ;  /* 0x0000001fff4e7819 */ /* 0x000fc60000011449 */
[----:B------:R0:W-:Y:S04]  /*17750*/  @P4 STG.E.U8 desc[UR22][R76.64], R81 ;  /* 0x000000514c004986 */ /* 0x0001e8000c101116 */
[----:B------:R-:W3:Y:S01]  /*17760*/  LDL.LU R38, [R1+0x65c] ;  /* 0x00065c0001267983 */ /* 0x000ee20000300800 */
[----:B-1----:R-:W-:-:S03]  /*17770*/  IADD3 R74, P5, PT, R73, R0, RZ ;  /* 0x00000000494a7210 */ /* 0x002fc60007fbe0ff */
[----:B------:R-:W3:Y:S01]  /*17780*/  LDL.LU R39, [R1+0x458] ;  /* 0x0004580001277983 */ /* 0x000ee20000300800 */
[----:B0-----:R-:W-:Y:S01]  /*17790*/  ISETP.LT.AND P3, PT, R67, UR4, !P2 ;  /* 0x0000000443007c0c */ /* 0x001fe2000d761270 */
[----:B------:R-:W-:Y:S01]  /*177a0*/  IMAD.X R75, R78, 0x1, R72, P5 ;  /* 0x000000014e4b7824 */ /* 0x000fe200028e0648 */
[----:B------:R-:W-:Y:S01]  /*177b0*/  SHF.R.S32.HI R77, RZ, 0x8, R82 ;  /* 0x00000008ff4d7819 */ /* 0x000fe20000011452 */
[----:B------:R-:W0:Y:S01]  /*177c0*/  LDCU UR4, c[0x0][0x39c] ;  /* 0x00007380ff0477ac */ /* 0x000e220008000800 */
[----:B----4-:R-:W-:Y:S02]  /*177d0*/  ISETP.LT.AND P4, PT, R34, UR9, !P2 ;  /* 0x0000000922007c0c */ /* 0x010fe4000d781270 */
[----:B------:R-:W-:Y:S01]  /*177e0*/  IADD3 R76, P5, PT, R73, R2, RZ ;  /* 0x00000002494c7210 */ /* 0x000fe20007fbe0ff */
[----:B------:R-:W1:Y:S06]  /*177f0*/  LDCU UR9, c[0x0][0x398] ;  /* 0x00007300ff0977ac */ /* 0x000e6c0008000800 */
[----:B------:R4:W-:Y:S01]  /*17800*/  @P3 STG.E.U8 desc[UR22][R74.64], R77 ;  /* 0x0000004d4a003986 */ /* 0x0009e2000c101116 */
[----:B------:R-:W-:Y:S01]  /*17810*/  ISETP.LT.AND P3, PT, R35, UR10, !P2 ;  /* 0x0000000a23007c0c */ /* 0x000fe2000d761270 */
[----:B------:R-:W0:Y:S01]  /*17820*/  LDCU UR10, c[0x0][0x398] ;  /* 0x00007300ff0a77ac */ /* 0x000e220008000800 */
[----:B------:R-:W-:Y:S01]  /*17830*/  PRMT R79, R79, 0x9910, RZ ;  /* 0x000099104f4f7816 */ /* 0x000fe200000000ff */
[----:B----4-:R-:W-:-:S02]  /*17840*/  IMAD.MOV.U32 R75, RZ, RZ, R80 ;  /* 0x000000ffff4b7224 */ /* 0x010fc400078e0050 */
[----:B------:R-:W-:Y:S01]  /*17850*/  IMAD.X R77, R78, 0x1, R71, P5 ;  /* 0x000000014e4d7824 */ /* 0x000fe200028e0647 */
[----:B------:R-:W-:Y:S02]  /*17860*/  IADD3 R74, P5, PT, R73, R68, RZ ;  /* 0x00000044494a7210 */ /* 0x000fe40007fbe0ff */
[----:B------:R-:W-:Y:S02]  /*17870*/  SHF.R.S32.HI R75, RZ, 0x8, R75 ;  /* 0x00000008ff4b7819 */ /* 0x000fe4000001144b */
[----:B------:R-:W-:-:S03]  /*17880*/  PRMT R81, R81, 0x9910, RZ ;  /* 0x0000991051517816 */ /* 0x000fc600000000ff */
[----:B------:R4:W-:Y:S01]  /*17890*/  @P4 STG.E.U8 desc[UR22][R76.64], R75 ;  /* 0x0000004b4c004986 */ /* 0x0009e2000c101116 */
[----:B------:R-:W-:Y:S01]  /*178a0*/  ISETP.LT.AND P4, PT, R67, UR12, !P0 ;  /* 0x0000000c43007c0c */ /* 0x000fe2000c781270 */
[----:B------:R-:W0:Y:S01]  /*178b0*/  LDCU UR12, c[0x0][0x398] ;  /* 0x00007300ff0c77ac */ /* 0x000e220008000800 */
[----:B----4-:R-:W-:Y:S01]  /*178c0*/  IMAD.X R75, R78, 0x1, R3, P5 ;  /* 0x000000014e4b7824 */ /* 0x010fe200028e0603 */
[----:B------:R-:W-:Y:S02]  /*178d0*/  SHF.R.S32.HI R76, RZ, 0x8, R79 ;  /* 0x00000008ff4c7819 */ /* 0x000fe4000001144f */
[----:B------:R-:W-:Y:S01]  /*178e0*/  ISETP.LT.AND P5, PT, R37, UR6, !P2 ;  /* 0x0000000625007c0c */ /* 0x000fe2000d7a1270 */
[----:B------:R-:W-:Y:S01]  /*178f0*/  VIADD R79, R66, 0x17 ;  /* 0x00000017424f7836 */ /* 0x000fe20000000000 */
[----:B------:R-:W-:Y:S01]  /*17900*/  F2FP.SATFINITE.E5M2.F32.PACK_AB_MERGE_C R84, R32, R36, RZ ;  /* 0x000000242054723e */ /* 0x000fe200048060ff */
[----:B------:R4:W-:Y:S01]  /*17910*/  @P3 STG.E.U8 desc[UR22][R74.64], R76 ;  /* 0x0000004c4a003986 */ /* 0x0009e2000c101116 */
[----:B------:R-:W0:Y:S03]  /*17920*/  LDCU UR6, c[0x0][0x39c] ;  /* 0x00007380ff0677ac */ /* 0x000e260008000800 */
[----:B------:R-:W3:Y:S04]  /*17930*/  LDL.LU R36, [R1+0x45c] ;  /* 0x00045c0001247983 */ /* 0x000ee80000300800 */
[----:B------:R-:W3:Y:S01]  /*17940*/  LDL.LU R32, [R1+0x258] ;  /* 0x0002580001207983 */ /* 0x000ee20000300800 */
[----:B----4-:R-:W-:Y:S01]  /*17950*/  IADD3 R76, P2, PT, R73, R70, RZ ;  /* 0x00000046494c7210 */ /* 0x010fe20007f5e0ff */
[----:B------:R-:W-:-:S02]  /*17960*/  IMAD.MOV.U32 R75, RZ, RZ, R81 ;  /* 0x000000ffff4b7224 */ /* 0x000fc400078e0051 */
[----:B------:R-:W4:Y:S01]  /*17970*/  LDL.LU R33, [R1+0x25c] ;  /* 0x00025c0001217983 */ /* 0x000f220000300800 */
[----:B------:R-:W-:Y:S02]  /*17980*/  VIADD R73, R73, UR30 ;  /* 0x0000001e49497c36 */ /* 0x000fe40008000000 */
[----:B------:R-:W-:Y:S01]  /*17990*/  IMAD.X R77, R78, 0x1, R69, P2 ;  /* 0x000000014e4d7824 */ /* 0x000fe200010e0645 */
[----:B------:R-:W-:Y:S02]  /*179a0*/  SHF.R.S32.HI R75, RZ, 0x8, R75 ;  /* 0x00000008ff4b7819 */ /* 0x000fe4000001144b */
[----:B------:R-:W-:Y:S02]  /*179b0*/  SHF.R.S32.HI R78, RZ, 0x1f, R73 ;  /* 0x0000001fff4e7819 */ /* 0x000fe40000011449 */
[----:B------:R-:W-:Y:S01]  /*179c0*/  IADD3 R74, P3, PT, R73, R0, RZ ;  /* 0x00000000494a7210 */ /* 0x000fe20007f7e0ff */
[----:B------:R0:W-:Y:S04]  /*179d0*/  @P5 STG.E.U8 desc[UR22][R76.64], R75 ;  /* 0x0000004b4c005986 */ /* 0x0001e8000c101116 */
[----:B0-----:R-:W-:-:S05]  /*179e0*/  IMAD.X R75, R78, 0x1, R72, P3 ;  /* 0x000000014e4b7824 */ /* 0x001fca00018e0648 */
[----:B------:R0:W-:Y:S01]  /*179f0*/  @P4 STG.E.U8 desc[UR22][R74.64], R83 ;  /* 0x000000534a004986 */ /* 0x0001e2000c101116 */
[----:B------:R-:W-:Y:S01]  /*17a00*/  ISETP.GE.AND P4, PT, R79, UR4, PT ;  /* 0x000000044f007c0c */ /* 0x000fe2000bf86270 */
[----:B------:R-:W0:Y:S01]  /*17a10*/  LDCU UR4, c[0x0][0x39c] ;  /* 0x00007380ff0477ac */ /* 0x000e220008000800 */
[----:B--2---:R-:W-:Y:S02]  /*17a20*/  F2FP.SATFINITE.E5M2.F32.PACK_AB_MERGE_C R79, R31, R30, RZ ;  /* 0x0000001e1f4f723e */ /* 0x004fe400048060ff */
[----:B------:R-:W2:Y:S04]  /*17a30*/  LDL.LU R30, [R1+0x660] ;  /* 0x00066000011e7983 */ /* 0x000ea80000300800 */
[----:B------:R-:W2:Y:S01]  /*17a40*/  LDL.LU R31, [R1+0x664] ;  /* 0x00066400011f7983 */ /* 0x000ea20000300800 */
[----:B---3--:R-:W-:-:S03]  /*17a50*/  F2FP.SATFINITE.E5M2.F32.PACK_AB_MERGE_C R80, R29, R28, RZ ;  /* 0x0000001c1d50723e */ /* 0x008fc600048060ff */
[----:B------:R-:W3:Y:S04]  /*17a60*/  LDL.LU R28, [R1+0x58] ;  /* 0x00005800011c7983 */ /* 0x000ee80000300800 */
[----:B------:R-:W3:Y:S01]  /*17a70*/  LDL.LU R29, [R1+0x5c] ;  /* 0x00005c00011d7983 */ /* 0x000ee20000300800 */
[----:B------:R-:W-:Y:S02]  /*17a80*/  ISETP.LT.AND P2, PT, R34, UR14, !P0 ;  /* 0x0000000e22007c0c */ /* 0x000fe4000c741270 */
[----:B------:R-:W-:Y:S02]  /*17a90*/  IADD3 R76, P5, PT, R73, R2, RZ ;  /* 0x00000002494c7210 */ /* 0x000fe40007fbe0ff */
[----:B-1----:R-:W-:Y:S01]  /*17aa0*/  ISETP.LT.AND P3, PT, R35, UR9, !P0 ;  /* 0x0000000923007c0c */ /* 0x002fe2000c761270 */
[----:B0-----:R-:W-:Y:S01]  /*17ab0*/  VIADD R75, R66, 0x18 ;  /* 0x00000018424b7836 */ /* 0x001fe20000000000 */
[----:B------:R-:W-:Y:S01]  /*17ac0*/  PRMT R81, R83, 0x9910, RZ ;  /* 0x0000991053517816 */ /* 0x000fe200000000ff */
[C---:B------:R-:W-:Y:S01]  /*17ad0*/  IMAD.X R77, R78.reuse, 0x1, R71, P5 ;  /* 0x000000014e4d7824 */ /* 0x040fe200028e0647 */
[----:B------:R-:W-:Y:S01]  /*17ae0*/  IADD3 R74, P5, PT, R73, R68, RZ ;  /* 0x00000044494a7210 */ /* 0x000fe20007fbe0ff */
[----:B------:R-:W0:Y:S04]  /*17af0*/  LDCU UR9, c[0x0][0x398] ;  /* 0x00007300ff0977ac */ /* 0x000e280008000800 */
[----:B------:R1:W-:Y:S01]  /*17b00*/  @P2 STG.E.U8 desc[UR22][R76.64], R84 ;  /* 0x000000544c002986 */ /* 0x0003e2000c101116 */
[----:B------:R-:W-:Y:S01]  /*17b10*/  ISETP.GE.AND P2, PT, R75, UR6, PT ;  /* 0x000000064b007c0c */ /* 0x000fe2000bf46270 */
[----:B------:R-:W-:Y:S01]  /*17b20*/  IMAD.X R75, R78, 0x1, R3, P5 ;  /* 0x000000014e4b7824 */ /* 0x000fe200028e0603 */
[----:B------:R-:W0:Y:S01]  /*17b30*/  LDCU UR6, c[0x0][0x398] ;  /* 0x00007300ff0677ac */ /* 0x000e220008000800 */
[----:B------:R-:W-:-:S03]  /*17b40*/  ISETP.LT.AND P0, PT, R37, UR10, !P0 ;  /* 0x0000000a25007c0c */ /* 0x000fc6000c701270 */
[----:B------:R0:W-:Y:S01]  /*17b50*/  @P3 STG.E.U8 desc[UR22][R74.64], R79 ;  /* 0x0000004f4a003986 */ /* 0x0001e2000c101116 */
[----:B------:R-:W-:Y:S01]  /*17b60*/  ISETP.LT.AND P5, PT, R67, UR12, !P6 ;  /* 0x0000000c43007c0c */ /* 0x000fe2000f7a1270 */
[----:B------:R-:W0:Y:S01]  /*17b70*/  LDCU UR10, c[0x0][0x398] ;  /* 0x00007300ff0a77ac */ /* 0x000e220008000800 */
[C---:B-1----:R-:W-:Y:S01]  /*17b80*/  IADD3 R76, P3, PT, R73.reuse, R70, RZ ;  /* 0x00000046494c7210 */ /* 0x042fe20007f7e0ff */
[----:B------:R-:W-:Y:S01]  /*17b90*/  VIADD R73, R73, UR30 ;  /* 0x0000001e49497c36 */ /* 0x000fe20008000000 */
[----:B------:R-:W1:Y:S03]  /*17ba0*/  LDCU UR12, c[0x0][0x398] ;  /* 0x00007300ff0c77ac */ /* 0x000e660008000800 */
[----:B------:R-:W-:Y:S01]  /*17bb0*/  IMAD.X R77, R78, 0x1, R69, P3 ;  /* 0x000000014e4d7824 */ /* 0x000fe200018e0645 */
[----:B------:R-:W-:Y:S01]  /*17bc0*/  SHF.R.S32.HI R78, RZ, 0x1f, R73 ;  /* 0x0000001fff4e7819 */ /* 0x000fe20000011449 */
[----:B------:R-:W1:Y:S01]  /*17bd0*/  LDCU UR14, c[0x0][0x398] ;  /* 0x00007300ff0e77ac */ /* 0x000e620008000800 */
[----:B0-----:R-:W-:-:S02]  /*17be0*/  IADD3 R74, P3, PT, R73, R0, RZ ;  /* 0x00000000494a7210 */ /* 0x001fc40007f7e0ff */
[----:B------:R0:W-:Y:S03]  /*17bf0*/  @P0 STG.E.U8 desc[UR22][R76.64], R80 ;  /* 0x000000504c000986 */ /* 0x0001e6000c101116 */
[----:B------:R-:W-:Y:S01]  /*17c00*/  IMAD.X R75, R78, 0x1, R72, P3 ;  /* 0x000000014e4b7824 */ /* 0x000fe200018e0648 */
[----:B------:R-:W-:Y:S01]  /*17c10*/  ISETP.LT.AND P3, PT, R34, UR6, !P6 ;  /* 0x0000000622007c0c */ /* 0x000fe2000f761270 */
[----:B------:R-:W1:Y:S01]  /*17c20*/  LDCU UR6, c[0x0][0x398] ;  /* 0x00007300ff0677ac */ /* 0x000e620008000800 */
[----:B0-----:R-:W-:Y:S02]  /*17c30*/  SHF.R.S32.HI R76, RZ, 0x8, R81 ;  /* 0x00000008ff4c7819 */ /* 0x001fe40000011451 */
[----:B------:R-:W-:-:S03]  /*17c40*/  PRMT R77, R84, 0x9910, RZ ;  /* 0x00009910544d7816 */ /* 0x000fc600000000ff */
[----:B------:R0:W-:Y:S01]  /*17c50*/  @P5 STG.E.U8 desc[UR22][R74.64], R76 ;  /* 0x0000004c4a005986 */ /* 0x0001e2000c101116 */
[----:B------:R-:W-:Y:S01]  /*17c60*/  ISETP.LT.AND P0, PT, R35, UR9, !P6 ;  /* 0x0000000923007c0c */ /* 0x000fe2000f701270 */
[----:B------:R-:W1:Y:S01]  /*17c70*/  LDCU UR9, c[0x0][0x398] ;  /* 0x00007300ff0977ac */ /* 0x000e620008000800 */
[----:B------:R-:W-:Y:S02]  /*17c80*/  PRMT R81, R79, 0x9910, RZ ;  /* 0x000099104f517816 */ /* 0x000fe400000000ff */
[----:B0-----:R-:W-:Y:S01]  /*17c90*/  IADD3 R76, P5, PT, R73, R2, RZ ;  /* 0x00000002494c7210 */ /* 0x001fe20007fbe0ff */
[----:B------:R-:W-:Y:S02]  /*17ca0*/  IMAD.MOV.U32 R74, RZ, RZ, R77 ;  /* 0x000000ffff4a7224 */ /* 0x000fe400078e004d */
[----:B------:R-:W-:Y:S02]  /*17cb0*/  VIADD R75, R66, 0x19 ;  /* 0x00000019424b7836 */ /* 0x000fe40000000000 */
[----:B------:R-:W-:Y:S01]  /*17cc0*/  IMAD.X R77, R78, 0x1, R71, P5 ;  /* 0x000000014e4d7824 */ /* 0x000fe200028e0647 */
[----:B------:R-:W-:-:S02]  /*17cd0*/  SHF.R.S32.HI R79, RZ, 0x8, R74 ;  /* 0x00000008ff4f7819 */ /* 0x000fc4000001144a */
[----:B------:R-:W-:-:S03]  /*17ce0*/  IADD3 R74, P5, PT, R73, R68, RZ ;  /* 0x00000044494a7210 */ /* 0x000fc60007fbe0ff */
[----:B------:R0:W-:Y:S01]  /*17cf0*/  @P3 STG.E.U8 desc[UR22][R76.64], R79 ;  /* 0x0000004f4c003986 */ /* 0x0001e2000c101116 */
[----:B------:R-:W-:Y:S01]  /*17d00*/  ISETP.GE.AND P3, PT, R75, UR4, PT ;  /* 0x000000044b007c0c */ /* 0x000fe2000bf66270 */
[----:B------:R-:W-:Y:S01]  /*17d10*/  IMAD.X R75, R78, 0x1, R3, P5 ;  /* 0x000000014e4b7824 */ /* 0x000fe200028e0603 */
[----:B------:R-:W-:Y:S01]  /*17d20*/  ISETP.LT.AND P6, PT, R37, UR10, !P6 ;  /* 0x0000000a25007c0c */ /* 0x000fe2000f7c1270 */
[----:B------:R-:W4:Y:S01]  /*17d30*/  LDCU UR10, c[0x0][0x398] ;  /* 0x00007300ff0a77ac */ /* 0x000f220008000800 */
[----:B0-----:R-:W-:Y:S01]  /*17d40*/  SHF.R.S32.HI R76, RZ, 0x8, R81 ;  /* 0x00000008ff4c7819 */ /* 0x001fe20000011451 */
[----:B------:R-:W0:Y:S04]  /*17d50*/  LDCU UR4, c[0x0][0x39c] ;  /* 0x00007380ff0477ac */ /* 0x000e280008000800 */
[----:B------:R4:W-:Y:S01]  /*17d60*/  @P0 STG.E.U8 desc[UR22][R74.64], R76 ;  /* 0x0000004c4a000986 */ /* 0x0009e2000c101116 */
[----:B-1----:R-:W-:Y:S01]  /*17d70*/  ISETP.LT.AND P5, PT, R67, UR6, !P1 ;  /* 0x0000000643007c0c */ /* 0x002fe2000cfa1270 */
[----:B------:R-:W1:Y:S01]  /*17d80*/  LDCU UR6, c[0x0][0x398] ;  /* 0x00007300ff0677ac */ /* 0x000e620008000800 */
[----:B------:R-:W-:-:S02]  /*17d90*/  PRMT R80, R80, 0x9910, RZ ;  /* 0x0000991050507816 */ /* 0x000fc400000000ff */
[C---:B----4-:R-:W-:Y:S01]  /*17da0*/  IADD3 R76, P0, PT, R73.reuse, R70, RZ ;  /* 0x00000046494c7210 */ /* 0x050fe20007f1e0ff */
[----:B------:R-:W-:Y:S01]  /*17db0*/  VIADD R73, R73, UR30 ;  /* 0x0000001e49497c36 */ /* 0x000fe20008000000 */
[----:B------:R-:W-:-:S03]  /*17dc0*/  SHF.R.S32.HI R80, RZ, 0x8, R80 ;  /* 0x00000008ff507819 */ /* 0x000fc60000011450 */
[----:B------:R-:W-:Y:S01]  /*17dd0*/  IMAD.X R77, R78, 0x1, R69, P0 ;  /* 0x000000014e4d7824 */ /* 0x000fe200000e0645 */
[----:B------:R-:W-:Y:S02]  /*17de0*/  SHF.R.S32.HI R79, RZ, 0x1f, R73 ;  /* 0x0000001fff4f7819 */ /* 0x000fe40000011449 */
[----:B------:R-:W-:Y:S02]  /*17df0*/  IADD3 R74, P0, PT, R73, R0, RZ ;  /* 0x00000000494a7210 */ /* 0x000fe40007f1e0ff */
[----:B------:R-:W-:Y:S01]  /*17e00*/  F2FP.SATFINITE.E5M2.F32.PACK_AB_MERGE_C R81, R38, R41, RZ ;  /* 0x000000292651723e */ /* 0x000fe200048060ff */
[----:B------:R4:W-:Y:S02]  /*17e10*/  @P6 STG.E.U8 desc[UR22][R76.64], R80 ;  /* 0x000000504c006986 */ /* 0x0009e4000c101116 */
[----:B------:R-:W-:Y:S01]  /*17e20*/  IMAD.X R75, R79, 0x1, R72, P0 ;  /* 0x000000014f4b7824 */ /* 0x000fe200000e0648 */
[----:B------:R-:W-:Y:S01]  /*17e30*/  ISETP.LT.AND P0, PT, R34, UR9, !P1 ;  /* 0x0000000922007c0c */ /* 0x000fe2000cf01270 */
[----:B------:R-:W-:Y:S01]  /*17e40*/  VIADD R78, R66, 0x1a ;  /* 0x0000001a424e7836 */ /* 0x000fe20000000000 */
[----:B------:R-:W-:Y:S01]  /*17e50*/  F2FP.SATFINITE.E5M2.F32.PACK_AB_MERGE_C R82, R36, R39, RZ ;  /* 0x000000272452723e */ /* 0x000fe200048060ff */
[----:B------:R-:W0:Y:S01]  /*17e60*/  LDCU UR9, c[0x0][0x398] ;  /* 0x00007300ff0977ac */ /* 0x000e220008000800 */
[----:B------:R1:W-:Y:S01]  /*17e70*/  @P5 STG.E.U8 desc[UR22][R74.64], R81 ;  /* 0x000000514a005986 */ /* 0x0003e2000c101116 */
[----:B------:R-:W-:-:S02]  /*17e80*/  ISETP.LT.AND P5, PT, R35, UR10, !P1 ;  /* 0x0000000a23007c0c */ /* 0x000fc4000cfa1270 */
[----:B----4-:R-:W-:Y:S01]  /*17e90*/  IADD3 R76, P6, PT, R73, R2, RZ ;  /* 0x00000002494c7210 */ /* 0x010fe20007fde0ff */
[----:B------:R-:W4:Y:S04]  /*17ea0*/  LDCU UR10, c[0x0][0x398] ;  /* 0x00007300ff0a77ac */ /* 0x000f280008000800 */
[----:B------:R-:W-:Y:S01]  /*17eb0*/  IMAD.X R77, R79, 0x1, R71, P6 ;  /* 0x000000014f4d7824 */ /* 0x000fe200030e0647 */
[----:B-1----:R-:W-:Y:S02]  /*17ec0*/  IADD3 R74, P6, PT, R73, R68, RZ ;  /* 0x00000044494a7210 */ /* 0x002fe40007fde0ff */
[----:B------:R-:W-:Y:S02]  /*17ed0*/  F2FP.SATFINITE.E5M2.F32.PACK_AB_MERGE_C R80, R33, R32, RZ ;  /* 0x000000202150723e */ /* 0x000fe400048060ff */
[----:B------:R-:W-:Y:S01]  /*17ee0*/  @P0 STG.E.U8 desc[UR22][R76.64], R82 ;  /* 0x000000524c000986 */ /* 0x000fe2000c101116 */
[----:B------:R-:W-:Y:S01]  /*17ef0*/  IMAD.X R75, R79, 0x1, R3, P6 ;  /* 0x000000014f4b7824 */ /* 0x000fe200030e0603 */
[----:B0-----:R-:W-:-:S02]  /*17f00*/  ISETP.GE.AND P0, PT, R78, UR4, PT ;  /* 0x000000044e007c0c */ /* 0x001fc4000bf06270 */
[----:B------:R-:W4:Y:S01]  /*17f10*/  LDL.LU R32, [R1+0x460] ;  /* 0x0004600001207983 */ /* 0x000f220000300800 */
[C---:B------:R-:W-:Y:S01]  /*17f20*/  IADD3 R78, P6, PT, R73.reuse, R70, RZ ;  /* 0x00000046494e7210 */ /* 0x040fe20007fde0ff */
[----:B------:R-:W0:Y:S02]  /*17f30*/  LDCU UR4, c[0x0][0x398] ;  /* 0x00007300ff0477ac */ /* 0x000e240008000800 */
[----:B------:R1:W-:Y:S04]  /*17f40*/  @P5 STG.E.U8 desc[UR22][R74.64], R80 ;  /* 0x000000504a005986 */ /* 0x0003e8000c101116 */
[----:B------:R-:W4:Y:S01]  /*17f50*/  LDL.LU R33, [R1+0x464] ;  /* 0x0004640001217983 */ /* 0x000f220000300800 */
[----:B-1----:R-:W-:Y:S01]  /*17f60*/  VIADD R74, R73, UR30 ;  /* 0x0000001e494a7c36 */ /* 0x002fe20008000000 */
[----:B------:R-:W-:-:S02]  /*17f70*/  PRMT R73, R81, 0x9910, RZ ;  /* 0x0000991051497816 */ /* 0x000fc400000000ff */
[----:B--2---:R-:W-:Y:S02]  /*17f80*/  F2FP.SATFINITE.E5M2.F32.PACK_AB_MERGE_C R84, R31, R30, RZ ;  /* 0x0000001e1f54723e */ /* 0x004fe400048060ff */
[----:B------:R-:W2:Y:S04]  /*17f90*/  LDL.LU R30, [R1+0x260] ;  /* 0x00026000011e7983 */ /* 0x000ea80000300800 */
[----:B------:R-:W2:Y:S01]  /*17fa0*/  LDL.LU R31, [R1+0x264] ;  /* 0x00026400011f7983 */ /* 0x000ea20000300800 */
[----:B---3--:R-:W-:-:S03]  /*17fb0*/  F2FP.SATFINITE.E5M2.F32.PACK_AB_MERGE_C R81, R29, R28, RZ ;  /* 0x0000001c1d51723e */ /* 0x008fc600048060ff */
[----:B------:R-:W3:Y:S04]  /*17fc0*/  LDL.LU R28, [R1+0x60] ;  /* 0x00006000011c7983 */ /* 0x000ee80000300800 */
[----:B------:R-:W3:Y:S01]  /*17fd0*/  LDL.LU R29, [R1+0x64] ;  /* 0x00006400011d7983 */ /* 0x000ee20000300800 */
[----:B------:R-:W-:Y:S01]  /*17fe0*/  ISETP.LT.AND P1, PT, R37, UR6, !P1 ;  /* 0x0000000625007c0c */ /* 0x000fe2000cf21270 */
[----:B------:R-:W-:Y:S01]  /*17ff0*/  IMAD.X R79, R79, 0x1, R69, P6 ;  /* 0x000000014f4f7824 */ /* 0x000fe200030e0645 */
[----:B------:R-:W-:Y:S01]  /*18000*/  ISETP.LT.AND P5, PT, R67, UR9, !P4 ;  /* 0x0000000943007c0c */ /* 0x000fe2000e7a1270 */
[----:B------:R-:W1:Y:S01]  /*18010*/  LDCU UR6, c[0x0][0x398] ;  /* 0x00007300ff0677ac */ /* 0x000e620008000800 */
[----:B------:R-:W-:Y:S02]  /*18020*/  SHF.R.S32.HI R75, RZ, 0x1f, R74 ;  /* 0x0000001fff4b7819 */ /* 0x000fe4000001144a */
[----:B------:R-:W-:Y:S01]  /*18030*/  IADD3 R76, P6, PT, R74, R0, RZ ;  /* 0x000000004a4c7210 */ /* 0x000fe20007fde0ff */
[----:B------:R-:W1:Y:S01]  /*18040*/  LDCU UR9, c[0x0][0x398] ;  /* 0x00007300ff0977ac */ /* 0x000e620008000800 */
[----:B------:R-:W-:-:S03]  /*18050*/  SHF.R.S32.HI R73, RZ, 0x8, R73 ;  /* 0x00000008ff497819 */ /* 0x000fc60000011449 */
[----:B------:R-:W-:Y:S01]  /*18060*/  IMAD.X R77, R75, 0x1, R72, P6 ;  /* 0x000000014b4d7824 */ /* 0x000fe200030e0648 */
[----:B------:R-:W-:Y:S01]  /*18070*/  PRMT R82, R82, 0x9910, RZ ;  /* 0x0000991052527816 */ /* 0x000fe200000000ff */
[----:B------:R1:W-:Y:S04]  /*18080*/  @P1 STG.E.U8 desc[UR22][R78.64], R81 ;  /* 0x000000514e001986 */ /* 0x0003e8000c101116 */
[----:B------:R1:W-:Y:S01]  /*18090*/  @P5 STG.E.U8 desc[UR22][R76.64], R73 ;  /* 0x000000494c005986 */ /* 0x0003e2000c101116 */
[----:B0-----:R-:W-:Y:S01]  /*180a0*/  ISETP.LT.AND P5, PT, R34, UR4, !P4 ;  /* 0x0000000422007c0c */ /* 0x001fe2000e7a1270 */
[----:B------:R-:W0:Y:S01]  /*180b0*/  LDCU UR4, c[0x0][0x39c] ;  /* 0x00007380ff0477ac */ /* 0x000e220008000800 */
[----:B-1----:R-:W-:Y:S02]  /*180c0*/  IADD3 R78, P6, PT, R74, R2, RZ ;  /* 0x000000024a4e7210 */ /* 0x002fe40007fde0ff */
[----:B------:R-:W-:Y:S01]  /*180d0*/  PRMT R73, R80, 0x9910, RZ ;  /* 0x0000991050497816 */ /* 0x000fe200000000ff */
[----:B------:R-:W-:-:S02]  /*180e0*/  IMAD.MOV.U32 R80, RZ, RZ, R82 ;  /* 0x000000ffff507224 */ /* 0x000fc400078e0052 */
[----:B------:R-:W-:Y:S01]  /*180f0*/  IMAD.X R79, R75, 0x1, R71, P6 ;  /* 0x000000014b4f7824 */ /* 0x000fe200030e0647 */
[----:B----4-:R-:W-:Y:S01]  /*18100*/  ISETP.LT.AND P1, PT, R35, UR10, !P4 ;  /* 0x0000000a23007c0c */ /* 0x010fe2000e721270 */
[----:B------:R-:W1:Y:S01]  /*18110*/  LDCU UR10, c[0x0][0x398] ;  /* 0x00007300ff0a77ac */ /* 0x000e620008000800 */
[----:B------:R-:W-:Y:S02]  /*18120*/  SHF.R.S32.HI R80, RZ, 0x8, R80 ;  /* 0x00000008ff507819 */ /* 0x000fe40000011450 */
[----:B------:R-:W-:Y:S01]  /*18130*/  ISETP.LT.AND P4, PT, R37, UR6, !P4 ;  /* 0x0000000625007c0c */ /* 0x000fe2000e781270 */
[----:B------:R-:W4:Y:S01]  /*18140*/  LDCU UR6, c[0x0][0x39c] ;  /* 0x00007380ff0677ac */ /* 0x000f220008000800 */
[----:B------:R-:W-:Y:S01]  /*18150*/  IADD3 R76, P6, PT, R74, R68, RZ ;  /* 0x000000444a4c7210 */ /* 0x000fe20007fde0ff */
[----:B------:R0:W-:Y:S01]  /*18160*/  @P5 STG.E.U8 desc[UR22][R78.64], R80 ;  /* 0x000000504e005986 */ /* 0x0001e2000c101116 */
[----:B------:R-:W-:Y:S02]  /*18170*/  PRMT R82, R81, 0x9910, RZ ;  /* 0x0000991051527816 */ /* 0x000fe400000000ff */
[----:B------:R-:W-:Y:S01]  /*18180*/  SHF.R.S32.HI R73, RZ, 0x8, R73 ;  /* 0x00000008ff497819 */ /* 0x000fe20000011449 */
[----:B------:R-:W-:Y:S01]  /*18190*/  IMAD.X R77, R75, 0x1, R3, P6 ;  /* 0x000000014b4d7824 */ /* 0x000fe200030e0603 */
[----:B------:R-:W-:Y:S01]  /*181a0*/  SHF.R.S32.HI R82, RZ, 0x8, R82 ;  /* 0x00000008ff527819 */ /* 0x000fe20000011452 */
[----:B------:R-:W-:Y:S01]  /*181b0*/  VIADD R81, R66, 0x1b ;  /* 0x0000001b42517836 */ /* 0x000fe20000000000 */
[----:B0-----:R-:W-:-:S02]  /*181c0*/  IADD3 R78, P5, PT, R74, R70, RZ ;  /* 0x000000464a4e7210 */ /* 0x001fc40007fbe0ff */
[----:B------:R0:W-:Y:S03]  /*181d0*/  @P1 STG.E.U8 desc[UR22][R76.64], R73 ;  /* 0x000000494c001986 */ /* 0x0001e6000c101116 */
[----:B------:R-:W-:-:S05]  /*181e0*/  IMAD.X R79, R75, 0x1, R69, P5 ;  /* 0x000000014b4f7824 */ /* 0x000fca00028e0645 */
[----:B------:R2:W-:Y:S01]  /*181f0*/  @P4 STG.E.U8 desc[UR22][R78.64], R82 ;  /* 0x000000524e004986 */ /* 0x0005e2000c101116 */
[----:B------:R-:W-:Y:S01]  /*18200*/  ISETP.GE.AND P4, PT, R81, UR4, PT ;  /* 0x0000000451007c0c */ /* 0x000fe2000bf86270 */
[----:B------:R-:W0:Y:S01]  /*18210*/  LDCU UR4, c[0x0][0x398] ;  /* 0x00007300ff0477ac */ /* 0x000e220008000800 */
[----:B---3--:R-:W-:Y:S02]  /*18220*/  F2FP.SATFINITE.E5M2.F32.PACK_AB_MERGE_C R81, R29, R28, RZ ;  /* 0x0000001c1d51723e */ /* 0x008fe400048060ff */
[----:B------:R-:W3:Y:S04]  /*18230*/  LDL.LU R28, [R1+0x668] ;  /* 0x00066800011c7983 */ /* 0x000ee80000300800 */
[----:B------:R-:W3:Y:S01]  /*18240*/  LDL.LU R29, [R1+0x66c] ;  /* 0x00066c00011d7983 */ /* 0x000ee20000300800 */
[----:B0-----:R-:W-:Y:S01]  /*18250*/  VIADD R73, R74, UR30 ;  /* 0x0000001e4a497c36 */ /* 0x001fe20008000000 */
[----:B------:R-:W-:Y:S01]  /*18260*/  ISETP.LT.AND P1, PT, R67, UR9, !P2 ;  /* 0x0000000943007c0c */ /* 0x000fe2000d721270 */
[----:B------:R-:W0:Y:S03]  /*18270*/  LDCU UR9, c[0x0][0x398] ;  /* 0x00007300ff0977ac */ /* 0x000e260008000800 */
[----:B------:R-:W-:-:S02]  /*18280*/  SHF.R.S32.HI R80, RZ, 0x1f, R73 ;  /* 0x0000001fff507819 */ /* 0x000fc40000011449 */
[C---:B------:R-:W-:Y:S02]  /*18290*/  IADD3 R76, P6, PT, R73.reuse, R0, RZ ;  /* 0x00000000494c7210 */ /* 0x040fe40007fde0ff */
[----:B------:R-:W-:Y:S01]  /*182a0*/  ISETP.LT.AND P5, PT, R34, UR12, !P2 ;  /* 0x0000000c22007c0c */ /* 0x000fe2000d7a1270 */
[----:B------:R-:W0:Y:S02]  /*182b0*/  LDCU UR12, c[0x0][0x398] ;  /* 0x00007300ff0c77ac */ /* 0x000e240008000800 */
[C---:B------:R-:W-:Y:S01]  /*182c0*/  IMAD.X R77, R80.reuse, 0x1, R72, P6 ;  /* 0x00000001504d7824 */ /* 0x040fe200030e0648 */
[----:B------:R-:W-:Y:S02]  /*182d0*/  IADD3 R74, P6, PT, R73, R2, RZ ;  /* 0x00000002494a7210 */ /* 0x000fe40007fde0ff */
[----:B------:R-:W-:Y:S02]  /*182e0*/  F2FP.SATFINITE.E5M2.F32.PACK_AB_MERGE_C R83, R33, R32, RZ ;  /* 0x000000202153723e */ /* 0x000fe400048060ff */
[----:B------:R-:W4:Y:S01]  /*182f0*/  LDL.LU R32, [R1+0x468] ;  /* 0x0004680001207983 */ /* 0x000f220000300800 */
[----:B------:R-:W-:Y:S01]  /*18300*/  IMAD.X R75, R80, 0x1, R71, P6 ;  /* 0x00000001504b7824 */ /* 0x000fe200030e0647 */
[----:B--2---:R-:W-:-:S02]  /*18310*/  F2FP.SATFINITE.E5M2.F32.PACK_AB_MERGE_C R82, R31, R30, RZ ;  /* 0x0000001e1f52723e */ /* 0x004fc400048060ff */
[----:B------:R2:W-:Y:S01]  /*18320*/  @P1 STG.E.U8 desc[UR22][R76.64], R84 ;  /* 0x000000544c001986 */ /* 0x0005e2000c101116 */
[----:B------:R-:W-:-:S03]  /*18330*/  PRMT R78, R83, 0x9910, RZ ;  /* 0x00009910534e7816 */ /* 0x000fc600000000ff */
[----:B------:R-:W4:Y:S04]  /*18340*/  LDL.LU R33, [R1+0x46c] ;  /* 0x00046c0001217983 */ /* 0x000f280000300800 */
[----:B------:R3:W-:Y:S04]  /*18350*/  @P5 STG.E.U8 desc[UR22][R74.64], R83 ;  /* 0x000000534a005986 */ /* 0x0007e8000c101116 */
[----:B------:R-:W4:Y:S04]  /*18360*/  LDL.LU R30, [R1+0x268] ;  /* 0x00026800011e7983 */ /* 0x000f280000300800 */
[----:B------:R-:W4:Y:S01]  /*18370*/  LDL.LU R31, [R1+0x26c] ;  /* 0x00026c00011f7983 */ /* 0x000f220000300800 */
[----:B-1----:R-:W-:Y:S01]  /*18380*/  ISETP.LT.AND P5, PT, R35, UR10, !P2 ;  /* 0x0000000a23007c0c */ /* 0x002fe2000d7a1270 */
[----:B------:R-:W1:Y:S01]  /*18390*/  LDCU UR10, c[0x0][0x398] ;  /* 0x00007300ff0a77ac */ /* 0x000e620008000800 */
[----:B------:R-:W-:-:S02]  /*183a0*/  ISETP.LT.AND P1, PT, R37, UR14, !P2 ;  /* 0x0000000e25007c0c */ /* 0x000fc4000d721270 */
[----:B--2---:R-:W-:Y:S02]  /*183b0*/  IADD3 R76, P2, PT, R73, R68, RZ ;  /* 0x00000044494c7210 */ /* 0x004fe40007f5e0ff */
[----:B---3--:R-:W-:Y:S01]  /*183c0*/  F2FP.SATFINITE.E5M2.F32.PACK_AB_MERGE_C R83, R29, R28, RZ ;  /* 0x0000001c1d53723e */ /* 0x008fe200048060ff */
[----:B------:R-:W-:Y:S01]  /*183d0*/  VIADD R75, R66, 0x1c ;  /* 0x0000001c424b7836 */ /* 0x000fe20000000000 */
[----:B------:R-:W2:Y:S01]  /*183e0*/  LDL.LU R28, [R1+0x68] ;  /* 0x00006800011c7983 */ /* 0x000ea20000300800 */
[----:B------:R-:W-:Y:S01]  /*183f0*/  IADD3 R74, P6, PT, R73, R70, RZ ;  /* 0x00000046494a7210 */ /* 0x000fe20007fde0ff */
[----:B------:R-:W3:Y:S02]  /*18400*/  LDCU UR14, c[0x0][0x398] ;  /* 0x00007300ff0e77ac */ /* 0x000ee40008000800 */
[----:B------:R-:W2:Y:S01]  /*18410*/  LDL.LU R29, [R1+0x6c] ;  /* 0x00006c00011d7983 */ /* 0x000ea20000300800 */
[C---:B------:R-:W-:Y:S01]  /*18420*/  IMAD.X R77, R80.reuse, 0x1, R3, P2 ;  /* 0x00000001504d7824 */ /* 0x040fe200010e0603 */
[----:B----4-:R-:W-:Y:S01]  /*18430*/  ISETP.GE.AND P2, PT, R75, UR6, PT ;  /* 0x000000064b007c0c */ /* 0x010fe2000bf46270 */
[----:B------:R-:W-:Y:S01]  /*18440*/  VIADD R73, R73, UR30 ;  /* 0x0000001e49497c36 */ /* 0x000fe20008000000 */
[----:B------:R-:W4:Y:S01]  /*18450*/  LDCU UR6, c[0x0][0x398] ;  /* 0x00007300ff0677ac */ /* 0x000f220008000800 */
[----:B------:R-:W-:Y:S01]  /*18460*/  IMAD.X R75, R80, 0x1, R69, P6 ;  /* 0x00000001504b7824 */ /* 0x000fe200030e0645 */
[----:B------:R1:W-:Y:S02]  /*18470*/  @P5 STG.E.U8 desc[UR22][R76.64], R82 ;  /* 0x000000524c005986 */ /* 0x0003e4000c101116 */
[----:B------:R-:W-:-:S02]  /*18480*/  SHF.R.S32.HI R79, RZ, 0x1f, R73 ;  /* 0x0000001fff4f7819 */ /* 0x000fc40000011449 */
[----:B------:R3:W-:Y:S01]  /*18490*/  @P1 STG.E.U8 desc[UR22][R74.64], R81 ;  /* 0x000000514a001986 */ /* 0x0007e2000c101116 */
[----:B------:R-:W-:Y:S01]  /*184a0*/  ISETP.LT.AND P5, PT, R67, UR4, !P3 ;  /* 0x0000000443007c0c */ /* 0x000fe2000dfa1270 */
[----:B------:R-:W2:Y:S01]  /*184b0*/  LDCU UR4, c[0x0][0x39c] ;  /* 0x00007380ff0477ac */ /* 0x000ea20008000800 */
[----:B0-----:R-:W-:Y:S01]  /*184c0*/  ISETP.LT.AND P1, PT, R34, UR9, !P3 ;  /* 0x0000000922007c0c */ /* 0x001fe2000df21270 */
[----:B------:R-:W2:Y:S01]  /*184d0*/  LDL.LU R39, [R1+0x670] ;  /* 0x0006700001277983 */ /* 0x000ea20000300800 */
[----:B------:R-:W-:Y:S01]  /*184e0*/  PRMT R80, R84, 0x9910, RZ ;  /* 0x0000991054507816 */ /* 0x000fe200000000ff */
[----:B------:R-:W0:Y:S01]  /*184f0*/  LDCU UR9, c[0x0][0x398] ;  /* 0x00007300ff0977ac */ /* 0x000e220008000800 */
[----:B-1----:R-:W-:Y:S01]  /*18500*/  IADD3 R76, P6, PT, R73, R0, RZ ;  /* 0x00000000494c7210 */ /* 0x002fe20007fde0ff */
[----:B------:R-:W2:Y:S04]  /*18510*/  LDL.LU R36, [R1+0x674] ;  /* 0x0006740001247983 */ /* 0x000ea80000300800 */
[----:B------:R-:W-:Y:S01]  /*18520*/  IMAD.X R77, R79, 0x1, R72, P6 ;  /* 0x000000014f4d7824 */ /* 0x000fe200030e0648 */
[----:B---3--:R-:W-:-:S02]  /*18530*/  IADD3 R74, P6, PT, R73, R2, RZ ;  /* 0x00000002494a7210 */ /* 0x008fc40007fde0ff */
[----:B------:R-:W-:Y:S02]  /*18540*/  SHF.R.S32.HI R80, RZ, 0x8, R80 ;  /* 0x00000008ff507819 */ /* 0x000fe40000011450 */
[----:B------:R-:W-:Y:S01]  /*18550*/  SHF.R.S32.HI R78, RZ, 0x8, R78 ;  /* 0x00000008ff4e7819 */ /* 0x000fe2000001144e */
[----:B------:R-:W-:Y:S02]  /*18560*/  IMAD.X R75, R79, 0x1, R71, P6 ;  /* 0x000000014f4b7824 */ /* 0x000fe400030e0647 */
[----:B------:R1:W-:Y:S04]  /*18570*/  @P5 STG.E.U8 desc[UR22][R76.64], R80 ;  /* 0x000000504c005986 */ /* 0x0003e8000c101116 */
[----:B------:R3:W-:Y:S01]  /*18580*/  @P1 STG.E.U8 desc[UR22][R74.64], R78 ;  /* 0x0000004e4a001986 */ /* 0x0007e2000c101116 */
[----:B----4-:R-:W-:Y:S01]  /*18590*/  ISETP.LT.AND P1, PT, R35, UR6, !P3 ;  /* 0x0000000623007c0c */ /* 0x010fe2000df21270 */
[----:B------:R-:W4:Y:S01]  /*185a0*/  LDCU UR6, c[0x0][0x39c] ;  /* 0x00007380ff0677ac */ /* 0x000f220008000800 */
[----:B------:R-:W-:-:S02]  /*185b0*/  PRMT R82, R82, 0x9910, RZ ;  /* 0x0000991052527816 */ /* 0x000fc400000000ff */
[----:B-1----:R-:W-:Y:S02]  /*185c0*/  IADD3 R80, P6, PT, R73, R68, RZ ;  /* 0x0000004449507210 */ /* 0x002fe40007fde0ff */
[----:B------:R-:W-:Y:S02]  /*185d0*/  SHF.R.S32.HI R82, RZ, 0x8, R82 ;  /* 0x00000008ff527819 */ /* 0x000fe40000011452 */
[----:B---3--:R-:W-:Y:S01]  /*185e0*/  PRMT R74, R81, 0x9910, RZ ;  /* 0x00009910514a7816 */ /* 0x008fe200000000ff */
[----:B------:R-:W-:-:S05]  /*185f0*/  IMAD.X R81, R79, 0x1, R3, P6 ;  /* 0x000000014f517824 */ /* 0x000fca00030e0603 */
[----:B------:R1:W-:Y:S02]  /*18600*/  @P1 STG.E.U8 desc[UR22][R80.64], R82 ;  /* 0x0000005250001986 */ /* 0x0003e4000c101116 */
[----:B-1----:R-:W-:Y:S02]  /*18610*/  F2FP.SATFINITE.E5M2.F32.PACK_AB_MERGE_C R82, R33, R32, RZ ;  /* 0x000000202152723e */ /* 0x002fe400048060ff */
[----:B------:R-:W3:Y:S01]  /*18620*/  LDL.LU R32, [R1+0x470] ;  /* 0x0004700001207983 */ /* 0x000ee20000300800 */
[----:B------:R-:W-:-:S03]  /*18630*/  F2FP.SATFINITE.E5M2.F32.PACK_AB_MERGE_C R80, R31, R30, RZ ;  /* 0x0000001e1f50723e */ /* 0x000fc600048060ff */
[----:B------:R-:W3:Y:S04]  /*18640*/  LDL.LU R33, [R1+0x474] ;  /* 0x0004740001217983 */ /* 0x000ee80000300800 */
[----:B------:R-:W3:Y:S04]  /*18650*/  LDL.LU R30, [R1+0x270] ;  /* 0x00027000011e7983 */ /* 0x000ee80000300800 */
[----:B------:R-:W3:Y:S01]  /*18660*/  LDL.LU R31, [R1+0x274] ;  /* 0x00027400011f7983 */ /* 0x000ee20000300800 */
[----:B--2---:R-:W-:-:S03]  /*18670*/  F2FP.SATFINITE.E5M2.F32.PACK_AB_MERGE_C R81, R29, R28, RZ ;  /* 0x0000001c1d51723e */ /* 0x004fc600048060ff */
[----:B------:R-:W2:Y:S04]  /*18680*/  LDL.LU R28, [R1+0x70] ;  /* 0x00007000011c7983 */ /* 0x000ea80000300800 */
[----:B------:R-:W2:Y:S01]  /*18690*/  LDL.LU R29, [R1+0x74] ;  /* 0x00007400011d7983 */ /* 0x000ea20000300800 */
[----:B------:R-:W-:Y:S01]  /*186a0*/  ISETP.LT.AND P3, PT, R37, UR10, !P3 ;  /* 0x0000000a25007c0c */ /* 0x000fe2000df61270 */
[C---:B------:R-:W-:Y:S01]  /*186b0*/  VIADD R75, R73.reuse, UR30 ;  /* 0x0000001e494b7c36 */ /* 0x040fe20008000000 */
[----:B------:R-:W-:Y:S01]  /*186c0*/  IADD3 R78, P6, PT, R73, R70, RZ ;  /* 0x00000046494e7210 */ /* 0x000fe20007fde0ff */
[----:B------:R-:W1:Y:S01]  /*186d0*/  LDCU UR10, c[0x0][0x398] ;  /* 0x00007300ff0a77ac */ /* 0x000e620008000800 */
[----:B------:R-:W-:Y:S01]  /*186e0*/  ISETP.LT.AND P5, PT, R67, UR12, !P0 ;  /* 0x0000000c43007c0c */ /* 0x000fe2000c7a1270 */
[----:B------:R-:W2:Y:S01]  /*186f0*/  LDL.LU R43, [R1+0x678] ;  /* 0x00067800012b7983 */ /* 0x000ea20000300800 */
[----:B------:R-:W-:Y:S01]  /*18700*/  SHF.R.S32.HI R74, RZ, 0x8, R74 ;  /* 0x00000008ff4a7819 */ /* 0x000fe2000001144a */
[----:B------:R-:W-:Y:S01]  /*18710*/  IMAD.X R79, R79, 0x1, R69, P6 ;  /* 0x000000014f4f7824 */ /* 0x000fe200030e0645 */
[----:B------:R-:W-:Y:S01]  /*18720*/  SHF.R.S32.HI R73, RZ, 0x1f, R75 ;  /* 0x0000001fff497819 */ /* 0x000fe2000001144b */
[----:B------:R-:W2:Y:S01]  /*18730*/  LDL.LU R40, [R1+0x67c] ;  /* 0x00067c0001287983 */ /* 0x000ea20000300800 */
[----:B------:R-:W-:Y:S01]  /*18740*/  IADD3 R76, P6, PT, R75, R0, RZ ;  /* 0x000000004b4c7210 */ /* 0x000fe20007fde0ff */
[----:B------:R-:W1:Y:S02]  /*18750*/  LDCU UR12, c[0x0][0x398] ;  /* 0x00007300ff0c77ac */ /* 0x000e640008000800 */
[----:B------:R4:W-:Y:S01]  /*18760*/  @P3 STG.E.U8 desc[UR22][R78.64], R74 ;  /* 0x0000004a4e003986 */ /* 0x0009e2000c101116 */
[----:B0-----:R-:W-:Y:S01]  /*18770*/  ISETP.LT.AND P3, PT, R34, UR9, !P0 ;  /* 0x0000000922007c0c */ /* 0x001fe2000c761270 */
[----:B------:R-:W-:Y:S01]  /*18780*/  IMAD.X R77, R73, 0x1, R72, P6 ;  /* 0x00000001494d7824 */ /* 0x000fe200030e0648 */
[----:B------:R-:W0:Y:S01]  /*18790*/  LDCU UR9, c[0x0][0x398] ;  /* 0x00007300ff0977ac */ /* 0x000e220008000800 */
[----:B------:R-:W2:Y:S04]  /*187a0*/  LDL.LU R41, [R1+0x478] ;  /* 0x0004780001297983 */ /* 0x000ea80000300800 */
[----:B------:R1:W-:Y:S01]  /*187b0*/  @P5 STG.E.U8 desc[UR22][R76.64], R83 ;  /* 0x000000534c005986 */ /* 0x0003e2000c101116 */
[----:B------:R-:W-:Y:S01]  /*187c0*/  ISETP.LT.AND P5, PT, R35, UR14, !P0 ;  /* 0x0000000e23007c0c */ /* 0x000fe2000c7a1270 */
[----:B------:R-:W0:Y:S01]  /*187d0*/  LDCU UR14, c[0x0][0x398] ;  /* 0x00007300ff0e77ac */ /* 0x000e220008000800 */
[----:B----4-:R-:W-:Y:S01]  /*187e0*/  IADD3 R78, P6, PT, R75, R2, RZ ;  /* 0x000000024b4e7210 */ /* 0x010fe20007fde0ff */
[----:B------:R-:W-:Y:S01]  /*187f0*/  VIADD R74, R66, 0x1d ;  /* 0x0000001d424a7836 */ /* 0x000fe20000000000 */
[----:B------:R-:W-:Y:S01]  /*18800*/  F2FP.SATFINITE.E5M2.F32.PACK_AB_MERGE_C R84, R36, R39, RZ ;  /* 0x000000272454723e */ /* 0x000fe200048060ff */
[----:B------:R-:W4:Y:S02]  /*18810*/  LDL.LU R38, [R1+0x47c] ;  /* 0x00047c0001267983 */ /* 0x000f240000300800 */
[----:B------:R-:W-:Y:S01]  /*18820*/  IMAD.X R79, R73, 0x1, R71, P6 ;  /* 0x00000001494f7824 */ /* 0x000fe200030e0647 */
[----:B------:R-:W-:Y:S01]  /*18830*/  ISETP.GE.AND P1, PT, R74, UR4, PT ;  /* 0x000000044a007c0c */ /* 0x000fe2000bf26270 */
[----:B------:R-:W4:Y:S01]  /*18840*/  LDL.LU R39, [R1+0x680] ;  /* 0x0006800001277983 */ /* 0x000f220000300800 */
[----:B-1----:R-:W-:Y:S01]  /*18850*/  IADD3 R76, P6, PT, R75, R68, RZ ;  /* 0x000000444b4c7210 */ /* 0x002fe20007fde0ff */
[----:B------:R-:W-:Y:S01]  /*18860*/  VIADD R74, R66, 0x1e ;  /* 0x0000001e424a7836 */ /* 0x000fe20000000000 */
[----:B------:R-:W1:Y:S01]  /*18870*/  LDCU UR4, c[0x0][0x398] ;  /* 0x00007300ff0477ac */ /* 0x000e620008000800 */
[----:B------:R0:W-:Y:S02]  /*18880*/  @P3 STG.E.U8 desc[UR22][R78.64], R82 ;  /* 0x000000524e003986 */ /* 0x0001e4000c101116 */
[----:B------:R-:W-:Y:S01]  /*18890*/  IMAD.X R77, R73, 0x1, R3, P6 ;  /* 0x00000001494d7824 */ /* 0x000fe200030e0603 */
[----:B------:R-:W-:Y:S01]  /*188a0*/  ISETP.GE.AND P3, PT, R74, UR6, PT ;  /* 0x000000064a007c0c */ /* 0x000fe2000bf66270 */
[----:B------:R-:W-:Y:S01]  /*188b0*/  VIADD R74, R75, UR30 ;  /* 0x0000001e4b4a7c36 */ /* 0x000fe20008000000 */
[----:B------:R-:W-:Y:S01]  /*188c0*/  PRMT R83, R83, 0x9910, RZ ;  /* 0x0000991053537816 */ /* 0x000fe200000000ff */
[----:B------:R-:W4:Y:S01]  /*188d0*/  LDL.LU R36, [R1+0x684] ;  /* 0x0006840001247983 */ /* 0x000f220000300800 */
[----:B0-----:R-:W-:Y:S01]  /*188e0*/  ISETP.LT.AND P0, PT, R37, UR9, !P0 ;  /* 0x0000000925007c0c */ /* 0x001fe2000c701270 */
[----:B------:R-:W0:Y:S02]  /*188f0*/  LDCU UR6, c[0x0][0x398] ;  /* 0x00007300ff0677ac */ /* 0x000e240008000800 */
[----:B------:R1:W-:Y:S01]  /*18900*/  @P5 STG.E.U8 desc[UR22][R76.64], R80 ;  /* 0x000000504c005986 */ /* 0x0003e2000c101116 */
[----:B------:R-:W-:Y:S01]  /*18910*/  IADD3 R78, P6, PT, R75, R70, RZ ;  /* 0x000000464b4e7210 */ /* 0x000fe20007fde0ff */
[----:B------:R-:W0:Y:S01]  /*18920*/  LDCU UR9, c[0x0][0x398] ;  /* 0x00007300ff0977ac */ /* 0x000e220008000800 */
[----:B------:R-:W-:-:S02]  /*18930*/  ISETP.LT.AND P5, PT, R67, UR10, !P4 ;  /* 0x0000000a43007c0c */ /* 0x000fc4000e7a1270 */
[----:B------:R-:W-:Y:S01]  /*18940*/  SHF.R.S32.HI R75, RZ, 0x1f, R74 ;  /* 0x0000001fff4b7819 */ /* 0x000fe2000001144a */
[----:B------:R-:W-:Y:S01]  /*18950*/  IMAD.X R79, R73, 0x1, R69, P6 ;  /* 0x00000001494f7824 */ /* 0x000fe200030e0645 */
[----:B------:R-:W-:Y:S01]  /*18960*/  PRMT R82, R82, 0x9910, RZ ;  /* 0x0000991052527816 */ /* 0x000fe200000000ff */
[----:B------:R-:W-:Y:S01]  /*18970*/  IMAD.MOV.U32 R73, RZ, RZ, R83 ;  /* 0x000000ffff497224 */ /* 0x000fe200078e0053 */
[----:B------:R-:W0:Y:S01]  /*18980*/  LDCU UR10, c[0x0][0x398] ;  /* 0x00007300ff0a77ac */ /* 0x000e220008000800 */
[----:B-1----:R-:W-:-:S03]  /*18990*/  IADD3 R76, P6, PT, R74, R0, RZ ;  /* 0x000000004a4c7210 */ /* 0x002fc60007fde0ff */
[----:B------:R-:W-:Y:S02]  /*189a0*/  SHF.R.S32.HI R73, RZ, 0x8, R73 ;  /* 0x00000008ff497819 */ /* 0x000fe40000011449 */
[----:B------:R-:W-:Y:S01]  /*189b0*/  IMAD.X R77, R75, 0x1, R72, P6 ;  /* 0x000000014b4d7824 */ /* 0x000fe200030e0648 */
[----:B------:R1:W-:Y:S04]  /*189c0*/  @P0 STG.E.U8 desc[UR22][R78.64], R81 ;  /* 0x000000514e000986 */ /* 0x0003e8000c101116 */
[----:B------:R0:W-:Y:S01]  /*189d0*/  @P5 STG.E.U8 desc[UR22][R76.64], R73 ;  /* 0x000000494c005986 */ /* 0x0001e2000c101116 */
[----:B------:R-:W-:Y:S01]  /*189e0*/  ISETP.LT.AND P5, PT, R34, UR4, !P4 ;  /* 0x0000000422007c0c */ /* 0x000fe2000e7a1270 */
[----:B------:R-:W2:Y:S01]  /*189f0*/  LDCU UR4, c[0x0][0x39c] ;  /* 0x00007380ff0477ac */ /* 0x000ea20008000800 */
[----:B-1----:R-:W-:-:S02]  /*18a00*/  IADD3 R78, P6, PT, R74, R2, RZ ;  /* 0x000000024a4e7210 */ /* 0x002fc40007fde0ff */
[----:B0-----:R-:W-:Y:S01]  /*18a10*/  PRMT R73, R80, 0x9910, RZ ;  /* 0x0000991050497816 */ /* 0x001fe200000000ff */
[----:B------:R-:W-:Y:S02]  /*18a20*/  IMAD.MOV.U32 R80, RZ, RZ, R82 ;  /* 0x000000ffff507224 */ /* 0x000fe400078e0052 */
[----:B------:R-:W-:-:S03]  /*18a30*/  IMAD.X R79, R75, 0x1, R71, P6 ;  /* 0x000000014b4f7824 */ /* 0x000fc600030e0647 */
[----:B------:R-:W-:-:S05]  /*18a40*/  SHF.R.S32.HI R80, RZ, 0x8, R80 ;  /* 0x00000008ff507819 */ /* 0x000fca0000011450 */
[----:B------:R0:W-:Y:S01]  /*18a50*/  @P5 STG.E.U8 desc[UR22][R78.64], R80 ;  /* 0x000000504e005986 */ /* 0x0001e2000c101116 */
[----:B---3--:R-:W-:Y:S02]  /*18a60*/  F2FP.SATFINITE.E5M2.F32.PACK_AB_MERGE_C R82, R31, R30, RZ ;  /* 0x0000001e1f52723e */ /* 0x008fe400048060ff */
[----:B0-----:R-:W-:Y:S02]  /*18a70*/  PRMT R79, R81, 0x9910, RZ ;  /* 0x00009910514f7816 */ /* 0x001fe400000000ff */
[----:B------:R-:W-:Y:S02]  /*18a80*/  F2FP.SATFINITE.E5M2.F32.PACK_AB_MERGE_C R81, R33, R32, RZ ;  /* 0x000000202151723e */ /* 0x000fe400048060ff */
[----:B------:R-:W3:Y:S04]  /*18a90*/  LDL.LU R32, [R1+0x480] ;  /* 0x0004800001207983 */ /* 0x000ee80000300800 */
[----:B------:R-:W3:Y:S04]  /*18aa0*/  LDL.LU R33, [R1+0x484] ;  /* 0x0004840001217983 */ /* 0x000ee80000300800 */
[----:B------:R-:W3:Y:S04]  /*18ab0*/  LDL.LU R30, [R1+0x278] ;  /* 0x00027800011e7983 */ /* 0x000ee80000300800 */
[----:B------:R-:W3:Y:S01]  /*18ac0*/  LDL.LU R31, [R1+0x27c] ;  /* 0x00027c00011f7983 */ /* 0x000ee20000300800 */
[----:B--2---:R-:W-:-:S03]  /*18ad0*/  F2FP.SATFINITE.E5M2.F32.PACK_AB_MERGE_C R83, R29, R28, RZ ;  /* 0x0000001c1d53723e */ /* 0x004fc600048060ff */
[----:B------:R-:W2:Y:S04]  /*18ae0*/  LDL.LU R28, [R1+0x78] ;  /* 0x00007800011c7983 */ /* 0x000ea80000300800 */
[----:B------:R-:W2:Y:S01]  /*18af0*/  LDL.LU R29, [R1+0x7c] ;  /* 0x00007c00011d7983 */ /* 0x000ea20000300800 */
[----:B------:R-:W-:Y:S01]  /*18b00*/  ISETP.LT.AND P0, PT, R35, UR6, !P4 ;  /* 0x0000000623007c0c */ /* 0x000fe2000e701270 */
[----:B------:R-:W0:Y:S01]  /*18b10*/  LDCU UR6, c[0x0][0x398] ;  /* 0x00007300ff0677ac */ /* 0x000e220008000800 */
[----:B------:R-:W-:Y:S02]  /*18b20*/  IADD3 R76, P6, PT, R74, R68, RZ ;  /* 0x000000444a4c7210 */ /* 0x000fe40007fde0ff */
[----:B------:R-:W-:-:S03]  /*18b30*/  SHF.R.S32.HI R73, RZ, 0x8, R73 ;  /* 0x00000008ff497819 */ /* 0x000fc60000011449 */
[----:B------:R-:W-:Y:S01]  /*18b40*/  IMAD.X R77, R75, 0x1, R3, P6 ;  /* 0x000000014b4d7824 */ /* 0x000fe200030e0603 */
[----:B------:R-:W-:Y:S01]  /*18b50*/  ISETP.LT.AND P5, PT, R67, UR10, !P2 ;  /* 0x0000000a43007c0c */ /* 0x000fe2000d7a1270 */
[----:B------:R-:W-:Y:S01]  /*18b60*/  VIADD R78, R66, 0x1f ;  /* 0x0000001f424e7836 */ /* 0x000fe20000000000 */
[----:B------:R-:W-:Y:S01]  /*18b70*/  SHF.R.S32.HI R79, RZ, 0x8, R79 ;  /* 0x00000008ff4f7819 */ /* 0x000fe2000001144f */
[----:B------:R-:W1:Y:S02]  /*18b80*/  LDCU UR10, c[0x0][0x398] ;  /* 0x00007300ff0a77ac */ /* 0x000e640008000800 */
[----:B------:R0:W-:Y:S01]  /*18b90*/  @P0 STG.E.U8 desc[UR22][R76.64], R73 ;  /* 0x000000494c000986 */ /* 0x0001e2000c101116 */
[----:B------:R-:W-:Y:S01]  /*18ba0*/  ISETP.LT.AND P0, PT, R37, UR9, !P4 ;  /* 0x0000000925007c0c */ /* 0x000fe2000e701270 */
[----:B------:R-:W1:Y:S01]  /*18bb0*/  LDCU UR9, c[0x0][0x398] ;  /* 0x00007300ff0977ac */ /* 0x000e620008000800 */
[C---:B0-----:R-:W-:Y:S01]  /*18bc0*/  VIADD R73, R74.reuse, UR30 ;  /* 0x0000001e4a497c36 */ /* 0x041fe20008000000 */
[----:B------:R-:W-:-:S04]  /*18bd0*/  IADD3 R76, P4, PT, R74, R70, RZ ;  /* 0x000000464a4c7210 */ /* 0x000fc80007f9e0ff */
[----:B------:R-:W-:Y:S02]  /*18be0*/  SHF.R.S32.HI R80, RZ, 0x1f, R73 ;  /* 0x0000001fff507819 */ /* 0x000fe40000011449 */
[----:B------:R-:W-:Y:S01]  /*18bf0*/  IADD3 R74, P6, PT, R73, R0, RZ ;  /* 0x00000000494a7210 */ /* 0x000fe20007fde0ff */
[----:B------:R-:W-:Y:S01]  /*18c00*/  IMAD.X R77, R75, 0x1, R69, P4 ;  /* 0x000000014b4d7824 */ /* 0x000fe200020e0645 */
[----:B------:R-:W-:Y:S01]  /*18c10*/  ISETP.GE.AND P4, PT, R78, UR4, PT ;  /* 0x000000044e007c0c */ /* 0x000fe2000bf86270 */
[----:B------:R-:W0:Y:S02]  /*18c20*/  LDCU UR4, c[0x0][0x39c] ;  /* 0x00007380ff0477ac */ /* 0x000e240008000800 */
[----:B------:R-:W-:Y:S01]  /*18c30*/  IMAD.X R75, R80, 0x1, R72, P6 ;  /* 0x00000001504b7824 */ /* 0x000fe200030e0648 */
[----:B------:R-:W-:Y:S01]  /*18c40*/  IADD3 R78, P6, PT, R73, R2, RZ ;  /* 0x00000002494e7210 */ /* 0x000fe20007fde0ff */
[----:B------:R1:W-:Y:S01]  /*18c50*/  @P0 STG.E.U8 desc[UR22][R76.64], R79 ;  /* 0x0000004f4c000986 */ /* 0x0003e2000c101116 */
[----:B------:R-:W-:Y:S01]  /*18c60*/  ISETP.LT.AND P0, PT, R35, UR6, !P2 ;  /* 0x0000000623007c0c */ /* 0x000fe2000d701270 */
[----:B------:R-:W0:Y:S02]  /*18c70*/  LDCU UR6, c[0x0][0x39c] ;  /* 0x00007380ff0677ac */ /* 0x000e240008000800 */
[----:B------:R4:W-:Y:S01]  /*18c80*/  @P5 STG.E.U8 desc[UR22][R74.64], R84 ;  /* 0x000000544a005986 */ /* 0x0009e2000c101116 */
[----:B------:R-:W-:Y:S01]  /*18c90*/  ISETP.LT.AND P5, PT, R34, UR12, !P2 ;  /* 0x0000000c22007c0c */ /* 0x000fe2000d7a1270 */
[----:B------:R-:W0:Y:S01]  /*18ca0*/  LDCU UR12, c[0x0][0x398] ;  /* 0x00007300ff0c77ac */ /* 0x000e220008000800 */
[----:B------:R-:W-:Y:S01]  /*18cb0*/  ISETP.LT.AND P2, PT, R37, UR14, !P2 ;  /* 0x0000000e25007c0c */ /* 0x000fe2000d741270 */
[----:B------:R-:W0:Y:S01]  /*18cc0*/  LDCU UR14, c[0x0][0x398] ;  /* 0x00007300ff0e77ac */ /* 0x000e220008000800 */
[----:B-1----:R-:W-:Y:S01]  /*18cd0*/  IMAD.X R79, R80, 0x1, R71, P6 ;  /* 0x00000001504f7824 */ /* 0x002fe200030e0647 */
[----:B------:R-:W-:-:S05]  /*18ce0*/  IADD3 R76, P6, PT, R73, R68, RZ ;  /* 0x00000044494c7210 */ /* 0x000fca0007fde0ff */
[----:B------:R-:W-:Y:S01]  /*18cf0*/  IMAD.X R77, R80, 0x1, R3, P6 ;  /* 0x00000001504d7824 */ /* 0x000fe200030e0603 */
[C---:B----4-:R-:W-:Y:S02]  /*18d00*/  IADD3 R74, P6, PT, R73.reuse, R70, RZ ;  /* 0x00000046494a7210 */ /* 0x050fe40007fde0ff */
[----:B------:R1:W-:Y:S01]  /*18d10*/  @P5 STG.E.U8 desc[UR22][R78.64], R81 ;  /* 0x000000514e005986 */ /* 0x0003e2000c101116 */
[----:B------:R-:W-:Y:S01]  /*18d20*/  VIADD R73, R73, UR30 ;  /* 0x0000001e49497c36 */ /* 0x000fe20008000000 */
[----:B------:R-:W-:Y:S01]  /*18d30*/  PRMT R84, R84, 0x9910, RZ ;  /* 0x0000991054547816 */ /* 0x000fe200000000ff */
[----:B------:R-:W-:Y:S01]  /*18d40*/  IMAD.X R75, R80, 0x1, R69, P6 ;  /* 0x00000001504b7824 */ /* 0x000fe200030e0645 */
[----:B------:R4:W-:Y:S01]  /*18d50*/  @P0 STG.E.U8 desc[UR22][R76.64], R82 ;  /* 0x000000524c000986 */ /* 0x0009e2000c101116 */
[----:B------:R-:W-:Y:S01]  /*18d60*/  ISETP.LT.AND P0, PT, R67, UR9, !P1 ;  /* 0x0000000943007c0c */ /* 0x000fe2000cf01270 */
[----:B------:R-:W0:Y:S01]  /*18d70*/  LDCU UR9, c[0x0][0x398] ;  /* 0x00007300ff0977ac */ /* 0x000e220008000800 */
[----:B------:R-:W-:Y:S01]  /*18d80*/  ISETP.LT.AND P5, PT, R34, UR10, !P1 ;  /* 0x0000000a22007c0c */ /* 0x000fe2000cfa1270 */
[----:B------:R0:W-:Y:S01]  /*18d90*/  @P2 STG.E.U8 desc[UR22][R74.64], R83 ;  /* 0x000000534a002986 */ /* 0x0001e2000c101116 */
[----:B------:R-:W-:Y:S01]  /*18da0*/  PRMT R80, R81, 0x9910, RZ ;  /* 0x0000991051507816 */ /* 0x000fe200000000ff */
[----:B------:R-:W2:Y:S01]  /*18db0*/  LDCU UR10, c[0x0][0x398] ;  /* 0x00007300ff0a77ac */ /* 0x000ea20008000800 */
[----:B-1----:R-:W-:Y:S01]  /*18dc0*/  SHF.R.S32.HI R78, RZ, 0x1f, R73 ;  /* 0x0000001fff4e7819 */ /* 0x002fe20000011449 */
[----:B------:R-:W-:Y:S01]  /*18dd0*/  IMAD.MOV.U32 R81, RZ, RZ, R84 ;  /* 0x000000ffff517224 */ /* 0x000fe200078e0054 */
[----:B----4-:R-:W-:-:S02]  /*18de0*/  IADD3 R76, P2, PT, R73, R0, RZ ;  /* 0x00000000494c7210 */ /* 0x010fc40007f5e0ff */
[----:B0-----:R-:W-:-:S03]  /*18df0*/  IADD3 R74, P6, PT, R73, R2, RZ ;  /* 0x00000002494a7210 */ /* 0x001fc60007fde0ff */
[C---:B------:R-:W-:Y:S01]  /*18e00*/  IMAD.X R77, R78.reuse, 0x1, R72, P2 ;  /* 0x000000014e4d7824 */ /* 0x040fe200010e0648 */
[----:B------:R-:W-:Y:S02]  /*18e10*/  SHF.R.S32.HI R81, RZ, 0x8, R81 ;  /* 0x00000008ff517819 */ /* 0x000fe40000011451 */
[----:B------:R-:W-:Y:S01]  /*18e20*/  SHF.R.S32.HI R80, RZ, 0x8, R80 ;  /* 0x00000008ff507819 */ /* 0x000fe20000011450 */
[----:B------:R-:W-:Y:S01]  /*18e30*/  IMAD.X R75, R78, 0x1, R71, P6 ;  /* 0x000000014e4b7824 */ /* 0x000fe200030e0647 */
[----:B------:R-:W-:Y:S01]  /*18e40*/  ISETP.LT.AND P6, PT, R35, UR12, !P1 ;  /* 0x0000000c23007c0c */ /* 0x000fe2000cfc1270 */
[----:B------:R0:W-:Y:S01]  /*18e50*/  @P0 STG.E.U8 desc[UR22][R76.64], R81 ;  /* 0x000000514c000986 */ /* 0x0001e2000c101116 */
[----:B------:R-:W-:Y:S01]  /*18e60*/  VIADD R79, R66, 0x20 ;  /* 0x00000020424f7836 */ /* 0x000fe20000000000 */
[----:B------:R-:W1:Y:S02]  /*18e70*/  LDCU UR12, c[0x0][0x398] ;  /* 0x00007300ff0c77ac */ /* 0x000e640008000800 */
[----:B------:R4:W-:Y:S01]  /*18e80*/  @P5 STG.E.U8 desc[UR22][R74.64], R80 ;  /* 0x000000504a005986 */ /* 0x0009e2000c101116 */
[----:B0-----:R-:W-:Y:S01]  /*18e90*/  PRMT R76, R82, 0x9910, RZ ;  /* 0x00009910524c7816 */ /* 0x001fe200000000ff */
[----:B----4-:R-:W-:Y:S01]  /*18ea0*/  VIADD R75, R66, 0x21 ;  /* 0x00000021424b7836 */ /* 0x010fe20000000000 */
[----:B------:R-:W-:-:S02]  /*18eb0*/  IADD3 R74, P5, PT, R73, R68, RZ ;  /* 0x00000044494a7210 */ /* 0x000fc40007fbe0ff */
[----:B------:R-:W-:Y:S02]  /*18ec0*/  SHF.R.S32.HI R76, RZ, 0x8, R76 ;  /* 0x00000008ff4c7819 */ /* 0x000fe4000001144c */
[----:B------:R-:W-:Y:S01]  /*18ed0*/  ISETP.GE.AND P0, PT, R75, UR6, PT ;  /* 0x000000064b007c0c */ /* 0x000fe2000bf06270 */
[----:B------:R-:W-:Y:S01]  /*18ee0*/  IMAD.X R75, R78, 0x1, R3, P5 ;  /* 0x000000014e4b7824 */ /* 0x000fe200028e0603 */
[----:B------:R-:W-:Y:S01]  /*18ef0*/  ISETP.LT.AND P5, PT, R37, UR14, !P1 ;  /* 0x0000000e25007c0c */ /* 0x000fe2000cfa1270 */
[----:B------:R-:W0:Y:S01]  /*18f00*/  LDCU UR6, c[0x0][0x398] ;  /* 0x00007300ff0677ac */ /* 0x000e220008000800 */
[----:B------:R-:W-:Y:S02]  /*18f10*/  ISETP.GE.AND P2, PT, R79, UR4, PT ;  /* 0x000000044f007c0c */ /* 0x000fe4000bf46270 */
[----:B------:R4:W-:Y:S01]  /*18f20*/  @P6 STG.E.U8 desc[UR22][R74.64], R76 ;  /* 0x0000004c4a006986 */ /* 0x0009e2000c101116 */
[----:B------:R-:W0:Y:S01]  /*18f30*/  LDCU UR4, c[0x0][0x39c] ;  /* 0x00007380ff0477ac */ /* 0x000e220008000800 */
[----:B------:R-:W-:-:S02]  /*18f40*/  PRMT R77, R83, 0x9910, RZ ;  /* 0x00009910534d7816 */ /* 0x000fc400000000ff */
[----:B------:R-:W-:Y:S01]  /*18f50*/  F2FP.SATFINITE.E5M2.F32.PACK_AB_MERGE_C R81, R40, R43, RZ ;  /* 0x0000002b2851723e */ /* 0x000fe200048060ff */
[----:B------:R-:W0:Y:S01]  /*18f60*/  LDCU UR14, c[0x0][0x398] ;  /* 0x00007300ff0e77ac */ /* 0x000e220008000800 */
[C---:B----4-:R-:W-:Y:S01]  /*18f70*/  IADD3 R74, P1, PT, R73.reuse, R70, RZ ;  /* 0x00000046494a7210 */ /* 0x050fe20007f3e0ff */
[----:B------:R-:W-:Y:S01]  /*18f80*/  VIADD R73, R73, UR30 ;  /* 0x0000001e49497c36 */ /* 0x000fe20008000000 */
[----:B------:R-:W-:-:S03]  /*18f90*/  SHF.R.S32.HI R77, RZ, 0x8, R77 ;  /* 0x00000008ff4d7819 */ /* 0x000fc6000001144d */
[----:B------:R-:W-:Y:S01]  /*18fa0*/  IMAD.X R75, R78, 0x1, R69, P1 ;  /* 0x000000014e4b7824 */ /* 0x000fe200008e0645 */
[----:B------:R-:W-:Y:S01]  /*18fb0*/  ISETP.LT.AND P1, PT, R67, UR9, !P3 ;  /* 0x0000000943007c0c */ /* 0x000fe2000df21270 */
[----:B------:R-:W-:Y:S01]  /*18fc0*/  VIADD R79, R66, 0x22 ;  /* 0x00000022424f7836 */ /* 0x000fe20000000000 */
[----:B------:R-:W-:Y:S01]  /*18fd0*/  SHF.R.S32.HI R78, RZ, 0x1f, R73 ;  /* 0x0000001fff4e7819 */ /* 0x000fe20000011449 */
[----:B------:R-:W4:Y:S01]  /*18fe0*/  LDCU UR9, c[0x0][0x398] ;  /* 0x00007300ff0977ac */ /* 0x000f220008000800 */
[----:B------:R-:W-:Y:S01]  /*18ff0*/  IADD3 R76, P6, PT, R73, R0, RZ ;  /* 0x00000000494c7210 */ /* 0x000fe20007fde0ff */
[----:B------:R0:W-:Y:S04]  /*19000*/  @P5 STG.E.U8 desc[UR22][R74.64], R77 ;  /* 0x0000004d4a005986 */ /* 0x0001e8000c101116 */
[----:B0-----:R-:W-:-:S05]  /*19010*/  IMAD.X R77, R78, 0x1, R72, P6 ;  /* 0x000000014e4d7824 */ /* 0x001fca00030e0648 */
[----:B------:R0:W-:Y:S01]  /*19020*/  @P1 STG.E.U8 desc[UR22][R76.64], R81 ;  /* 0x000000514c001986 */ /* 0x0001e2000c101116 */
[----:B------:R-:W-:Y:S01]  /*19030*/  ISETP.GE.AND P1, PT, R79, UR4, PT ;  /* 0x000000044f007c0c */ /* 0x000fe2000bf26270 */
[----:B------:R-:W0:Y:S01]  /*19040*/  LDCU UR4, c[0x0][0x398] ;  /* 0x00007300ff0477ac */ /* 0x000e220008000800 */
[----:B---3--:R-:W-:Y:S02]  /*19050*/  F2FP.SATFINITE.E5M2.F32.PACK_AB_MERGE_C R79, R31, R30, RZ ;  /* 0x0000001e1f4f723e */ /* 0x008fe400048060ff */
[----:B------:R-:W3:Y:S04]  /*19060*/  LDL.LU R30, [R1+0x280] ;  /* 0x00028000011e7983 */ /* 0x000ee80000300800 */
[----:B------:R-:W3:Y:S01]  /*19070*/  LDL.LU R31, [R1+0x284] ;  /* 0x00028400011f7983 */ /* 0x000ee20000300800 */
[----:B--2---:R-:W-:-:S03]  /*19080*/  F2FP.SATFINITE.E5M2.F32.PACK_AB_MERGE_C R80, R29, R28, RZ ;  /* 0x0000001c1d50723e */ /* 0x004fc600048060ff */
[----:B------:R-:W2:Y:S04]  /*19090*/  LDL.LU R28, [R1+0x80] ;  /* 0x00008000011c7983 */ /* 0x000ea80000300800 */
[----:B------:R-:W2:Y:S01]  /*190a0*/  LDL.LU R29, [R1+0x84] ;  /* 0x00008400011d7983 */ /* 0x000ea20000300800 */
[----:B------:R-:W-:Y:S01]  /*190b0*/  ISETP.LT.AND P5, PT, R34, UR10, !P3 ;  /* 0x0000000a22007c0c */ /* 0x000fe2000dfa1270 */
[----:B------:R-:W1:Y:S01]  /*190c0*/  LDCU UR10, c[0x0][0x398] ;  /* 0x00007300ff0a77ac */ /* 0x000e620008000800 */
[----:B------:R-:W-:Y:S02]  /*190d0*/  IADD3 R74, P6, PT, R73, R2, RZ ;  /* 0x00000002494a7210 */ /* 0x000fe40007fde0ff */
[----:B------:R-:W-:Y:S02]  /*190e0*/  F2FP.SATFINITE.E5M2.F32.PACK_AB_MERGE_C R82, R38, R41, RZ ;  /* 0x000000292652723e */ /* 0x000fe400048060ff */
[----:B0-----:R-:W-:Y:S01]  /*190f0*/  PRMT R81, R81, 0x9910, RZ ;  /* 0x0000991051517816 */ /* 0x001fe200000000ff */
[----:B------:R-:W-:Y:S01]  /*19100*/  IMAD.X R75, R78, 0x1, R71, P6 ;  /* 0x000000014e4b7824 */ /* 0x000fe200030e0647 */
[----:B------:R-:W-:Y:S01]  /*19110*/  ISETP.LT.AND P6, PT, R35, UR6, !P3 ;  /* 0x0000000623007c0c */ /* 0x000fe2000dfc1270 */
[----:B------:R-:W0:Y:S01]  /*19120*/  LDCU UR6, c[0x0][0x398] ;  /* 0x00007300ff0677ac */ /* 0x000e220008000800 */
[----:B------:R-:W2:Y:S04]  /*19130*/  LDL.LU R41, [R1+0x688] ;  /* 0x0006880001297983 */ /* 0x000ea80000300800 */
[----:B------:R1:W-:Y:S01]  /*19140*/  @P5 STG.E.U8 desc[UR22][R74.64], R82 ;  /* 0x000000524a005986 */ /* 0x0003e2000c101116 */
[----:B----4-:R-:W-:Y:S01]  /*19150*/  ISETP.LT.AND P3, PT, R37, UR9, !P3 ;  /* 0x0000000925007c0c */ /* 0x010fe2000df61270 */
[----:B------:R-:W4:Y:S02]  /*19160*/  LDCU UR9, c[0x0][0x398] ;  /* 0x00007300ff0977ac */ /* 0x000f240008000800 */
[----:B------:R-:W2:Y:S01]  /*19170*/  LDL.LU R38, [R1+0x68c] ;  /* 0x00068c0001267983 */ /* 0x000ea20000300800 */
[----:B-1----:R-:W-:-:S05]  /*19180*/  IADD3 R74, P5, PT, R73, R68, RZ ;  /* 0x00000044494a7210 */ /* 0x002fca0007fbe0ff */
[----:B------:R-:W-:Y:S01]  /*19190*/  IMAD.X R75, R78, 0x1, R3, P5 ;  /* 0x000000014e4b7824 */ /* 0x000fe200028e0603 */
[----:B------:R-:W-:Y:S01]  /*191a0*/  ISETP.LT.AND P5, PT, R67, UR10, !P4 ;  /* 0x0000000a43007c0c */ /* 0x000fe2000e7a1270 */
[----:B------:R-:W1:Y:S03]  /*191b0*/  LDCU UR10, c[0x0][0x398] ;  /* 0x00007300ff0a77ac */ /* 0x000e660008000800 */
[----:B------:R0:W-:Y:S01]  /*191c0*/  @P6 STG.E.U8 desc[UR22][R74.64], R79 ;  /* 0x0000004f4a006986 */ /* 0x0001e2000c101116 */
[C---:B------:R-:W-:Y:S01]  /*191d0*/  IADD3 R76, P6, PT, R73.reuse, R70, RZ ;  /* 0x00000046494c7210 */ /* 0x040fe20007fde0ff */
[----:B------:R-:W-:-:S04]  /*191e0*/  VIADD R73, R73, UR30 ;  /* 0x0000001e49497c36 */ /* 0x000fc80008000000 */
[----:B------:R-:W-:Y:S01]  /*191f0*/  IMAD.X R77, R78, 0x1, R69, P6 ;  /* 0x000000014e4d7824 */ /* 0x000fe200030e0645 */
[----:B------:R-:W-:Y:S02]  /*19200*/  SHF.R.S32.HI R78, RZ, 0x1f, R73 ;  /* 0x0000001fff4e7819 */ /* 0x000fe40000011449 */
[----:B0-----:R-:W-:Y:S02]  /*19210*/  IADD3 R74, P6, PT, R73, R0, RZ ;  /* 0x00000000494a7210 */ /* 0x001fe40007fde0ff */
[----:B------:R0:W-:Y:S01]  /*19220*/  @P3 STG.E.U8 desc[UR22][R76.64], R80 ;  /* 0x000000504c003986 */ /* 0x0001e2000c101116 */
[----:B------:R-:W-:Y:S02]  /*19230*/  PRMT R82, R82, 0x9910, RZ ;  /* 0x0000991052527816 */ /* 0x000fe400000000ff */
[----:B------:R-:W-:Y:S01]  /*19240*/  IMAD.X R75, R78, 0x1, R72, P6 ;  /* 0x000000014e4b7824 */ /* 0x000fe200030e0648 */
[----:B------:R-:W-:Y:S01]  /*19250*/  ISETP.LT.AND P3, PT, R34, UR4, !P4 ;  /* 0x0000000422007c0c */ /* 0x000fe2000e761270 */
[----:B------:R-:W1:Y:S01]  /*19260*/  LDCU UR4, c[0x0][0x39c] ;  /* 0x00007380ff0477ac */ /* 0x000e620008000800 */
[----:B0-----:R-:W-:-:S05]  /*19270*/  SHF.R.S32.HI R76, RZ, 0x8, R81 ;  /* 0x00000008ff4c7819 */ /* 0x001fca0000011451 */
[----:B------:R0:W-:Y:S01]  /*19280*/  @P5 STG.E.U8 desc[UR22][R74.64], R76 ;  /* 0x0000004c4a005986 */ /* 0x0001e2000c101116 */
[----:B------:R-:W-:Y:S01]  /*19290*/  ISETP.LT.AND P5, PT, R35, UR6, !P4 ;  /* 0x0000000623007c0c */ /* 0x000fe2000e7a1270 */
[----:B------:R-:W1:Y:S01]  /*192a0*/  LDCU UR6, c[0x0][0x39c] ;  /* 0x00007380ff0677ac */ /* 0x000e620008000800 */
[----:B------:R-:W-:Y:S02]  /*192b0*/  PRMT R79, R79, 0x9910, RZ ;  /* 0x000099104f4f7816 */ /* 0x000fe400000000ff */
[----:B0-----:R-:W-:Y:S01]  /*192c0*/  IADD3 R76, P6, PT, R73, R2, RZ ;  /* 0x00000002494c7210 */ /* 0x001fe20007fde0ff */
[----:B------:R-:W-:-:S04]  /*192d0*/  IMAD.MOV.U32 R75, RZ, RZ, R82 ;  /* 0x000000ffff4b7224 */ /* 0x000fc800078e0052 */
[----:B------:R-:W-:Y:S01]  /*192e0*/  IMAD.X R77, R78, 0x1, R71, P6 ;  /* 0x000000014e4d7824 */ /* 0x000fe200030e0647 */
[----:B------:R-:W-:Y:S02]  /*192f0*/  SHF.R.S32.HI R75, RZ, 0x8, R75 ;  /* 0x00000008ff4b7819 */ /* 0x000fe4000001144b */
[----:B------:R-:W-:-:S03]  /*19300*/  IADD3 R74, P6, PT, R73, R68, RZ ;  /* 0x00000044494a7210 */ /* 0x000fc60007fde0ff */
[----:B------:R0:W-:Y:S01]  /*19310*/  @P3 STG.E.U8 desc[UR22][R76.64], R75 ;  /* 0x0000004b4c003986 */ /* 0x0001e2000c101116 */
[----:B------:R-:W-:Y:S01]  /*19320*/  PRMT R80, R80, 0x9910, RZ ;  /* 0x0000991050507816 */ /* 0x000fe200000000ff */
[----:B0-----:R-:W-:Y:S01]  /*19330*/  IMAD.X R75, R78, 0x1, R3, P6 ;  /* 0x000000014e4b7824 */ /* 0x001fe200030e0603 */
[----:B------:R-:W-:Y:S02]  /*19340*/  SHF.R.S32.HI R76, RZ, 0x8, R79 ;  /* 0x00000008ff4c7819 */ /* 0x000fe4000001144f */
[----:B----4-:R-:W-:Y:S02]  /*19350*/  ISETP.LT.AND P6, PT, R37, UR9, !P4 ;  /* 0x0000000925007c0c */ /* 0x010fe4000e7c1270 */
[----:B------:R-:W-:Y:S01]  /*19360*/  F2FP.SATFINITE.E5M2.F32.PACK_AB_MERGE_C R83, R36, R39, RZ ;  /* 0x000000272453723e */ /* 0x000fe200048060ff */
[----:B------:R0:W-:Y:S01]  /*19370*/  @P5 STG.E.U8 desc[UR22][R74.64], R76 ;  /* 0x0000004c4a005986 */ /* 0x0001e2000c101116 */
[----:B-1----:R-:W-:Y:S01]  /*19380*/  ISETP.LT.AND P4, PT, R67, UR10, !P2 ;  /* 0x0000000a43007c0c */ /* 0x002fe2000d781270 */
[----:B------:R-:W-:Y:S01]  /*19390*/  VIADD R79, R66, 0x23 ;  /* 0x00000023424f7836 */ /* 0x000fe20000000000 */
[----:B------:R-:W-:Y:S01]  /*193a0*/  F2FP.SATFINITE.E5M2.F32.PACK_AB_MERGE_C R84, R33, R32, RZ ;  /* 0x000000202154723e */ /* 0x000fe200048060ff */
[----:B------:R-:W4:Y:S01]  /*193b0*/  LDL.LU R39, [R1+0x488] ;  /* 0x0004880001277983 */ /* 0x000f220000300800 */
[----:B------:R-:W1:Y:S03]  /*193c0*/  LDCU UR9, c[0x0][0x398] ;  /* 0x00007300ff0977ac */ /* 0x000e660008000800 */
[----:B------:R-:W4:Y:S01]  /*193d0*/  LDL.LU R36, [R1+0x48c] ;  /* 0x00048c0001247983 */ /* 0x000f220000300800 */
[----:B------:R-:W1:Y:S01]  /*193e0*/  LDCU UR10, c[0x0][0x398] ;  /* 0x00007300ff0a77ac */ /* 0x000e620008000800 */
[C---:B0-----:R-:W-:Y:S01]  /*193f0*/  IADD3 R76, P3, PT, R73.reuse, R70, RZ ;  /* 0x00000046494c7210 */ /* 0x041fe20007f7e0ff */
[----:B------:R-:W-:Y:S01]  /*19400*/  IMAD.MOV.U32 R75, RZ, RZ, R80 ;  /* 0x000000ffff4b7224 */ /* 0x000fe200078e0050 */
[----:B------:R-:W4:Y:S01]  /*19410*/  LDL.LU R32, [R1+0x288] ;  /* 0x0002880001207983 */ /* 0x000f220000300800 */
[----:B------:R-:W-:-:S02]  /*19420*/  VIADD R73, R73, UR30 ;  /* 0x0000001e49497c36 */ /* 0x000fc40008000000 */
[----:B------:R-:W-:Y:S01]  /*19430*/  IMAD.X R77, R78, 0x1, R69, P3 ;  /* 0x000000014e4d7824 */ /* 0x000fe200018e0645 */
[----:B------:R-:W-:Y:S01]  /*19440*/  SHF.R.S32.HI R75, RZ, 0x8, R75 ;  /* 0x00000008ff4b7819 */ /* 0x000fe2000001144b */
[----:B------:R-:W4:Y:S01]  /*19450*/  LDL.LU R33, [R1+0x28c] ;  /* 0x00028c0001217983 */ /* 0x000f220000300800 */
[----:B------:R-:W-:Y:S02]  /*19460*/  SHF.R.S32.HI R78, RZ, 0x1f, R73 ;  /* 0x0000001fff4e7819 */ /* 0x000fe40000011449 */
        /* <DEDUP_REMOVED lines=12> */
[----:B------:R-:W-:Y:S02]  /*19530*/  ISETP.LT.AND P3, PT, R34, UR12, !P2 ;  /* 0x0000000c22007c0c */ /* 0x000fe4000d761270 */
[----:B------:R-:W-:Y:S01]  /*19540*/  IADD3 R76, P6, PT, R73, R2, RZ ;  /* 0x00000002494c7210 */ /* 0x000fe20007fde0ff */
[----:B0-----:R-:W-:Y:S01]  /*19550*/  VIADD R75, R66, 0x24 ;  /* 0x00000024424b7836 */ /* 0x001fe20000000000 */
[----:B------:R-:W-:Y:S01]  /*19560*/  ISETP.LT.AND P5, PT, R35, UR14, !P2 ;  /* 0x0000000e23007c0c */ /* 0x000fe2000d7a1270 */
[----:B------:R-:W0:Y:S02]  /*19570*/  LDCU UR12, c[0x0][0x398] ;  /* 0x00007300ff0c77ac */ /* 0x000e240008000800 */
[----:B------:R-:W-:Y:S01]  /*19580*/  IMAD.X R77, R78, 0x1, R71, P6 ;  /* 0x000000014e4d7824 */ /* 0x000fe200030e0647 */
[----:B------:R-:W-:Y:S01]  /*19590*/  IADD3 R74, P6, PT, R73, R68, RZ ;  /* 0x00000044494a7210 */ /* 0x000fe20007fde0ff */
[----:B------:R-:W0:Y:S01]  /*195a0*/  LDCU UR14, c[0x0][0x398] ;  /* 0x00007300ff0e77ac */ /* 0x000e220008000800 */
[----:B------:R-:W-:-:S03]  /*195b0*/  ISETP.LT.AND P2, PT, R37, UR16, !P2 ;  /* 0x0000001025007c0c */ /* 0x000fc6000d741270 */
[----:B------:R0:W-:Y:S01]  /*195c0*/  @P3 STG.E.U8 desc[UR22][R76.64], R84 ;  /* 0x000000544c003986 */ /* 0x0001e2000c101116 */
[----:B------:R-:W-:Y:S01]  /*195d0*/  ISETP.GE.AND P3, PT, R75, UR6, PT ;  /* 0x000000064b007c0c */ /* 0x000fe2000bf66270 */
[----:B------:R-:W0:Y:S01]  /*195e0*/  LDCU UR6, c[0x0][0x398] ;  /* 0x00007300ff0677ac */ /* 0x000e220008000800 */
[----:B------:R-:W-:Y:S01]  /*195f0*/  IMAD.X R75, R78, 0x1, R3, P6 ;  /* 0x000000014e4b7824 */ /* 0x000fe200030e0603 */
[----:B------:R-:W-:Y:S01]  /*19600*/  PRMT R81, R83, 0x9910, RZ ;  /* 0x0000991053517816 */ /* 0x000fe200000000ff */
[----:B------:R-:W2:Y:S03]  /*19610*/  LDCU UR16, c[0x0][0x398] ;  /* 0x00007300ff1077ac */ /* 0x000ea60008000800 */
[----:B------:R0:W-:Y:S01]  /*19620*/  @P5 STG.E.U8 desc[UR22][R74.64], R79 ;  /* 0x0000004f4a005986 */ /* 0x0001e2000c101116 */
[----:B-1----:R-:W-:Y:S01]  /*19630*/  ISETP.LT.AND P5, PT, R67, UR9, !P0 ;  /* 0x0000000943007c0c */ /* 0x002fe2000c7a1270 */
[----:B------:R-:W1:Y:S01]  /*19640*/  LDCU UR9, c[0x0][0x398] ;  /* 0x00007300ff0977ac */ /* 0x000e620008000800 */
[C---:B0-----:R-:W-:Y:S01]  /*19650*/  IADD3 R76, P6, PT, R73.reuse, R70, RZ ;  /* 0x00000046494c7210 */ /* 0x041fe20007fde0ff */
[----:B------:R-:W-:-:S04]  /*19660*/  VIADD R73, R73, UR30 ;  /* 0x0000001e49497c36 */ /* 0x000fc80008000000 */
[----:B------:R-:W-:Y:S01]  /*19670*/  IMAD.X R77, R78, 0x1, R69, P6 ;  /* 0x000000014e4d7824 */ /* 0x000fe200030e0645 */
[----:B------:R-:W-:Y:S02]  /*19680*/  SHF.R.S32.HI R78, RZ, 0x1f, R73 ;  /* 0x0000001fff4e7819 */ /* 0x000fe40000011449 */
[----:B------:R-:W-:Y:S02]  /*19690*/  IADD3 R74, P6, PT, R73, R0, RZ ;  /* 0x00000000494a7210 */ /* 0x000fe40007fde0ff */
[----:B------:R0:W-:Y:S03]  /*196a0*/  @P2 STG.E.U8 desc[UR22][R76.64], R80 ;  /* 0x000000504c002986 */ /* 0x0001e6000c101116 */
[----:B------:R-:W-:Y:S01]  /*196b0*/  IMAD.X R75, R78, 0x1, R72, P6 ;  /* 0x000000014e4b7824 */ /* 0x000fe200030e0648 */
[----:B------:R-:W-:Y:S01]  /*196c0*/  ISETP.LT.AND P2, PT, R34, UR6, !P0 ;  /* 0x0000000622007c0c */ /* 0x000fe2000c741270 */
[----:B------:R-:W1:Y:S01]  /*196d0*/  LDCU UR6, c[0x0][0x398] ;  /* 0x00007300ff0677ac */ /* 0x000e620008000800 */
[----:B0-----:R-:W-:-:S02]  /*196e0*/  SHF.R.S32.HI R76, RZ, 0x8, R81 ;  /* 0x00000008ff4c7819 */ /* 0x001fc40000011451 */
        /* <DEDUP_REMOVED lines=14> */
[----:B-1----:R-:W-:Y:S01]  /*197d0*/  ISETP.LT.AND P0, PT, R37, UR9, !P0 ;  /* 0x0000000925007c0c */ /* 0x002fe2000c701270 */
[----:B------:R-:W1:Y:S01]  /*197e0*/  LDCU UR9, c[0x0][0x398] ;  /* 0x00007300ff0977ac */ /* 0x000e620008000800 */
[----:B------:R-:W-:Y:S01]  /*197f0*/  PRMT R80, R80, 0x9910, RZ ;  /* 0x0000991050507816 */ /* 0x000fe200000000ff */
[----:B------:R-:W1:Y:S01]  /*19800*/  LDCU UR4, c[0x0][0x39c] ;  /* 0x00007380ff0477ac */ /* 0x000e620008000800 */
[----:B0-----:R-:W-:-:S05]  /*19810*/  SHF.R.S32.HI R76, RZ, 0x8, R81 ;  /* 0x00000008ff4c7819 */ /* 0x001fca0000011451 */
[----:B------:R0:W-:Y:S01]  /*19820*/  @P5 STG.E.U8 desc[UR22][R74.64], R76 ;  /* 0x0000004c4a005986 */ /* 0x0001e2000c101116 */
[----:B------:R-:W-:Y:S01]  /*19830*/  ISETP.LT.AND P5, PT, R67, UR6, !P1 ;  /* 0x0000000643007c0c */ /* 0x000fe2000cfa1270 */
[----:B------:R-:W1:Y:S01]  /*19840*/  LDCU UR6, c[0x0][0x398] ;  /* 0x00007300ff0677ac */ /* 0x000e620008000800 */
[----:B------:R-:W-:Y:S02]  /*19850*/  SHF.R.S32.HI R80, RZ, 0x8, R80 ;  /* 0x00000008ff507819 */ /* 0x000fe40000011450 */
[C---:B0-----:R-:W-:Y:S01]  /*19860*/  IADD3 R76, P6, PT, R73.reuse, R70, RZ ;  /* 0x00000046494c7210 */ /* 0x041fe20007fde0ff */
[----:B------:R-:W-:-:S04]  /*19870*/  VIADD R73, R73, UR30 ;  /* 0x0000001e49497c36 */ /* 0x000fc80008000000 */
        /* <DEDUP_REMOVED lines=8> */
[----:B----4-:R-:W-:Y:S01]  /*19900*/  F2FP.SATFINITE.E5M2.F32.PACK_AB_MERGE_C R82, R36, R39, RZ ;  /* 0x000000272452723e */ /* 0x010fe200048060ff */
[----:B------:R-:W4:Y:S01]  /*19910*/  LDCU UR10, c[0x0][0x398] ;  /* 0x00007300ff0a77ac */ /* 0x000f220008000800 */
[----:B------:R4:W-:Y:S01]  /*19920*/  @P5 STG.E.U8 desc[UR22][R74.64], R81 ;  /* 0x000000514a005986 */ /* 0x0009e2000c101116 */
[----:B-1----:R-:W-:Y:S01]  /*19930*/  ISETP.LT.AND P5, PT, R35, UR9, !P1 ;  /* 0x0000000923007c0c */ /* 0x002fe2000cfa1270 */
[----:B------:R-:W1:Y:S01]  /*19940*/  LDCU UR9, c[0x0][0x398] ;  /* 0x00007300ff0977ac */ /* 0x000e620008000800 */
[----:B0-----:R-:W-:-:S05]  /*19950*/  IADD3 R76, P6, PT, R73, R2, RZ ;  /* 0x00000002494c7210 */ /* 0x001fca0007fde0ff */
[----:B------:R-:W-:Y:S01]  /*19960*/  IMAD.X R77, R79, 0x1, R71, P6 ;  /* 0x000000014f4d7824 */ /* 0x000fe200030e0647 */
[----:B----4-:R-:W-:Y:S02]  /*19970*/  IADD3 R74, P6, PT, R73, R68, RZ ;  /* 0x00000044494a7210 */ /* 0x010fe40007fde0ff */
[----:B------:R-:W-:Y:S02]  /*19980*/  F2FP.SATFINITE.E5M2.F32.PACK_AB_MERGE_C R80, R33, R32, RZ ;  /* 0x000000202150723e */ /* 0x000fe400048060ff */
[----:B------:R-:W-:Y:S01]  /*19990*/  @P0 STG.E.U8 desc[UR22][R76.64], R82 ;  /* 0x000000524c000986 */ /* 0x000fe2000c101116 */
[----:B------:R-:W-:Y:S01]  /*199a0*/  IMAD.X R75, R79, 0x1, R3, P6 ;  /* 0x000000014f4b7824 */ /* 0x000fe200030e0603 */
[----:B------:R-:W-:Y:S02]  /*199b0*/  ISETP.GE.AND P0, PT, R78, UR4, PT ;  /* 0x000000044e007c0c */ /* 0x000fe4000bf06270 */
[----:B------:R-:W4:Y:S01]  /*199c0*/  LDL.LU R32, [R1+0x490] ;  /* 0x0004900001207983 */ /* 0x000f220000300800 */
[----:B------:R-:W-:Y:S01]  /*199d0*/  IADD3 R78, P6, PT, R73, R70, RZ ;  /* 0x00000046494e7210 */ /* 0x000fe20007fde0ff */
[----:B------:R-:W0:Y:S02]  /*199e0*/  LDCU UR4, c[0x0][0x398] ;  /* 0x00007300ff0477ac */ /* 0x000e240008000800 */
[----:B------:R1:W-:Y:S04]  /*199f0*/  @P5 STG.E.U8 desc[UR22][R74.64], R80 ;  /* 0x000000504a005986 */ /* 0x0003e8000c101116 */
[----:B------:R-:W4:Y:S01]  /*19a00*/  LDL.LU R33, [R1+0x494] ;  /* 0x0004940001217983 */ /* 0x000f220000300800 */
[----:B---3--:R-:W-:Y:S01]  /*19a10*/  F2FP.SATFINITE.E5M2.F32.PACK_AB_MERGE_C R84, R31, R30, RZ ;  /* 0x0000001e1f54723e */ /* 0x008fe200048060ff */
[----:B-1----:R-:W-:Y:S01]  /*19a20*/  VIADD R74, R73, UR30 ;  /* 0x0000001e494a7c36 */ /* 0x002fe20008000000 */
[----:B------:R-:W-:Y:S01]  /*19a30*/  PRMT R73, R81, 0x9910, RZ ;  /* 0x0000991051497816 */ /* 0x000fe200000000ff */
[----:B------:R-:W3:Y:S04]  /*19a40*/  LDL.LU R30, [R1+0x290] ;  /* 0x00029000011e7983 */ /* 0x000ee80000300800 */
[----:B------:R-:W3:Y:S01]  /*19a50*/  LDL.LU R31, [R1+0x294] ;  /* 0x00029400011f7983 */ /* 0x000ee20000300800 */
[----:B--2---:R-:W-:-:S03]  /*19a60*/  F2FP.SATFINITE.E5M2.F32.PACK_AB_MERGE_C R81, R29, R28, RZ ;  /* 0x0000001c1d51723e */ /* 0x004fc600048060ff */
[----:B------:R-:W2:Y:S04]  /*19a70*/  LDL.LU R28, [R1+0x90] ;  /* 0x00009000011c7983 */ /* 0x000ea80000300800 */
[----:B------:R-:W2:Y:S01]  /*19a80*/  LDL.LU R29, [R1+0x94] ;  /* 0x00009400011d7983 */ /* 0x000ea20000300800 */
        /* <DEDUP_REMOVED lines=18> */
[----:B------:R-:W-:Y:S01]  /*19bb0*/  ISETP.LT.AND P1, PT, R35, UR10, !P4 ;  /* 0x0000000a23007c0c */ /* 0x000fe2000e721270 */
[----:B------:R-:W1:Y:S01]  /*19bc0*/  LDCU UR10, c[0x0][0x398] ;  /* 0x00007300ff0a77ac */ /* 0x000e620008000800 */
[----:B------:R-:W-:Y:S02]  /*19bd0*/  SHF.R.S32.HI R80, RZ, 0x8, R80 ;  /* 0x00000008ff507819 */ /* 0x000fe40000011450 */
[----:B------:R-:W-:Y:S01]  /*19be0*/  ISETP.LT.AND P4, PT, R37, UR6, !P4 ;  /* 0x0000000625007c0c */ /* 0x000fe2000e781270 */
[----:B------:R-:W0:Y:S01]  /*19bf0*/  LDCU UR6, c[0x0][0x39c] ;  /* 0x00007380ff0677ac */ /* 0x000e220008000800 */
[----:B------:R-:W-:Y:S01]  /*19c00*/  IADD3 R76, P6, PT, R74, R68, RZ ;  /* 0x000000444a4c7210 */ /* 0x000fe20007fde0ff */
[----:B------:R1:W-:Y:S01]  /*19c10*/  @P5 STG.E.U8 desc[UR22][R78.64], R80 ;  /* 0x000000504e005986 */ /* 0x0003e2000c101116 */
[----:B------:R-:W-:Y:S02]  /*19c20*/  PRMT R82, R81, 0x9910, RZ ;  /* 0x0000991051527816 */ /* 0x000fe400000000ff */
[----:B------:R-:W-:Y:S01]  /*19c30*/  SHF.R.S32.HI R73, RZ, 0x8, R73 ;  /* 0x00000008ff497819 */ /* 0x000fe20000011449 */
[----:B------:R-:W-:Y:S01]  /*19c40*/  IMAD.X R77, R75, 0x1, R3, P6 ;  /* 0x000000014b4d7824 */ /* 0x000fe200030e0603 */
[----:B------:R-:W-:Y:S01]  /*19c50*/  SHF.R.S32.HI R82, RZ, 0x8, R82 ;  /* 0x00000008ff527819 */ /* 0x000fe20000011452 */
[----:B------:R-:W-:Y:S01]  /*19c60*/  VIADD R81, R66, 0x27 ;  /* 0x0000002742517836 */ /* 0x000fe20000000000 */
[----:B-1----:R-:W-:-:S02]  /*19c70*/  IADD3 R78, P5, PT, R74, R70, RZ ;  /* 0x000000464a4e7210 */ /* 0x002fc40007fbe0ff */
[----:B------:R1:W-:Y:S03]  /*19c80*/  @P1 STG.E.U8 desc[UR22][R76.64], R73 ;  /* 0x000000494c001986 */ /* 0x0003e6000c101116 */
[----:B------:R-:W-:-:S05]  /*19c90*/  IMAD.X R79, R75, 0x1, R69, P5 ;  /* 0x000000014b4f7824 */ /* 0x000fca00028e0645 */
[----:B------:R3:W-:Y:S01]  /*19ca0*/  @P4 STG.E.U8 desc[UR22][R78.64], R82 ;  /* 0x000000524e004986 */ /* 0x0007e2000c101116 */
[----:B0-----:R-:W-:Y:S01]  /*19cb0*/  ISETP.GE.AND P4, PT, R81, UR4, PT ;  /* 0x0000000451007c0c */ /* 0x001fe2000bf86270 */
[----:B------:R-:W0:Y:S01]  /*19cc0*/  LDCU UR4, c[0x0][0x398] ;  /* 0x00007300ff0477ac */ /* 0x000e220008000800 */
[----:B--2---:R-:W-:Y:S02]  /*19cd0*/  F2FP.SATFINITE.E5M2.F32.PACK_AB_MERGE_C R81, R29, R28, RZ ;  /* 0x0000001c1d51723e */ /* 0x004fe400048060ff */
[----:B------:R-:W2:Y:S04]  /*19ce0*/  LDL.LU R28, [R1+0x698] ;  /* 0x00069800011c7983 */ /* 0x000ea80000300800 */
[----:B------:R-:W2:Y:S01]  /*19cf0*/  LDL.LU R29, [R1+0x69c] ;  /* 0x00069c00011d7983 */ /* 0x000ea20000300800 */
[----:B-1----:R-:W-:Y:S01]  /*19d00*/  VIADD R73, R74, UR30 ;  /* 0x0000001e4a497c36 */ /* 0x002fe20008000000 */
[----:B------:R-:W-:Y:S01]  /*19d10*/  ISETP.LT.AND P1, PT, R67, UR9, !P3 ;  /* 0x0000000943007c0c */ /* 0x000fe2000df21270 */
[----:B------:R-:W1:Y:S03]  /*19d20*/  LDCU UR9, c[0x0][0x398] ;  /* 0x00007300ff0977ac */ /* 0x000e660008000800 */
[----:B------:R-:W-:-:S02]  /*19d30*/  SHF.R.S32.HI R80, RZ, 0x1f, R73 ;  /* 0x0000001fff507819 */ /* 0x000fc40000011449 */
[C---:B------:R-:W-:Y:S02]  /*19d40*/  IADD3 R76, P6, PT, R73.reuse, R0, RZ ;  /* 0x00000000494c7210 */ /* 0x040fe40007fde0ff */
[----:B------:R-:W-:Y:S01]  /*19d50*/  ISETP.LT.AND P5, PT, R34, UR12, !P3 ;  /* 0x0000000c22007c0c */ /* 0x000fe2000dfa1270 */
[----:B------:R-:W0:Y:S02]  /*19d60*/  LDCU UR12, c[0x0][0x398] ;  /* 0x00007300ff0c77ac */ /* 0x000e240008000800 */
[C---:B------:R-:W-:Y:S01]  /*19d70*/  IMAD.X R77, R80.reuse, 0x1, R72, P6 ;  /* 0x00000001504d7824 */ /* 0x040fe200030e0648 */
[----:B------:R-:W-:Y:S02]  /*19d80*/  IADD3 R74, P6, PT, R73, R2, RZ ;  /* 0x00000002494a7210 */ /* 0x000fe40007fde0ff */
[----:B----4-:R-:W-:Y:S02]  /*19d90*/  F2FP.SATFINITE.E5M2.F32.PACK_AB_MERGE_C R83, R33, R32, RZ ;  /* 0x000000202153723e */ /* 0x010fe400048060ff */
[----:B------:R-:W4:Y:S01]  /*19da0*/  LDL.LU R32, [R1+0x498] ;  /* 0x0004980001207983 */ /* 0x000f220000300800 */
[----:B------:R-:W-:Y:S01]  /*19db0*/  IMAD.X R75, R80, 0x1, R71, P6 ;  /* 0x00000001504b7824 */ /* 0x000fe200030e0647 */
[----:B---3--:R-:W-:-:S02]  /*19dc0*/  F2FP.SATFINITE.E5M2.F32.PACK_AB_MERGE_C R82, R31, R30, RZ ;  /* 0x0000001e1f52723e */ /* 0x008fc400048060ff */
[----:B------:R-:W-:Y:S01]  /*19dd0*/  @P1 STG.E.U8 desc[UR22][R76.64], R84 ;  /* 0x000000544c001986 */ /* 0x000fe2000c101116 */
[----:B------:R-:W-:-:S03]  /*19de0*/  PRMT R78, R83, 0x9910, RZ ;  /* 0x00009910534e7816 */ /* 0x000fc600000000ff */
[----:B------:R-:W4:Y:S04]  /*19df0*/  LDL.LU R33, [R1+0x49c] ;  /* 0x00049c0001217983 */ /* 0x000f280000300800 */
[----:B------:R3:W-:Y:S04]  /*19e00*/  @P5 STG.E.U8 desc[UR22][R74.64], R83 ;  /* 0x000000534a005986 */ /* 0x0007e8000c101116 */
[----:B------:R-:W4:Y:S04]  /*19e10*/  LDL.LU R30, [R1+0x298] ;  /* 0x00029800011e7983 */ /* 0x000f280000300800 */
[----:B------:R-:W4:Y:S01]  /*19e20*/  LDL.LU R31, [R1+0x29c] ;  /* 0x00029c00011f7983 */ /* 0x000f220000300800 */
[----:B------:R-:W-:Y:S01]  /*19e30*/  ISETP.LT.AND P1, PT, R35, UR10, !P3 ;  /* 0x0000000a23007c0c */ /* 0x000fe2000df21270 */
[----:B------:R-:W0:Y:S01]  /*19e40*/  LDCU UR10, c[0x0][0x398] ;  /* 0x00007300ff0a77ac */ /* 0x000e220008000800 */
[----:B------:R-:W-:Y:S01]  /*19e50*/  ISETP.LT.AND P3, PT, R37, UR14, !P3 ;  /* 0x0000000e25007c0c */ /* 0x000fe2000df61270 */
[----:B---3--:R-:W-:Y:S01]  /*19e60*/  VIADD R75, R66, 0x28 ;  /* 0x00000028424b7836 */ /* 0x008fe20000000000 */
[----:B------:R-:W-:Y:S01]  /*19e70*/  IADD3 R76, P5, PT, R73, R68, RZ ;  /* 0x00000044494c7210 */ /* 0x000fe20007fbe0ff */
[----:B------:R-:W3:Y:S01]  /*19e80*/  LDCU UR14, c[0x0][0x398] ;  /* 0x00007300ff0e77ac */ /* 0x000ee20008000800 */
[----:B--2---:R-:W-:-:S02]  /*19e90*/  F2FP.SATFINITE.E5M2.F32.PACK_AB_MERGE_C R83, R29, R28, RZ ;  /* 0x0000001c1d53723e */ /* 0x004fc400048060ff */
[----:B------:R-:W2:Y:S04]  /*19ea0*/  LDL.LU R28, [R1+0x98] ;  /* 0x00009800011c7983 */ /* 0x000ea80000300800 */
[----:B------:R-:W2:Y:S01]  /*19eb0*/  LDL.LU R29, [R1+0x9c] ;  /* 0x00009c00011d7983 */ /* 0x000ea20000300800 */
[----:B------:R-:W-:Y:S01]  /*19ec0*/  IADD3 R74, P6, PT, R73, R70, RZ ;  /* 0x00000046494a7210 */ /* 0x000fe20007fde0ff */
[C---:B------:R-:W-:Y:S01]  /*19ed0*/  IMAD.X R77, R80.reuse, 0x1, R3, P5 ;  /* 0x00000001504d7824 */ /* 0x040fe200028e0603 */
[----:B------:R-:W-:Y:S01]  /*19ee0*/  ISETP.GE.AND P5, PT, R75, UR6, PT ;  /* 0x000000064b007c0c */ /* 0x000fe2000bfa6270 */
[----:B------:R-:W-:Y:S01]  /*19ef0*/  VIADD R73, R73, UR30 ;  /* 0x0000001e49497c36 */ /* 0x000fe20008000000 */
[----:B------:R-:W3:Y:S01]  /*19f00*/  LDCU UR6, c[0x0][0x398] ;  /* 0x00007300ff0677ac */ /* 0x000ee20008000800 */
[----:B------:R-:W-:Y:S01]  /*19f10*/  IMAD.X R75, R80, 0x1, R69, P6 ;  /* 0x00000001504b7824 */ /* 0x000fe200030e0645 */
[----:B------:R3:W-:Y:S02]  /*19f20*/  @P1 STG.E.U8 desc[UR22][R76.64], R82 ;  /* 0x000000524c001986 */ /* 0x0007e4000c101116 */
[----:B------:R-:W-:-:S02]  /*19f30*/  SHF.R.S32.HI R79, RZ, 0x1f, R73 ;  /* 0x0000001fff4f7819 */ /* 0x000fc40000011449 */
[----:B------:R3:W-:Y:S01]  /*19f40*/  @P3 STG.E.U8 desc[UR22][R74.64], R81 ;  /* 0x000000514a003986 */ /* 0x0007e2000c101116 */
[----:B0-----:R-:W-:Y:S01]  /*19f50*/  ISETP.LT.AND P3, PT, R67, UR4, !P2 ;  /* 0x0000000443007c0c */ /* 0x001fe2000d761270 */
[----:B------:R-:W0:Y:S01]  /*19f60*/  LDCU UR4, c[0x0][0x39c] ;  /* 0x00007380ff0477ac */ /* 0x000e220008000800 */
[----:B-1----:R-:W-:Y:S01]  /*19f70*/  ISETP.LT.AND P1, PT, R34, UR9, !P2 ;  /* 0x0000000922007c0c */ /* 0x002fe2000d721270 */
[----:B------:R-:W2:Y:S01]  /*19f80*/  LDL.LU R39, [R1+0x6a0] ;  /* 0x0006a00001277983 */ /* 0x000ea20000300800 */
[----:B------:R-:W-:Y:S01]  /*19f90*/  PRMT R80, R84, 0x9910, RZ ;  /* 0x0000991054507816 */ /* 0x000fe200000000ff */
[----:B------:R-:W1:Y:S01]  /*19fa0*/  LDCU UR9, c[0x0][0x398] ;  /* 0x00007300ff0977ac */ /* 0x000e620008000800 */
[----:B---3--:R-:W-:Y:S01]  /*19fb0*/  IADD3 R76, P6, PT, R73, R0, RZ ;  /* 0x00000000494c7210 */ /* 0x008fe20007fde0ff */
[----:B------:R-:W3:Y:S04]  /*19fc0*/  LDL.LU R36, [R1+0x6a4] ;  /* 0x0006a40001247983 */ /* 0x000ee80000300800 */
[----:B------:R-:W-:Y:S01]  /*19fd0*/  IMAD.X R77, R79, 0x1, R72, P6 ;  /* 0x000000014f4d7824 */ /* 0x000fe200030e0648 */
[----:B------:R-:W-:-:S02]  /*19fe0*/  IADD3 R74, P6, PT, R73, R2, RZ ;  /* 0x00000002494a7210 */ /* 0x000fc40007fde0ff */
[----:B------:R-:W-:Y:S02]  /*19ff0*/  SHF.R.S32.HI R80, RZ, 0x8, R80 ;  /* 0x00000008ff507819 */ /* 0x000fe40000011450 */
[----:B------:R-:W-:Y:S01]  /*1a000*/  SHF.R.S32.HI R78, RZ, 0x8, R78 ;  /* 0x00000008ff4e7819 */ /* 0x000fe2000001144e */
[----:B------:R-:W-:Y:S02]  /*1a010*/  IMAD.X R75, R79, 0x1, R71, P6 ;  /* 0x000000014f4b7824 */ /* 0x000fe400030e0647 */
[----:B------:R0:W-:Y:S04]  /*1a020*/  @P3 STG.E.U8 desc[UR22][R76.64], R80 ;  /* 0x000000504c003986 */ /* 0x0001e8000c101116 */
[----:B------:R1:W-:Y:S01]  /*1a030*/  @P1 STG.E.U8 desc[UR22][R74.64], R78 ;  /* 0x0000004e4a001986 */ /* 0x0003e2000c101116 */
[----:B------:R-:W-:Y:S01]  /*1a040*/  ISETP.LT.AND P1, PT, R35, UR6, !P2 ;  /* 0x0000000623007c0c */ /* 0x000fe2000d721270 */
[----:B------:R-:W2:Y:S01]  /*1a050*/  LDCU UR6, c[0x0][0x39c] ;  /* 0x00007380ff0677ac */ /* 0x000ea20008000800 */
[----:B------:R-:W-:-:S02]  /*1a060*/  PRMT R82, R82, 0x9910, RZ ;  /* 0x0000991052527816 */ /* 0x000fc400000000ff */
[----:B0-----:R-:W-:Y:S02]  /*1a070*/  IADD3 R80, P6, PT, R73, R68, RZ ;  /* 0x0000004449507210 */ /* 0x001fe40007fde0ff */
[----:B------:R-:W-:Y:S02]  /*1a080*/  SHF.R.S32.HI R82, RZ, 0x8, R82 ;  /* 0x00000008ff527819 */ /* 0x000fe40000011452 */
[----:B-1----:R-:W-:Y:S01]  /*1a090*/  PRMT R74, R81, 0x9910, RZ ;  /* 0x00009910514a7816 */ /* 0x002fe200000000ff */
[----:B------:R-:W-:-:S05]  /*1a0a0*/  IMAD.X R81, R79, 0x1, R3, P6 ;  /* 0x000000014f517824 */ /* 0x000fca00030e0603 */
[----:B------:R4:W-:Y:S02]  /*1a0b0*/  @P1 STG.E.U8 desc[UR22][R80.64], R82 ;  /* 0x0000005250001986 */ /* 0x0009e4000c101116 */
[----:B----4-:R-:W-:Y:S02]  /*1a0c0*/  F2FP.SATFINITE.E5M2.F32.PACK_AB_MERGE_C R82, R33, R32, RZ ;  /* 0x000000202152723e */ /* 0x010fe400048060ff */
[----:B------:R-:W4:Y:S01]  /*1a0d0*/  LDL.LU R32, [R1+0x4a0] ;  /* 0x0004a00001207983 */ /* 0x000f220000300800 */
[----:B------:R-:W-:-:S03]  /*1a0e0*/  F2FP.SATFINITE.E5M2.F32.PACK_AB_MERGE_C R80, R31, R30, RZ ;  /* 0x0000001e1f50723e */ /* 0x000fc600048060ff */
[----:B------:R-:W4:Y:S04]  /*1a0f0*/  LDL.LU R33, [R1+0x4a4] ;  /* 0x0004a40001217983 */ /* 0x000f280000300800 */
[----:B------:R-:W3:Y:S04]  /*1a100*/  LDL.LU R30, [R1+0x2a0] ;  /* 0x0002a000011e7983 */ /* 0x000ee80000300800 */
[----:B------:R-:W3:Y:S01]  /*1a110*/  LDL.LU R31, [R1+0x2a4] ;  /* 0x0002a400011f7983 */ /* 0x000ee20000300800 */
[----:B--2---:R-:W-:-:S03]  /*1a120*/  F2FP.SATFINITE.E5M2.F32.PACK_AB_MERGE_C R81, R29, R28, RZ ;  /* 0x0000001c1d51723e */ /* 0x004fc600048060ff */
[----:B------:R-:W2:Y:S04]  /*1a130*/  LDL.LU R28, [R1+0xa0] ;  /* 0x0000a000011c7983 */ /* 0x000ea80000300800 */
[----:B------:R-:W2:Y:S01]  /*1a140*/  LDL.LU R29, [R1+0xa4] ;  /* 0x0000a400011d7983 */ /* 0x000ea20000300800 */
[C---:B------:R-:W-:Y:S01]  /*1a150*/  IADD3 R78, P6, PT, R73.reuse, R70, RZ ;  /* 0x00000046494e7210 */ /* 0x040fe20007fde0ff */
[----:B------:R-:W-:Y:S01]  /*1a160*/  VIADD R75, R73, UR30 ;  /* 0x0000001e494b7c36 */ /* 0x000fe20008000000 */
[----:B------:R-:W-:Y:S01]  /*1a170*/  ISETP.LT.AND P2, PT, R37, UR10, !P2 ;  /* 0x0000000a25007c0c */ /* 0x000fe2000d741270 */
[----:B------:R-:W0:Y:S01]  /*1a180*/  LDCU UR10, c[0x0][0x398] ;  /* 0x00007300ff0a77ac */ /* 0x000e220008000800 */
[----:B------:R-:W-:Y:S01]  /*1a190*/  ISETP.LT.AND P3, PT, R67, UR12, !P0 ;  /* 0x0000000c43007c0c */ /* 0x000fe2000c761270 */
[----:B------:R-:W-:Y:S01]  /*1a1a0*/  IMAD.X R79, R79, 0x1, R69, P6 ;  /* 0x000000014f4f7824 */ /* 0x000fe200030e0645 */
[----:B------:R-:W-:Y:S01]  /*1a1b0*/  SHF.R.S32.HI R73, RZ, 0x1f, R75 ;  /* 0x0000001fff497819 */ /* 0x000fe2000001144b */
[----:B------:R-:W2:Y:S01]  /*1a1c0*/  LDL.LU R43, [R1+0x6a8] ;  /* 0x0006a800012b7983 */ /* 0x000ea20000300800 */
[----:B------:R-:W-:Y:S01]  /*1a1d0*/  IADD3 R76, P6, PT, R75, R0, RZ ;  /* 0x000000004b4c7210 */ /* 0x000fe20007fde0ff */
[----:B------:R-:W1:Y:S01]  /*1a1e0*/  LDCU UR12, c[0x0][0x398] ;  /* 0x00007300ff0c77ac */ /* 0x000e620008000800 */
[----:B------:R-:W-:Y:S01]  /*1a1f0*/  SHF.R.S32.HI R74, RZ, 0x8, R74 ;  /* 0x00000008ff4a7819 */ /* 0x000fe2000001144a */
[----:B------:R-:W2:Y:S02]  /*1a200*/  LDL.LU R40, [R1+0x6ac] ;  /* 0x0006ac0001287983 */ /* 0x000ea40000300800 */
[----:B------:R-:W-:-:S02]  /*1a210*/  IMAD.X R77, R73, 0x1, R72, P6 ;  /* 0x00000001494d7824 */ /* 0x000fc400030e0648 */
[----:B------:R0:W-:Y:S04]  /*1a220*/  @P2 STG.E.U8 desc[UR22][R78.64], R74 ;  /* 0x0000004a4e002986 */ /* 0x0001e8000c101116 */
[----:B------:R1:W-:Y:S01]  /*1a230*/  @P3 STG.E.U8 desc[UR22][R76.64], R83 ;  /* 0x000000534c003986 */ /* 0x0003e2000c101116 */
[----:B------:R-:W-:Y:S01]  /*1a240*/  ISETP.LT.AND P3, PT, R34, UR9, !P0 ;  /* 0x0000000922007c0c */ /* 0x000fe2000c761270 */
[----:B------:R-:W1:Y:S01]  /*1a250*/  LDCU UR9, c[0x0][0x398] ;  /* 0x00007300ff0977ac */ /* 0x000e620008000800 */
[----:B------:R-:W-:Y:S01]  /*1a260*/  ISETP.LT.AND P2, PT, R35, UR14, !P0 ;  /* 0x0000000e23007c0c */ /* 0x000fe2000c741270 */
[----:B------:R-:W2:Y:S01]  /*1a270*/  LDL.LU R41, [R1+0x4a8] ;  /* 0x0004a80001297983 */ /* 0x000ea20000300800 */
[----:B------:R-:W2:Y:S01]  /*1a280*/  LDCU UR14, c[0x0][0x398] ;  /* 0x00007300ff0e77ac */ /* 0x000ea20008000800 */
[----:B0-----:R-:W-:Y:S01]  /*1a290*/  IADD3 R78, P6, PT, R75, R2, RZ ;  /* 0x000000024b4e7210 */ /* 0x001fe20007fde0ff */
[----:B------:R-:W-:Y:S01]  /*1a2a0*/  VIADD R74, R66, 0x29 ;  /* 0x00000029424a7836 */ /* 0x000fe20000000000 */
[----:B------:R-:W2:Y:S03]  /*1a2b0*/  LDL.LU R38, [R1+0x4ac] ;  /* 0x0004ac0001267983 */ /* 0x000ea60000300800 */
[----:B------:R-:W-:Y:S01]  /*1a2c0*/  IMAD.X R79, R73, 0x1, R71, P6 ;  /* 0x00000001494f7824 */ /* 0x000fe200030e0647 */
[----:B-1----:R-:W-:-:S02]  /*1a2d0*/  IADD3 R76, P6, PT, R75, R68, RZ ;  /* 0x000000444b4c7210 */ /* 0x002fc40007fde0ff */
[----:B------:R-:W-:Y:S01]  /*1a2e0*/  ISETP.GE.AND P1, PT, R74, UR4, PT ;  /* 0x000000044a007c0c */ /* 0x000fe2000bf26270 */
[----:B------:R-:W-:Y:S01]  /*1a2f0*/  VIADD R74, R66, 0x2a ;  /* 0x0000002a424a7836 */ /* 0x000fe20000000000 */
[----:B------:R0:W-:Y:S01]  /*1a300*/  @P3 STG.E.U8 desc[UR22][R78.64], R82 ;  /* 0x000000524e003986 */ /* 0x0001e2000c101116 */
[----:B------:R-:W-:Y:S01]  /*1a310*/  IMAD.X R77, R73, 0x1, R3, P6 ;  /* 0x00000001494d7824 */ /* 0x000fe200030e0603 */
[----:B------:R-:W1:Y:S01]  /*1a320*/  LDCU UR4, c[0x0][0x398] ;  /* 0x00007300ff0477ac */ /* 0x000e620008000800 */
[----:B------:R-:W-:Y:S02]  /*1a330*/  PRMT R83, R83, 0x9910, RZ ;  /* 0x0000991053537816 */ /* 0x000fe400000000ff */
[----:B------:R-:W-:Y:S01]  /*1a340*/  ISETP.GE.AND P3, PT, R74, UR6, PT ;  /* 0x000000064a007c0c */ /* 0x000fe2000bf66270 */
[----:B------:R-:W-:Y:S01]  /*1a350*/  VIADD R74, R75, UR30 ;  /* 0x0000001e4b4a7c36 */ /* 0x000fe20008000000 */
[----:B------:R1:W-:Y:S01]  /*1a360*/  @P2 STG.E.U8 desc[UR22][R76.64], R80 ;  /* 0x000000504c002986 */ /* 0x0003e2000c101116 */
[----:B------:R-:W-:Y:S01]  /*1a370*/  ISETP.LT.AND P0, PT, R37, UR9, !P0 ;  /* 0x0000000925007c0c */ /* 0x000fe2000c701270 */
[----:B------:R-:W2:Y:S01]  /*1a380*/  LDCU UR6, c[0x0][0x398] ;  /* 0x00007300ff0677ac */ /* 0x000ea20008000800 */
[----:B0-----:R-:W-:Y:S01]  /*1a390*/  IADD3 R78, P6, PT, R75, R70, RZ ;  /* 0x000000464b4e7210 */ /* 0x001fe20007fde0ff */
[----:B------:R-:W0:Y:S01]  /*1a3a0*/  LDCU UR9, c[0x0][0x398] ;  /* 0x00007300ff0977ac */ /* 0x000e220008000800 */
[----:B------:R-:W-:-:S02]  /*1a3b0*/  ISETP.LT.AND P2, PT, R67, UR10, !P4 ;  /* 0x0000000a43007c0c */ /* 0x000fc4000e741270 */
[----:B------:R-:W-:Y:S01]  /*1a3c0*/  SHF.R.S32.HI R75, RZ, 0x1f, R74 ;  /* 0x0000001fff4b7819 */ /* 0x000fe2000001144a */
[----:B------:R-:W-:Y:S01]  /*1a3d0*/  IMAD.X R79, R73, 0x1, R69, P6 ;  /* 0x00000001494f7824 */ /* 0x000fe200030e0645 */
[----:B------:R-:W-:Y:S01]  /*1a3e0*/  PRMT R82, R82, 0x9910, RZ ;  /* 0x0000991052527816 */ /* 0x000fe200000000ff */
[----:B------:R-:W-:Y:S01]  /*1a3f0*/  IMAD.MOV.U32 R73, RZ, RZ, R83 ;  /* 0x000000ffff497224 */ /* 0x000fe200078e0053 */
[----:B-1----:R-:W-:Y:S01]  /*1a400*/  IADD3 R76, P6, PT, R74, R0, RZ ;  /* 0x000000004a4c7210 */ /* 0x002fe20007fde0ff */
[----:B------:R-:W1:Y:S03]  /*1a410*/  LDCU UR10, c[0x0][0x398] ;  /* 0x00007300ff0a77ac */ /* 0x000e660008000800 */
[----:B------:R-:W-:Y:S01]  /*1a420*/  SHF.R.S32.HI R73, RZ, 0x8, R73 ;  /* 0x00000008ff497819 */ /* 0x000fe20000011449 */
[----:B------:R-:W-:Y:S01]  /*1a430*/  IMAD.X R77, R75, 0x1, R72, P6 ;  /* 0x000000014b4d7824 */ /* 0x000fe200030e0648 */
[----:B------:R0:W-:Y:S04]  /*1a440*/  @P0 STG.E.U8 desc[UR22][R78.64], R81 ;  /* 0x000000514e000986 */ /* 0x0001e8000c101116 */
[----:B------:R1:W-:Y:S01]  /*1a450*/  @P2 STG.E.U8 desc[UR22][R76.64], R73 ;  /* 0x000000494c002986 */ /* 0x0003e2000c101116 */
[----:B------:R-:W-:Y:S01]  /*1a460*/  ISETP.LT.AND P2, PT, R34, UR4, !P4 ;  /* 0x0000000422007c0c */ /* 0x000fe2000e741270 */
[----:B------:R-:W2:Y:S01]  /*1a470*/  LDCU UR4, c[0x0][0x39c] ;  /* 0x00007380ff0477ac */ /* 0x000ea20008000800 */
[----:B0-----:R-:W-:-:S02]  /*1a480*/  IADD3 R78, P6, PT, R74, R2, RZ ;  /* 0x000000024a4e7210 */ /* 0x001fc40007fde0ff */
[----:B-1----:R-:W-:Y:S01]  /*1a490*/  PRMT R73, R80, 0x9910, RZ ;  /* 0x0000991050497816 */ /* 0x002fe200000000ff */
[----:B------:R-:W-:Y:S02]  /*1a4a0*/  IMAD.MOV.U32 R80, RZ, RZ, R82 ;  /* 0x000000ffff507224 */ /* 0x000fe400078e0052 */
[----:B------:R-:W-:-:S03]  /*1a4b0*/  IMAD.X R79, R75, 0x1, R71, P6 ;  /* 0x000000014b4f7824 */ /* 0x000fc600030e0647 */
[----:B------:R-:W-:Y:S02]  /*1a4c0*/  SHF.R.S32.HI R80, RZ, 0x8, R80 ;  /* 0x00000008ff507819 */ /* 0x000fe40000011450 */
[----:B---3--:R-:W-:Y:S02]  /*1a4d0*/  F2FP.SATFINITE.E5M2.F32.PACK_AB_MERGE_C R83, R36, R39, RZ ;  /* 0x000000272453723e */ /* 0x008fe400048060ff */
[----:B------:R-:W3:Y:S04]  /*1a4e0*/  LDL.LU R39, [R1+0x6b0] ;  /* 0x0006b00001277983 */ /* 0x000ee80000300800 */
[----:B------:R0:W-:Y:S01]  /*1a4f0*/  @P2 STG.E.U8 desc[UR22][R78.64], R80 ;  /* 0x000000504e002986 */ /* 0x0001e2000c101116 */
[----:B------:R-:W-:-:S03]  /*1a500*/  F2FP.SATFINITE.E5M2.F32.PACK_AB_MERGE_C R82, R31, R30, RZ ;  /* 0x0000001e1f52723e */ /* 0x000fc600048060ff */
[----:B------:R-:W3:Y:S01]  /*1a510*/  LDL.LU R36, [R1+0x6b4] ;  /* 0x0006b40001247983 */ /* 0x000ee20000300800 */
[----:B0-----:R-:W-:Y:S02]  /*1a520*/  PRMT R79, R81, 0x9910, RZ ;  /* 0x00009910514f7816 */ /* 0x001fe400000000ff */
[----:B----4-:R-:W-:Y:S02]  /*1a530*/  F2FP.SATFINITE.E5M2.F32.PACK_AB_MERGE_C R81, R33, R32, RZ ;  /* 0x000000202151723e */ /* 0x010fe400048060ff */
[----:B------:R-:W4:Y:S04]  /*1a540*/  LDL.LU R32, [R1+0x4b0] ;  /* 0x0004b00001207983 */ /* 0x000f280000300800 */
[----:B------:R-:W4:Y:S04]  /*1a550*/  LDL.LU R33, [R1+0x4b4] ;  /* 0x0004b40001217983 */ /* 0x000f280000300800 */
[----:B------:R-:W4:Y:S04]  /*1a560*/  LDL.LU R30, [R1+0x2a8] ;  /* 0x0002a800011e7983 */ /* 0x000f280000300800 */
[----:B------:R-:W4:Y:S01]  /*1a570*/  LDL.LU R31, [R1+0x2ac] ;  /* 0x0002ac00011f7983 */ /* 0x000f220000300800 */
        /* <DEDUP_REMOVED lines=29> */
[----:B------:R-:W3:Y:S01]  /*1a750*/  LDCU UR12, c[0x0][0x398] ;  /* 0x00007300ff0c77ac */ /* 0x000ee20008000800 */
[----:B------:R-:W-:Y:S01]  /*1a760*/  ISETP.LT.AND P5, PT, R37, UR14, !P5 ;  /* 0x0000000e25007c0c */ /* 0x000fe2000efa1270 */
[----:B------:R-:W3:Y:S01]  /*1a770*/  LDCU UR14, c[0x0][0x398] ;  /* 0x00007300ff0e77ac */ /* 0x000ee20008000800 */
[----:B-1----:R-:W-:Y:S01]  /*1a780*/  IMAD.X R79, R80, 0x1, R71, P6 ;  /* 0x00000001504f7824 */ /* 0x002fe200030e0647 */
[----:B------:R-:W-:-:S05]  /*1a790*/  IADD3 R76, P6, PT, R73, R68, RZ ;  /* 0x00000044494c7210 */ /* 0x000fca0007fde0ff */
[C---:B------:R-:W-:Y:S01]  /*1a7a0*/  IMAD.X R77, R80.reuse, 0x1, R3, P6 ;  /* 0x00000001504d7824 */ /* 0x040fe200030e0603 */
[C---:B0-----:R-:W-:Y:S02]  /*1a7b0*/  IADD3 R74, P6, PT, R73.reuse, R70, RZ ;  /* 0x00000046494a7210 */ /* 0x041fe40007fde0ff */
[----:B------:R0:W-:Y:S01]  /*1a7c0*/  @P2 STG.E.U8 desc[UR22][R78.64], R81 ;  /* 0x000000514e002986 */ /* 0x0001e2000c101116 */
[----:B------:R-:W-:Y:S02]  /*1a7d0*/  VIADD R73, R73, UR30 ;  /* 0x0000001e49497c36 */ /* 0x000fe40008000000 */
[----:B------:R-:W-:Y:S01]  /*1a7e0*/  IMAD.X R75, R80, 0x1, R69, P6 ;  /* 0x00000001504b7824 */ /* 0x000fe200030e0645 */
[----:B------:R-:W-:Y:S01]  /*1a7f0*/  PRMT R83, R83, 0x9910, RZ ;  /* 0x0000991053537816 */ /* 0x000fe200000000ff */
[----:B------:R1:W-:Y:S01]  /*1a800*/  @P0 STG.E.U8 desc[UR22][R76.64], R82 ;  /* 0x000000524c000986 */ /* 0x0003e2000c101116 */
[----:B------:R-:W-:Y:S01]  /*1a810*/  ISETP.LT.AND P0, PT, R67, UR9, !P1 ;  /* 0x0000000943007c0c */ /* 0x000fe2000cf01270 */
[----:B------:R-:W2:Y:S02]  /*1a820*/  LDCU UR9, c[0x0][0x398] ;  /* 0x00007300ff0977ac */ /* 0x000ea40008000800 */
[----:B------:R1:W-:Y:S01]  /*1a830*/  @P5 STG.E.U8 desc[UR22][R74.64], R84 ;  /* 0x000000544a005986 */ /* 0x0003e2000c101116 */
[----:B------:R-:W-:Y:S01]  /*1a840*/  ISETP.LT.AND P5, PT, R34, UR10, !P1 ;  /* 0x0000000a22007c0c */ /* 0x000fe2000cfa1270 */
[----:B0-----:R-:W-:Y:S01]  /*1a850*/  VIADD R79, R66, 0x2c ;  /* 0x0000002c424f7836 */ /* 0x001fe20000000000 */
[----:B------:R-:W-:Y:S01]  /*1a860*/  PRMT R80, R81, 0x9910, RZ ;  /* 0x0000991051507816 */ /* 0x000fe200000000ff */
[----:B------:R-:W-:Y:S01]  /*1a870*/  IMAD.MOV.U32 R81, RZ, RZ, R83 ;  /* 0x000000ffff517224 */ /* 0x000fe200078e0053 */
[----:B------:R-:W-:Y:S01]  /*1a880*/  SHF.R.S32.HI R78, RZ, 0x1f, R73 ;  /* 0x0000001fff4e7819 */ /* 0x000fe20000011449 */
[----:B------:R-:W0:Y:S01]  /*1a890*/  LDCU UR10, c[0x0][0x398] ;  /* 0x00007300ff0a77ac */ /* 0x000e220008000800 */
[----:B-1----:R-:W-:-:S02]  /*1a8a0*/  IADD3 R76, P2, PT, R73, R0, RZ ;  /* 0x00000000494c7210 */ /* 0x002fc40007f5e0ff */
[----:B------:R-:W-:-:S03]  /*1a8b0*/  IADD3 R74, P6, PT, R73, R2, RZ ;  /* 0x00000002494a7210 */ /* 0x000fc60007fde0ff */
[C---:B------:R-:W-:Y:S01]  /*1a8c0*/  IMAD.X R77, R78.reuse, 0x1, R72, P2 ;  /* 0x000000014e4d7824 */ /* 0x040fe200010e0648 */
[----:B------:R-:W-:Y:S02]  /*1a8d0*/  SHF.R.S32.HI R81, RZ, 0x8, R81 ;  /* 0x00000008ff517819 */ /* 0x000fe40000011451 */
[----:B------:R-:W-:Y:S01]  /*1a8e0*/  SHF.R.S32.HI R80, RZ, 0x8, R80 ;  /* 0x00000008ff507819 */ /* 0x000fe20000011450 */
[----:B------:R-:W-:Y:S01]  /*1a8f0*/  IMAD.X R75, R78, 0x1, R71, P6 ;  /* 0x000000014e4b7824 */ /* 0x000fe200030e0647 */
[----:B---3--:R-:W-:Y:S01]  /*1a900*/  ISETP.LT.AND P6, PT, R35, UR12, !P1 ;  /* 0x0000000c23007c0c */ /* 0x008fe2000cfc1270 */
[----:B------:R1:W-:Y:S01]  /*1a910*/  @P0 STG.E.U8 desc[UR22][R76.64], R81 ;  /* 0x000000514c000986 */ /* 0x0003e2000c101116 */
[----:B------:R-:W-:Y:S01]  /*1a920*/  ISETP.GE.AND P2, PT, R79, UR4, PT ;  /* 0x000000044f007c0c */ /* 0x000fe2000bf46270 */
[----:B------:R-:W3:Y:S02]  /*1a930*/  LDCU UR4, c[0x0][0x39c] ;  /* 0x00007380ff0477ac */ /* 0x000ee40008000800 */
[----:B------:R0:W-:Y:S01]  /*1a940*/  @P5 STG.E.U8 desc[UR22][R74.64], R80 ;  /* 0x000000504a005986 */ /* 0x0001e2000c101116 */
[----:B------:R-:W-:Y:S01]  /*1a950*/  F2FP.SATFINITE.E5M2.F32.PACK_AB_MERGE_C R83, R36, R39, RZ ;  /* 0x000000272453723e */ /* 0x000fe200048060ff */
[----:B------:R-:W2:Y:S01]  /*1a960*/  LDCU UR12, c[0x0][0x398] ;  /* 0x00007300ff0c77ac */ /* 0x000ea20008000800 */
[----:B-1----:R-:W-:Y:S01]  /*1a970*/  PRMT R76, R82, 0x9910, RZ ;  /* 0x00009910524c7816 */ /* 0x002fe200000000ff */
[----:B0-----:R-:W-:Y:S01]  /*1a980*/  VIADD R75, R66, 0x2d ;  /* 0x0000002d424b7836 */ /* 0x001fe20000000000 */
[----:B------:R-:W-:-:S02]  /*1a990*/  IADD3 R74, P5, PT, R73, R68, RZ ;  /* 0x00000044494a7210 */ /* 0x000fc40007fbe0ff */
[----:B------:R-:W-:Y:S02]  /*1a9a0*/  SHF.R.S32.HI R76, RZ, 0x8, R76 ;  /* 0x00000008ff4c7819 */ /* 0x000fe4000001144c */
[----:B------:R-:W-:Y:S01]  /*1a9b0*/  ISETP.GE.AND P0, PT, R75, UR6, PT ;  /* 0x000000064b007c0c */ /* 0x000fe2000bf06270 */
[----:B------:R-:W-:Y:S01]  /*1a9c0*/  IMAD.X R75, R78, 0x1, R3, P5 ;  /* 0x000000014e4b7824 */ /* 0x000fe200028e0603 */
[----:B------:R-:W-:Y:S02]  /*1a9d0*/  ISETP.LT.AND P5, PT, R37, UR14, !P1 ;  /* 0x0000000e25007c0c */ /* 0x000fe4000cfa1270 */
[----:B------:R-:W-:Y:S01]  /*1a9e0*/  PRMT R77, R84, 0x9910, RZ ;  /* 0x00009910544d7816 */ /* 0x000fe200000000ff */
[----:B------:R-:W-:Y:S01]  /*1a9f0*/  VIADD R79, R66, 0x2e ;  /* 0x0000002e424f7836 */ /* 0x000fe20000000000 */
[----:B------:R0:W-:Y:S01]  /*1aa00*/  @P6 STG.E.U8 desc[UR22][R74.64], R76 ;  /* 0x0000004c4a006986 */ /* 0x0001e2000c101116 */
[----:B------:R-:W-:Y:S01]  /*1aa10*/  F2FP.SATFINITE.E5M2.F32.PACK_AB_MERGE_C R81, R40, R43, RZ ;  /* 0x0000002b2851723e */ /* 0x000fe200048060ff */
[----:B------:R-:W1:Y:S01]  /*1aa20*/  LDCU UR6, c[0x0][0x398] ;  /* 0x00007300ff0677ac */ /* 0x000e620008000800 */
[----:B------:R-:W-:-:S02]  /*1aa30*/  SHF.R.S32.HI R77, RZ, 0x8, R77 ;  /* 0x00000008ff4d7819 */ /* 0x000fc4000001144d */
[----:B--2---:R-:W-:Y:S01]  /*1aa40*/  F2FP.SATFINITE.E5M2.F32.PACK_AB_MERGE_C R80, R29, R28, RZ ;  /* 0x0000001c1d50723e */ /* 0x004fe200048060ff */
[----:B------:R-:W2:Y:S01]  /*1aa50*/  LDCU UR14, c[0x0][0x398] ;  /* 0x00007300ff0e77ac */ /* 0x000ea20008000800 */
[C---:B0-----:R-:W-:Y:S01]  /*1aa60*/  IADD3 R74, P1, PT, R73.reuse, R70, RZ ;  /* 0x00000046494a7210 */ /* 0x041fe20007f3e0ff */
[----:B------:R-:W-:-:S04]  /*1aa70*/  VIADD R73, R73, UR30 ;  /* 0x0000001e49497c36 */ /* 0x000fc80008000000 */
[----:B------:R-:W-:Y:S01]  /*1aa80*/  IMAD.X R75, R78, 0x1, R69, P1 ;  /* 0x000000014e4b7824 */ /* 0x000fe200008e0645 */
[----:B------:R-:W-:Y:S01]  /*1aa90*/  ISETP.LT.AND P1, PT, R67, UR9, !P3 ;  /* 0x0000000943007c0c */ /* 0x000fe2000df21270 */
[----:B------:R-:W0:Y:S01]  /*1aaa0*/  LDCU UR9, c[0x0][0x398] ;  /* 0x00007300ff0977ac */ /* 0x000e220008000800 */
[----:B------:R-:W-:Y:S02]  /*1aab0*/  SHF.R.S32.HI R78, RZ, 0x1f, R73 ;  /* 0x0000001fff4e7819 */ /* 0x000fe40000011449 */
[----:B------:R-:W-:Y:S01]  /*1aac0*/  IADD3 R76, P6, PT, R73, R0, RZ ;  /* 0x00000000494c7210 */ /* 0x000fe20007fde0ff */
[----:B------:R1:W-:Y:S04]  /*1aad0*/  @P5 STG.E.U8 desc[UR22][R74.64], R77 ;  /* 0x0000004d4a005986 */ /* 0x0003e8000c101116 */
[----:B-1----:R-:W-:-:S05]  /*1aae0*/  IMAD.X R77, R78, 0x1, R72, P6 ;  /* 0x000000014e4d7824 */ /* 0x002fca00030e0648 */
[----:B------:R1:W-:Y:S01]  /*1aaf0*/  @P1 STG.E.U8 desc[UR22][R76.64], R81 ;  /* 0x000000514c001986 */ /* 0x0003e2000c101116 */
[----:B---3--:R-:W-:Y:S01]  /*1ab00*/  ISETP.GE.AND P1, PT, R79, UR4, PT ;  /* 0x000000044f007c0c */ /* 0x008fe2000bf26270 */
[----:B------:R-:W3:Y:S01]  /*1ab10*/  LDCU UR4, c[0x0][0x398] ;  /* 0x00007300ff0477ac */ /* 0x000ee20008000800 */
[----:B----4-:R-:W-:Y:S02]  /*1ab20*/  F2FP.SATFINITE.E5M2.F32.PACK_AB_MERGE_C R79, R31, R30, RZ ;  /* 0x0000001e1f4f723e */ /* 0x010fe400048060ff */
[----:B------:R-:W4:Y:S04]  /*1ab30*/  LDL.LU R30, [R1+0x2b0] ;  /* 0x0002b000011e7983 */ /* 0x000f280000300800 */
[----:B------:R-:W4:Y:S04]  /*1ab40*/  LDL.LU R31, [R1+0x2b4] ;  /* 0x0002b400011f7983 */ /* 0x000f280000300800 */
[----:B------:R-:W2:Y:S04]  /*1ab50*/  LDL.LU R28, [R1+0xb0] ;  /* 0x0000b000011c7983 */ /* 0x000ea80000300800 */
[----:B------:R-:W2:Y:S01]  /*1ab60*/  LDL.LU R29, [R1+0xb4] ;  /* 0x0000b400011d7983 */ /* 0x000ea20000300800 */
[----:B------:R-:W-:Y:S01]  /*1ab70*/  ISETP.LT.AND P5, PT, R34, UR10, !P3 ;  /* 0x0000000a22007c0c */ /* 0x000fe2000dfa1270 */
[----:B------:R-:W3:Y:S01]  /*1ab80*/  LDCU UR10, c[0x0][0x398] ;  /* 0x00007300ff0a77ac */ /* 0x000ee20008000800 */
[----:B------:R-:W-:-:S02]  /*1ab90*/  IADD3 R74, P6, PT, R73, R2, RZ ;  /* 0x00000002494a7210 */ /* 0x000fc40007fde0ff */
[----:B------:R-:W-:Y:S02]  /*1aba0*/  F2FP.SATFINITE.E5M2.F32.PACK_AB_MERGE_C R82, R38, R41, RZ ;  /* 0x000000292652723e */ /* 0x000fe400048060ff */
[----:B-1----:R-:W-:Y:S01]  /*1abb0*/  PRMT R81, R81, 0x9910, RZ ;  /* 0x0000991051517816 */ /* 0x002fe200000000ff */
[----:B------:R-:W-:Y:S01]  /*1abc0*/  IMAD.X R75, R78, 0x1, R71, P6 ;  /* 0x000000014e4b7824 */ /* 0x000fe200030e0647 */
[----:B------:R-:W-:Y:S01]  /*1abd0*/  ISETP.LT.AND P6, PT, R35, UR6, !P3 ;  /* 0x0000000623007c0c */ /* 0x000fe2000dfc1270 */
[----:B------:R-:W1:Y:S01]  /*1abe0*/  LDCU UR6, c[0x0][0x398] ;  /* 0x00007300ff0677ac */ /* 0x000e620008000800 */
[----:B------:R-:W2:Y:S04]  /*1abf0*/  LDL.LU R41, [R1+0x6b8] ;  /* 0x0006b80001297983 */ /* 0x000ea80000300800 */
[----:B------:R3:W-:Y:S01]  /*1ac00*/  @P5 STG.E.U8 desc[UR22][R74.64], R82 ;  /* 0x000000524a005986 */ /* 0x0007e2000c101116 */
[----:B0-----:R-:W-:Y:S01]  /*1ac10*/  ISETP.LT.AND P3, PT, R37, UR9, !P3 ;  /* 0x0000000925007c0c */ /* 0x001fe2000df61270 */
[----:B------:R-:W0:Y:S02]  /*1ac20*/  LDCU UR9, c[0x0][0x398] ;  /* 0x00007300ff0977ac */ /* 0x000e240008000800 */
[----:B------:R-:W2:Y:S01]  /*1ac30*/  LDL.LU R38, [R1+0x6bc] ;  /* 0x0006bc0001267983 */ /* 0x000ea20000300800 */
[----:B------:R-:W-:-:S03]  /*1ac40*/  F2FP.SATFINITE.E5M2.F32.PACK_AB_MERGE_C R84, R33, R32, RZ ;  /* 0x000000202154723e */ /* 0x000fc600048060ff */
[----:B------:R-:W2:Y:S01]  /*1ac50*/  LDL.LU R39, [R1+0x4b8] ;  /* 0x0004b80001277983 */ /* 0x000ea20000300800 */
[----:B---3--:R-:W-:-:S03]  /*1ac60*/  IADD3 R74, P5, PT, R73, R68, RZ ;  /* 0x00000044494a7210 */ /* 0x008fc60007fbe0ff */
[----:B------:R-:W3:Y:S02]  /*1ac70*/  LDL.LU R36, [R1+0x4bc] ;  /* 0x0004bc0001247983 */ /* 0x000ee40000300800 */
[----:B------:R-:W-:Y:S01]  /*1ac80*/  IMAD.X R75, R78, 0x1, R3, P5 ;  /* 0x000000014e4b7824 */ /* 0x000fe200028e0603 */
[----:B------:R-:W-:Y:S01]  /*1ac90*/  ISETP.LT.AND P5, PT, R67, UR10, !P4 ;  /* 0x0000000a43007c0c */ /* 0x000fe2000e7a1270 */
[----:B------:R-:W0:Y:S01]  /*1aca0*/  LDCU UR10, c[0x0][0x398] ;  /* 0x00007300ff0a77ac */ /* 0x000e220008000800 */
[----:B------:R-:W-:Y:S01]  /*1acb0*/  PRMT R82, R82, 0x9910, RZ ;  /* 0x0000991052527816 */ /* 0x000fe200000000ff */
[----:B------:R-:W3:Y:S04]  /*1acc0*/  LDL.LU R32, [R1+0x2b8] ;  /* 0x0002b80001207983 */ /* 0x000ee80000300800 */
[----:B------:R0:W-:Y:S01]  /*1acd0*/  @P6 STG.E.U8 desc[UR22][R74.64], R79 ;  /* 0x0000004f4a006986 */ /* 0x0001e2000c101116 */
[C---:B------:R-:W-:Y:S01]  /*1ace0*/  IADD3 R76, P6, PT, R73.reuse, R70, RZ ;  /* 0x00000046494c7210 */ /* 0x040fe20007fde0ff */
[----:B------:R-:W-:-:S02]  /*1acf0*/  VIADD R73, R73, UR30 ;  /* 0x0000001e49497c36 */ /* 0x000fc40008000000 */
[----:B------:R-:W3:Y:S02]  /*1ad00*/  LDL.LU R33, [R1+0x2bc] ;  /* 0x0002bc0001217983 */ /* 0x000ee40000300800 */
[----:B------:R-:W-:Y:S01]  /*1ad10*/  IMAD.X R77, R78, 0x1, R69, P6 ;  /* 0x000000014e4d7824 */ /* 0x000fe200030e0645 */
[----:B------:R-:W-:Y:S02]  /*1ad20*/  SHF.R.S32.HI R78, RZ, 0x1f, R73 ;  /* 0x0000001fff4e7819 */ /* 0x000fe40000011449 */
[----:B0-----:R-:W-:Y:S02]  /*1ad30*/  IADD3 R74, P6, PT, R73, R0, RZ ;  /* 0x00000000494a7210 */ /* 0x001fe40007fde0ff */
[----:B------:R0:W-:Y:S01]  /*1ad40*/  @P3 STG.E.U8 desc[UR22][R76.64], R80 ;  /* 0x000000504c003986 */ /* 0x0001e2000c101116 */
[----:B------:R-:W-:Y:S01]  /*1ad50*/  ISETP.LT.AND P3, PT, R34, UR4, !P4 ;  /* 0x0000000422007c0c */ /* 0x000fe2000e761270 */
[----:B------:R-:W1:Y:S01]  /*1ad60*/  LDCU UR4, c[0x0][0x39c] ;  /* 0x00007380ff0477ac */ /* 0x000e620008000800 */
[----:B------:R-:W-:Y:S01]  /*1ad70*/  IMAD.X R75, R78, 0x1, R72, P6 ;  /* 0x000000014e4b7824 */ /* 0x000fe200030e0648 */
[----:B0-----:R-:W-:-:S05]  /*1ad80*/  SHF.R.S32.HI R76, RZ, 0x8, R81 ;  /* 0x00000008ff4c7819 */ /* 0x001fca0000011451 */
[----:B------:R0:W-:Y:S01]  /*1ad90*/  @P5 STG.E.U8 desc[UR22][R74.64], R76 ;  /* 0x0000004c4a005986 */ /* 0x0001e2000c101116 */
[----:B-1----:R-:W-:Y:S01]  /*1ada0*/  ISETP.LT.AND P5, PT, R35, UR6, !P4 ;  /* 0x0000000623007c0c */ /* 0x002fe2000e7a1270 */
        /* <DEDUP_REMOVED lines=11> */
[----:B------:R-:W-:Y:S01]  /*1ae60*/  ISETP.LT.AND P6, PT, R37, UR9, !P4 ;  /* 0x0000000925007c0c */ /* 0x000fe2000e7c1270 */
[----:B------:R-:W-:Y:S02]  /*1ae70*/  VIADD R79, R66, 0x2f ;  /* 0x0000002f424f7836 */ /* 0x000fe40000000000 */
[----:B------:R0:W-:Y:S01]  /*1ae80*/  @P5 STG.E.U8 desc[UR22][R74.64], R76 ;  /* 0x0000004c4a005986 */ /* 0x0001e2000c101116 */
[----:B------:R-:W-:Y:S01]  /*1ae90*/  ISETP.LT.AND P4, PT, R67, UR10, !P2 ;  /* 0x0000000a43007c0c */ /* 0x000fe2000d781270 */
[----:B------:R-:W1:Y:S01]  /*1aea0*/  LDCU UR9, c[0x0][0x398] ;  /* 0x00007300ff0977ac */ /* 0x000e620008000800 */
[----:B------:R-:W1:Y:S01]  /*1aeb0*/  LDCU UR10, c[0x0][0x398] ;  /* 0x00007300ff0a77ac */ /* 0x000e620008000800 */
[----:B0-----:R-:W-:Y:S01]  /*1aec0*/  IADD3 R76, P3, PT, R73, R70, RZ ;  /* 0x00000046494c7210 */ /* 0x001fe20007f7e0ff */
[----:B------:R-:W-:-:S02]  /*1aed0*/  IMAD.MOV.U32 R75, RZ, RZ, R80 ;  /* 0x000000ffff4b7224 */ /* 0x000fc400078e0050 */
        /* <DEDUP_REMOVED lines=10> */
[----:B----4-:R-:W-:Y:S02]  /*1af80*/  F2FP.SATFINITE.E5M2.F32.PACK_AB_MERGE_C R79, R31, R30, RZ ;  /* 0x0000001e1f4f723e */ /* 0x010fe400048060ff */
[----:B------:R-:W4:Y:S04]  /*1af90*/  LDL.LU R30, [R1+0x6c0] ;  /* 0x0006c000011e7983 */ /* 0x000f280000300800 */
[----:B------:R-:W4:Y:S01]  /*1afa0*/  LDL.LU R31, [R1+0x6c4] ;  /* 0x0006c400011f7983 */ /* 0x000f220000300800 */
        /* <DEDUP_REMOVED lines=13> */
[----:B-1----:R-:W-:Y:S01]  /*1b080*/  ISETP.GE.AND P3, PT, R75, UR6, PT ;  /* 0x000000064b007c0c */ /* 0x002fe2000bf66270 */
[----:B------:R-:W1:Y:S01]  /*1b090*/  LDCU UR6, c[0x0][0x398] ;  /* 0x00007300ff0677ac */ /* 0x000e620008000800 */
[----:B------:R-:W-:Y:S01]  /*1b0a0*/  IMAD.X R75, R78, 0x1, R3, P6 ;  /* 0x000000014e4b7824 */ /* 0x000fe200030e0603 */
[----:B------:R-:W-:Y:S01]  /*1b0b0*/  PRMT R81, R83, 0x9910, RZ ;  /* 0x0000991053517816 */ /* 0x000fe200000000ff */
[----:B------:R-:W1:Y:S03]  /*1b0c0*/  LDCU UR16, c[0x0][0x398] ;  /* 0x00007300ff1077ac */ /* 0x000e660008000800 */
[----:B------:R1:W-:Y:S01]  /*1b0d0*/  @P5 STG.E.U8 desc[UR22][R74.64], R79 ;  /* 0x0000004f4a005986 */ /* 0x0003e2000c101116 */
[----:B------:R-:W-:Y:S01]  /*1b0e0*/  ISETP.LT.AND P5, PT, R67, UR9, !P0 ;  /* 0x0000000943007c0c */ /* 0x000fe2000c7a1270 */
[----:B------:R-:W3:Y:S01]  /*1b0f0*/  LDCU UR9, c[0x0][0x398] ;  /* 0x00007300ff0977ac */ /* 0x000ee20008000800 */
[C---:B0-----:R-:W-:Y:S01]  /*1b100*/  IADD3 R76, P6, PT, R73.reuse, R70, RZ ;  /* 0x00000046494c7210 */ /* 0x041fe20007fde0ff */
[----:B------:R-:W-:-:S04]  /*1b110*/  VIADD R73, R73, UR30 ;  /* 0x0000001e49497c36 */ /* 0x000fc80008000000 */
[----:B------:R-:W-:Y:S01]  /*1b120*/  IMAD.X R77, R78, 0x1, R69, P6 ;  /* 0x000000014e4d7824 */ /* 0x000fe200030e0645 */
[----:B------:R-:W-:Y:S02]  /*1b130*/  SHF.R.S32.HI R78, RZ, 0x1f, R73 ;  /* 0x0000001fff4e7819 */ /* 0x000fe40000011449 */
[----:B-1----:R-:W-:Y:S02]  /*1b140*/  IADD3 R74, P6, PT, R73, R0, RZ ;  /* 0x00000000494a7210 */ /* 0x002fe40007fde0ff */
        /* <DEDUP_REMOVED lines=19> */
[----:B---3--:R-:W-:Y:S01]  /*1b280*/  ISETP.LT.AND P0, PT, R37, UR9, !P0 ;  /* 0x0000000925007c0c */ /* 0x008fe2000c701270 */
[----:B------:R-:W3:Y:S01]  /*1b290*/  LDCU UR9, c[0x0][0x398] ;  /* 0x00007300ff0977ac */ /* 0x000ee20008000800 */
[----:B------:R-:W-:Y:S01]  /*1b2a0*/  PRMT R80, R80, 0x9910, RZ ;  /* 0x0000991050507816 */ /* 0x000fe200000000ff */
[----:B------:R-:W3:Y:S01]  /*1b2b0*/  LDCU UR4, c[0x0][0x39c] ;  /* 0x00007380ff0477ac */ /* 0x000ee20008000800 */
[----:B0-----:R-:W-:-:S05]  /*1b2c0*/  SHF.R.S32.HI R76, RZ, 0x8, R81 ;  /* 0x00000008ff4c7819 */ /* 0x001fca0000011451 */
[----:B------:R0:W-:Y:S01]  /*1b2d0*/  @P5 STG.E.U8 desc[UR22][R74.64], R76 ;  /* 0x0000004c4a005986 */ /* 0x0001e2000c101116 */
[----:B-1----:R-:W-:Y:S01]  /*1b2e0*/  ISETP.LT.AND P5, PT, R67, UR6, !P1 ;  /* 0x0000000643007c0c */ /* 0x002fe2000cfa1270 */
        /* <DEDUP_REMOVED lines=13> */
[----:B------:R-:W1:Y:S01]  /*1b3c0*/  LDCU UR10, c[0x0][0x398] ;  /* 0x00007300ff0a77ac */ /* 0x000e620008000800 */
[----:B------:R1:W-:Y:S01]  /*1b3d0*/  @P5 STG.E.U8 desc[UR22][R74.64], R81 ;  /* 0x000000514a005986 */ /* 0x0003e2000c101116 */
[----:B---3--:R-:W-:Y:S01]  /*1b3e0*/  ISETP.LT.AND P5, PT, R35, UR9, !P1 ;  /* 0x0000000923007c0c */ /* 0x008fe2000cfa1270 */
[----:B------:R-:W3:Y:S01]  /*1b3f0*/  LDCU UR9, c[0x0][0x398] ;  /* 0x00007300ff0977ac */ /* 0x000ee20008000800 */
[----:B0-----:R-:W-:-:S05]  /*1b400*/  IADD3 R76, P6, PT, R73, R2, RZ ;  /* 0x00000002494c7210 */ /* 0x001fca0007fde0ff */
[----:B------:R-:W-:Y:S01]  /*1b410*/  IMAD.X R77, R79, 0x1, R71, P6 ;  /* 0x000000014f4d7824 */ /* 0x000fe200030e0647 */
[----:B-1----:R-:W-:Y:S02]  /*1b420*/  IADD3 R74, P6, PT, R73, R68, RZ ;  /* 0x00000044494a7210 */ /* 0x002fe40007fde0ff */
[----:B------:R-:W-:Y:S02]  /*1b430*/  F2FP.SATFINITE.E5M2.F32.PACK_AB_MERGE_C R80, R33, R32, RZ ;  /* 0x000000202150723e */ /* 0x000fe400048060ff */
[----:B------:R-:W-:Y:S01]  /*1b440*/  @P0 STG.E.U8 desc[UR22][R76.64], R82 ;  /* 0x000000524c000986 */ /* 0x000fe2000c101116 */
[----:B------:R-:W-:Y:S01]  /*1b450*/  IMAD.X R75, R79, 0x1, R3, P6 ;  /* 0x000000014f4b7824 */ /* 0x000fe200030e0603 */
[----:B------:R-:W-:Y:S02]  /*1b460*/  ISETP.GE.AND P0, PT, R78, UR4, PT ;  /* 0x000000044e007c0c */ /* 0x000fe4000bf06270 */
[----:B------:R-:W3:Y:S01]  /*1b470*/  LDL.LU R32, [R1+0x4c0] ;  /* 0x0004c00001207983 */ /* 0x000ee20000300800 */
[C---:B------:R-:W-:Y:S01]  /*1b480*/  IADD3 R78, P6, PT, R73.reuse, R70, RZ ;  /* 0x00000046494e7210 */ /* 0x040fe20007fde0ff */
[----:B------:R-:W0:Y:S02]  /*1b490*/  LDCU UR4, c[0x0][0x398] ;  /* 0x00007300ff0477ac */ /* 0x000e240008000800 */
[----:B------:R1:W-:Y:S04]  /*1b4a0*/  @P5 STG.E.U8 desc[UR22][R74.64], R80 ;  /* 0x000000504a005986 */ /* 0x0003e8000c101116 */
[----:B------:R-:W3:Y:S01]  /*1b4b0*/  LDL.LU R33, [R1+0x4c4] ;  /* 0x0004c40001217983 */ /* 0x000ee20000300800 */
[----:B-1----:R-:W-:Y:S01]  /*1b4c0*/  VIADD R74, R73, UR30 ;  /* 0x0000001e494a7c36 */ /* 0x002fe20008000000 */
[----:B------:R-:W-:-:S02]  /*1b4d0*/  PRMT R73, R81, 0x9910, RZ ;  /* 0x0000991051497816 */ /* 0x000fc400000000ff */
[----:B----4-:R-:W-:Y:S02]  /*1b4e0*/  F2FP.SATFINITE.E5M2.F32.PACK_AB_MERGE_C R84, R31, R30, RZ ;  /* 0x0000001e1f54723e */ /* 0x010fe400048060ff */
[----:B------:R-:W4:Y:S04]  /*1b4f0*/  LDL.LU R30, [R1+0x2c0] ;  /* 0x0002c000011e7983 */ /* 0x000f280000300800 */
[----:B------:R-:W4:Y:S01]  /*1b500*/  LDL.LU R31, [R1+0x2c4] ;  /* 0x0002c400011f7983 */ /* 0x000f220000300800 */
[----:B--2---:R-:W-:-:S03]  /*1b510*/  F2FP.SATFINITE.E5M2.F32.PACK_AB_MERGE_C R81, R29, R28, RZ ;  /* 0x0000001c1d51723e */ /* 0x004fc600048060ff */
[----:B------:R-:W2:Y:S04]  /*1b520*/  LDL.LU R28, [R1+0xc0] ;  /* 0x0000c000011c7983 */ /* 0x000ea80000300800 */
[----:B------:R-:W2:Y:S01]  /*1b530*/  LDL.LU R29, [R1+0xc4] ;  /* 0x0000c400011d7983 */ /* 0x000ea20000300800 */
[----:B------:R-:W-:Y:S01]  /*1b540*/  ISETP.LT.AND P1, PT, R37, UR6, !P1 ;  /* 0x0000000625007c0c */ /* 0x000fe2000cf21270 */
[----:B------:R-:W-:Y:S01]  /*1b550*/  IMAD.X R79, R79, 0x1, R69, P6 ;  /* 0x000000014f4f7824 */ /* 0x000fe200030e0645 */
[----:B---3--:R-:W-:Y:S01]  /*1b560*/  ISETP.LT.AND P5, PT, R67, UR9, !P4 ;  /* 0x0000000943007c0c */ /* 0x008fe2000e7a1270 */
[----:B------:R-:W1:Y:S01]  /*1b570*/  LDCU UR6, c[0x0][0x398] ;  /* 0x00007300ff0677ac */ /* 0x000e620008000800 */
[----:B------:R-:W-:Y:S02]  /*1b580*/  SHF.R.S32.HI R75, RZ, 0x1f, R74 ;  /* 0x0000001fff4b7819 */ /* 0x000fe4000001144a */
[----:B------:R-:W-:Y:S01]  /*1b590*/  IADD3 R76, P6, PT, R74, R0, RZ ;  /* 0x000000004a4c7210 */ /* 0x000fe20007fde0ff */
[----:B------:R-:W3:Y:S01]  /*1b5a0*/  LDCU UR9, c[0x0][0x398] ;  /* 0x00007300ff0977ac */ /* 0x000ee20008000800 */
        /* <DEDUP_REMOVED lines=33> */
[----:B---3--:R-:W-:Y:S01]  /*1b7c0*/  ISETP.LT.AND P1, PT, R67, UR9, !P3 ;  /* 0x0000000943007c0c */ /* 0x008fe2000df21270 */
[----:B------:R-:W1:Y:S03]  /*1b7d0*/  LDCU UR9, c[0x0][0x398] ;  /* 0x00007300ff0977ac */ /* 0x000e660008000800 */
[----:B------:R-:W-:-:S02]  /*1b7e0*/  SHF.R.S32.HI R80, RZ, 0x1f, R73 ;  /* 0x0000001fff507819 */ /* 0x000fc40000011449 */
[C---:B------:R-:W-:Y:S02]  /*1b7f0*/  IADD3 R76, P6, PT, R73.reuse, R0, RZ ;  /* 0x00000000494c7210 */ /* 0x040fe40007fde0ff */
[----:B------:R-:W-:Y:S01]  /*1b800*/  ISETP.LT.AND P5, PT, R34, UR12, !P3 ;  /* 0x0000000c22007c0c */ /* 0x000fe2000dfa1270 */
[----:B------:R-:W3:Y:S02]  /*1b810*/  LDCU UR12, c[0x0][0x398] ;  /* 0x00007300ff0c77ac */ /* 0x000ee40008000800 */
[C---:B------:R-:W-:Y:S01]  /*1b820*/  IMAD.X R77, R80.reuse, 0x1, R72, P6 ;  /* 0x00000001504d7824 */ /* 0x040fe200030e0648 */
[----:B------:R-:W-:Y:S02]  /*1b830*/  IADD3 R74, P6, PT, R73, R2, RZ ;  /* 0x00000002494a7210 */ /* 0x000fe40007fde0ff */
[----:B------:R-:W-:Y:S02]  /*1b840*/  F2FP.SATFINITE.E5M2.F32.PACK_AB_MERGE_C R83, R33, R32, RZ ;  /* 0x000000202153723e */ /* 0x000fe400048060ff */
[----:B------:R-:W3:Y:S01]  /*1b850*/  LDL.LU R32, [R1+0x4c8] ;  /* 0x0004c80001207983 */ /* 0x000ee20000300800 */
[----:B------:R-:W-:Y:S01]  /*1b860*/  IMAD.X R75, R80, 0x1, R71, P6 ;  /* 0x00000001504b7824 */ /* 0x000fe200030e0647 */
[----:B----4-:R-:W-:-:S02]  /*1b870*/  F2FP.SATFINITE.E5M2.F32.PACK_AB_MERGE_C R82, R31, R30, RZ ;  /* 0x0000001e1f52723e */ /* 0x010fc400048060ff */
[----:B------:R-:W-:Y:S01]  /*1b880*/  @P1 STG.E.U8 desc[UR22][R76.64], R84 ;  /* 0x000000544c001986 */ /* 0x000fe2000c101116 */
[----:B------:R-:W-:-:S03]  /*1b890*/  PRMT R78, R83, 0x9910, RZ ;  /* 0x00009910534e7816 */ /* 0x000fc600000000ff */
[----:B------:R-:W3:Y:S04]  /*1b8a0*/  LDL.LU R33, [R1+0x4cc] ;  /* 0x0004cc0001217983 */ /* 0x000ee80000300800 */
[----:B------:R4:W-:Y:S04]  /*1b8b0*/  @P5 STG.E.U8 desc[UR22][R74.64], R83 ;  /* 0x000000534a005986 */ /* 0x0009e8000c101116 */
[----:B------:R-:W3:Y:S04]  /*1b8c0*/  LDL.LU R30, [R1+0x2c8] ;  /* 0x0002c800011e7983 */ /* 0x000ee80000300800 */
[----:B------:R-:W3:Y:S01]  /*1b8d0*/  LDL.LU R31, [R1+0x2cc] ;  /* 0x0002cc00011f7983 */ /* 0x000ee20000300800 */
[----:B------:R-:W-:Y:S01]  /*1b8e0*/  ISETP.LT.AND P1, PT, R35, UR10, !P3 ;  /* 0x0000000a23007c0c */ /* 0x000fe2000df21270 */
[----:B------:R-:W0:Y:S01]  /*1b8f0*/  LDCU UR10, c[0x0][0x398] ;  /* 0x00007300ff0a77ac */ /* 0x000e220008000800 */
[----:B------:R-:W-:Y:S01]  /*1b900*/  ISETP.LT.AND P3, PT, R37, UR14, !P3 ;  /* 0x0000000e25007c0c */ /* 0x000fe2000df61270 */
[----:B----4-:R-:W-:Y:S01]  /*1b910*/  VIADD R75, R66, 0x34 ;  /* 0x00000034424b7836 */ /* 0x010fe20000000000 */
[----:B------:R-:W-:Y:S01]  /*1b920*/  IADD3 R76, P5, PT, R73, R68, RZ ;  /* 0x00000044494c7210 */ /* 0x000fe20007fbe0ff */
[----:B------:R-:W4:Y:S01]  /*1b930*/  LDCU UR14, c[0x0][0x398] ;  /* 0x00007300ff0e77ac */ /* 0x000f220008000800 */
        /* <DEDUP_REMOVED lines=18> */
[----:B----4-:R-:W-:Y:S01]  /*1ba60*/  IADD3 R76, P6, PT, R73, R0, RZ ;  /* 0x00000000494c7210 */ /* 0x010fe20007fde0ff */
[----:B------:R-:W4:Y:S04]  /*1ba70*/  LDL.LU R36, [R1+0x6d4] ;  /* 0x0006d40001247983 */ /* 0x000f280000300800 */
[----:B------:R-:W-:Y:S01]  /*1ba80*/  IMAD.X R77, R79, 0x1, R72, P6 ;  /* 0x000000014f4d7824 */ /* 0x000fe200030e0648 */
[----:B------:R-:W-:-:S02]  /*1ba90*/  IADD3 R74, P6, PT, R73, R2, RZ ;  /* 0x00000002494a7210 */ /* 0x000fc40007fde0ff */
[----:B------:R-:W-:Y:S02]  /*1baa0*/  SHF.R.S32.HI R80, RZ, 0x8, R80 ;  /* 0x00000008ff507819 */ /* 0x000fe40000011450 */
[----:B------:R-:W-:Y:S01]  /*1bab0*/  SHF.R.S32.HI R78, RZ, 0x8, R78 ;  /* 0x00000008ff4e7819 */ /* 0x000fe2000001144e */
[----:B------:R-:W-:Y:S02]  /*1bac0*/  IMAD.X R75, R79, 0x1, R71, P6 ;  /* 0x000000014f4b7824 */ /* 0x000fe400030e0647 */
[----:B------:R0:W-:Y:S04]  /*1bad0*/  @P3 STG.E.U8 desc[UR22][R76.64], R80 ;  /* 0x000000504c003986 */ /* 0x0001e8000c101116 */
[----:B------:R1:W-:Y:S01]  /*1bae0*/  @P1 STG.E.U8 desc[UR22][R74.64], R78 ;  /* 0x0000004e4a001986 */ /* 0x0003e2000c101116 */
[----:B---3--:R-:W-:Y:S01]  /*1baf0*/  ISETP.LT.AND P1, PT, R35, UR6, !P2 ;  /* 0x0000000623007c0c */ /* 0x008fe2000d721270 */
[----:B------:R-:W3:Y:S01]  /*1bb00*/  LDCU UR6, c[0x0][0x39c] ;  /* 0x00007380ff0677ac */ /* 0x000ee20008000800 */
[----:B------:R-:W-:-:S02]  /*1bb10*/  PRMT R82, R82, 0x9910, RZ ;  /* 0x0000991052527816 */ /* 0x000fc400000000ff */
[----:B0-----:R-:W-:Y:S02]  /*1bb20*/  IADD3 R80, P6, PT, R73, R68, RZ ;  /* 0x0000004449507210 */ /* 0x001fe40007fde0ff */
[----:B------:R-:W-:Y:S02]  /*1bb30*/  SHF.R.S32.HI R82, RZ, 0x8, R82 ;  /* 0x00000008ff527819 */ /* 0x000fe40000011452 */
[----:B-1----:R-:W-:Y:S01]  /*1bb40*/  PRMT R74, R81, 0x9910, RZ ;  /* 0x00009910514a7816 */ /* 0x002fe200000000ff */
[----:B------:R-:W-:-:S05]  /*1bb50*/  IMAD.X R81, R79, 0x1, R3, P6 ;  /* 0x000000014f517824 */ /* 0x000fca00030e0603 */
[----:B------:R0:W-:Y:S02]  /*1bb60*/  @P1 STG.E.U8 desc[UR22][R80.64], R82 ;  /* 0x0000005250001986 */ /* 0x0001e4000c101116 */
[----:B0-----:R-:W-:Y:S02]  /*1bb70*/  F2FP.SATFINITE.E5M2.F32.PACK_AB_MERGE_C R82, R33, R32, RZ ;  /* 0x000000202152723e */ /* 0x001fe400048060ff */
[----:B------:R-:W4:Y:S01]  /*1bb80*/  LDL.LU R32, [R1+0x4d0] ;  /* 0x0004d00001207983 */ /* 0x000f220000300800 */
[----:B------:R-:W-:-:S03]  /*1bb90*/  F2FP.SATFINITE.E5M2.F32.PACK_AB_MERGE_C R80, R31, R30, RZ ;  /* 0x0000001e1f50723e */ /* 0x000fc600048060ff */
[----:B------:R-:W4:Y:S04]  /*1bba0*/  LDL.LU R33, [R1+0x4d4] ;  /* 0x0004d40001217983 */ /* 0x000f280000300800 */
[----:B------:R-:W4:Y:S04]  /*1bbb0*/  LDL.LU R30, [R1+0x2d0] ;  /* 0x0002d000011e7983 */ /* 0x000f280000300800 */
[----:B------:R-:W4:Y:S01]  /*1bbc0*/  LDL.LU R31, [R1+0x2d4] ;  /* 0x0002d400011f7983 */ /* 0x000f220000300800 */
        /* <DEDUP_REMOVED lines=19> */
[----:B------:R-:W3:Y:S01]  /*1bd00*/  LDCU UR9, c[0x0][0x398] ;  /* 0x00007300ff0977ac */ /* 0x000ee20008000800 */
        /* <DEDUP_REMOVED lines=14> */
[----:B---3--:R-:W-:Y:S01]  /*1bdf0*/  ISETP.GE.AND P3, PT, R74, UR6, PT ;  /* 0x000000064a007c0c */ /* 0x008fe2000bf66270 */
[----:B------:R-:W-:Y:S01]  /*1be00*/  VIADD R74, R75, UR30 ;  /* 0x0000001e4b4a7c36 */ /* 0x000fe20008000000 */
[----:B------:R3:W-:Y:S01]  /*1be10*/  @P2 STG.E.U8 desc[UR22][R76.64], R80 ;  /* 0x000000504c002986 */ /* 0x0007e2000c101116 */
[----:B------:R-:W-:Y:S01]  /*1be20*/  ISETP.LT.AND P0, PT, R37, UR9, !P0 ;  /* 0x0000000925007c0c */ /* 0x000fe2000c701270 */
[----:B------:R-:W1:Y:S01]  /*1be30*/  LDCU UR6, c[0x0][0x398] ;  /* 0x00007300ff0677ac */ /* 0x000e620008000800 */
[----:B0-----:R-:W-:Y:S01]  /*1be40*/  IADD3 R78, P6, PT, R75, R70, RZ ;  /* 0x000000464b4e7210 */ /* 0x001fe20007fde0ff */
[----:B------:R-:W0:Y:S01]  /*1be50*/  LDCU UR9, c[0x0][0x398] ;  /* 0x00007300ff0977ac */ /* 0x000e220008000800 */
[----:B------:R-:W-:-:S02]  /*1be60*/  ISETP.LT.AND P2, PT, R67, UR10, !P4 ;  /* 0x0000000a43007c0c */ /* 0x000fc4000e741270 */
[----:B------:R-:W-:Y:S01]  /*1be70*/  SHF.R.S32.HI R75, RZ, 0x1f, R74 ;  /* 0x0000001fff4b7819 */ /* 0x000fe2000001144a */
[----:B------:R-:W-:Y:S01]  /*1be80*/  IMAD.X R79, R73, 0x1, R69, P6 ;  /* 0x00000001494f7824 */ /* 0x000fe200030e0645 */
[----:B------:R-:W-:Y:S01]  /*1be90*/  PRMT R82, R82, 0x9910, RZ ;  /* 0x0000991052527816 */ /* 0x000fe200000000ff */
[----:B------:R-:W-:Y:S01]  /*1bea0*/  IMAD.MOV.U32 R73, RZ, RZ, R83 ;  /* 0x000000ffff497224 */ /* 0x000fe200078e0053 */
[----:B---3--:R-:W-:Y:S01]  /*1beb0*/  IADD3 R76, P6, PT, R74, R0, RZ ;  /* 0x000000004a4c7210 */ /* 0x008fe20007fde0ff */
[----:B------:R-:W3:Y:S03]  /*1bec0*/  LDCU UR10, c[0x0][0x398] ;  /* 0x00007300ff0a77ac */ /* 0x000ee60008000800 */
[----:B------:R-:W-:Y:S01]  /*1bed0*/  SHF.R.S32.HI R73, RZ, 0x8, R73 ;  /* 0x00000008ff497819 */ /* 0x000fe20000011449 */
[----:B------:R-:W-:Y:S01]  /*1bee0*/  IMAD.X R77, R75, 0x1, R72, P6 ;  /* 0x000000014b4d7824 */ /* 0x000fe200030e0648 */
[----:B------:R0:W-:Y:S04]  /*1bef0*/  @P0 STG.E.U8 desc[UR22][R78.64], R81 ;  /* 0x000000514e000986 */ /* 0x0001e8000c101116 */
[----:B------:R3:W-:Y:S01]  /*1bf00*/  @P2 STG.E.U8 desc[UR22][R76.64], R73 ;  /* 0x000000494c002986 */ /* 0x0007e2000c101116 */
[----:B-1----:R-:W-:Y:S01]  /*1bf10*/  ISETP.LT.AND P2, PT, R34, UR4, !P4 ;  /* 0x0000000422007c0c */ /* 0x002fe2000e741270 */
[----:B------:R-:W1:Y:S01]  /*1bf20*/  LDCU UR4, c[0x0][0x39c] ;  /* 0x00007380ff0477ac */ /* 0x000e620008000800 */
[----:B0-----:R-:W-:-:S02]  /*1bf30*/  IADD3 R78, P6, PT, R74, R2, RZ ;  /* 0x000000024a4e7210 */ /* 0x001fc40007fde0ff */
[----:B---3--:R-:W-:Y:S01]  /*1bf40*/  PRMT R73, R80, 0x9910, RZ ;  /* 0x0000991050497816 */ /* 0x008fe200000000ff */
[----:B------:R-:W-:Y:S02]  /*1bf50*/  IMAD.MOV.U32 R80, RZ, RZ, R82 ;  /* 0x000000ffff507224 */ /* 0x000fe400078e0052 */
[----:B------:R-:W-:-:S03]  /*1bf60*/  IMAD.X R79, R75, 0x1, R71, P6 ;  /* 0x000000014b4f7824 */ /* 0x000fc600030e0647 */
[----:B------:R-:W-:Y:S02]  /*1bf70*/  SHF.R.S32.HI R80, RZ, 0x8, R80 ;  /* 0x00000008ff507819 */ /* 0x000fe40000011450 */
[----:B----4-:R-:W-:Y:S02]  /*1bf80*/  F2FP.SATFINITE.E5M2.F32.PACK_AB_MERGE_C R83, R36, R39, RZ ;  /* 0x000000272453723e */ /* 0x010fe400048060ff */
[----:B------:R-:W3:Y:S04]  /*1bf90*/  LDL.LU R39, [R1+0x6e0] ;  /* 0x0006e00001277983 */ /* 0x000ee80000300800 */
[----:B------:R0:W-:Y:S01]  /*1bfa0*/  @P2 STG.E.U8 desc[UR22][R78.64], R80 ;  /* 0x000000504e002986 */ /* 0x0001e2000c101116 */
[----:B------:R-:W-:-:S03]  /*1bfb0*/  F2FP.SATFINITE.E5M2.F32.PACK_AB_MERGE_C R82, R31, R30, RZ ;  /* 0x0000001e1f52723e */ /* 0x000fc600048060ff */
[----:B------:R-:W3:Y:S01]  /*1bfc0*/  LDL.LU R36, [R1+0x6e4] ;  /* 0x0006e40001247983 */ /* 0x000ee20000300800 */
[----:B0-----:R-:W-:Y:S02]  /*1bfd0*/  PRMT R79, R81, 0x9910, RZ ;  /* 0x00009910514f7816 */ /* 0x001fe400000000ff */
[----:B------:R-:W-:Y:S02]  /*1bfe0*/  F2FP.SATFINITE.E5M2.F32.PACK_AB_MERGE_C R81, R33, R32, RZ ;  /* 0x000000202151723e */ /* 0x000fe400048060ff */
        /* <DEDUP_REMOVED lines=15> */
[----:B------:R-:W0:Y:S02]  /*1c0e0*/  LDCU UR10, c[0x0][0x398] ;  /* 0x00007300ff0a77ac */ /* 0x000e240008000800 */
[----:B------:R1:W-:Y:S01]  /*1c0f0*/  @P0 STG.E.U8 desc[UR22][R76.64], R73 ;  /* 0x000000494c000986 */ /* 0x0003e2000c101116 */
[----:B------:R-:W-:Y:S01]  /*1c100*/  ISETP.LT.AND P0, PT, R37, UR9, !P4 ;  /* 0x0000000925007c0c */ /* 0x000fe2000e701270 */
[----:B------:R-:W0:Y:S01]  /*1c110*/  LDCU UR9, c[0x0][0x398] ;  /* 0x00007300ff0977ac */ /* 0x000e220008000800 */
[C---:B-1----:R-:W-:Y:S01]  /*1c120*/  VIADD R73, R74.reuse, UR30 ;  /* 0x0000001e4a497c36 */ /* 0x042fe20008000000 */
[----:B------:R-:W-:-:S04]  /*1c130*/  IADD3 R76, P4, PT, R74, R70, RZ ;  /* 0x000000464a4c7210 */ /* 0x000fc80007f9e0ff */
[----:B------:R-:W-:Y:S02]  /*1c140*/  SHF.R.S32.HI R80, RZ, 0x1f, R73 ;  /* 0x0000001fff507819 */ /* 0x000fe40000011449 */
[----:B------:R-:W-:Y:S01]  /*1c150*/  IADD3 R74, P6, PT, R73, R0, RZ ;  /* 0x00000000494a7210 */ /* 0x000fe20007fde0ff */
[----:B------:R-:W-:Y:S01]  /*1c160*/  IMAD.X R77, R75, 0x1, R69, P4 ;  /* 0x000000014b4d7824 */ /* 0x000fe200020e0645 */
[----:B------:R-:W-:Y:S01]  /*1c170*/  ISETP.GE.AND P4, PT, R78, UR4, PT ;  /* 0x000000044e007c0c */ /* 0x000fe2000bf86270 */
[----:B------:R-:W1:Y:S02]  /*1c180*/  LDCU UR4, c[0x0][0x39c] ;  /* 0x00007380ff0477ac */ /* 0x000e640008000800 */
[----:B------:R-:W-:Y:S01]  /*1c190*/  IMAD.X R75, R80, 0x1, R72, P6 ;  /* 0x00000001504b7824 */ /* 0x000fe200030e0648 */
[----:B------:R-:W-:Y:S01]  /*1c1a0*/  IADD3 R78, P6, PT, R73, R2, RZ ;  /* 0x00000002494e7210 */ /* 0x000fe20007fde0ff */
[----:B------:R1:W-:Y:S01]  /*1c1b0*/  @P0 STG.E.U8 desc[UR22][R76.64], R79 ;  /* 0x0000004f4c000986 */ /* 0x0003e2000c101116 */
[----:B0-----:R-:W-:Y:S01]  /*1c1c0*/  ISETP.LT.AND P0, PT, R35, UR6, !P5 ;  /* 0x0000000623007c0c */ /* 0x001fe2000ef01270 */
        /* <DEDUP_REMOVED lines=257> */
[----:B------:R-:W-:Y:S03]  /*1d1e0*/  @P1 STG.E.U8 desc[UR22][R76.64], R73 ;  /* 0x000000494c001986 */ /* 0x000fe6000c101116 */
[----:B------:R-:W-:-:S05]  /*1d1f0*/  IMAD.X R79, R75, 0x1, R69, P5 ;  /* 0x000000014b4f7824 */ /* 0x000fca00028e0645 */
[----:B------:R4:W-:Y:S01]  /*1d200*/  @P4 STG.E.U8 desc[UR22][R78.64], R82 ;  /* 0x000000524e004986 */ /* 0x0009e2000c101116 */
[----:B0-----:R-:W-:Y:S01]  /*1d210*/  ISETP.GE.AND P4, PT, R81, UR4, PT ;  /* 0x0000000451007c0c */ /* 0x001fe2000bf86270 */
[----:B------:R-:W0:Y:S01]  /*1d220*/  LDCU UR4, c[0x0][0x398] ;  /* 0x00007300ff0477ac */ /* 0x000e220008000800 */
[----:B------:R-:W-:Y:S02]  /*1d230*/  F2FP.SATFINITE.E5M2.F32.PACK_AB_MERGE_C R83, R33, R32, RZ ;  /* 0x000000202153723e */ /* 0x000fe400048060ff */
[----:B--2---:R-:W-:Y:S02]  /*1d240*/  F2FP.SATFINITE.E5M2.F32.PACK_AB_MERGE_C R81, R29, R28, RZ ;  /* 0x0000001c1d51723e */ /* 0x004fe400048060ff */
[----:B------:R-:W2:Y:S04]  /*1d250*/  LDL.LU R28, [R1+0x6f8] ;  /* 0x0006f800011c7983 */ /* 0x000ea80000300800 */
[----:B------:R-:W2:Y:S01]  /*1d260*/  LDL.LU R29, [R1+0x6fc] ;  /* 0x0006fc00011d7983 */ /* 0x000ea20000300800 */
[----:B----4-:R-:W-:-:S03]  /*1d270*/  F2FP.SATFINITE.E5M2.F32.PACK_AB_MERGE_C R82, R31, R30, RZ ;  /* 0x0000001e1f52723e */ /* 0x010fc600048060ff */
[----:B------:R-:W4:Y:S04]  /*1d280*/  LDL.LU R32, [R1+0x4f8] ;  /* 0x0004f80001207983 */ /* 0x000f280000300800 */
[----:B------:R-:W4:Y:S04]  /*1d290*/  LDL.LU R33, [R1+0x4fc] ;  /* 0x0004fc0001217983 */ /* 0x000f280000300800 */
[----:B------:R-:W4:Y:S04]  /*1d2a0*/  LDL.LU R30, [R1+0x2f8] ;  /* 0x0002f800011e7983 */ /* 0x000f280000300800 */
[----:B------:R-:W4:Y:S01]  /*1d2b0*/  LDL.LU R31, [R1+0x2fc] ;  /* 0x0002fc00011f7983 */ /* 0x000f220000300800 */
[----:B------:R-:W-:Y:S01]  /*1d2c0*/  VIADD R73, R74, UR30 ;  /* 0x0000001e4a497c36 */ /* 0x000fe20008000000 */
[----:B---3--:R-:W-:Y:S01]  /*1d2d0*/  ISETP.LT.AND P1, PT, R67, UR9, !P3 ;  /* 0x0000000943007c0c */ /* 0x008fe2000df21270 */
[----:B------:R-:W1:Y:S03]  /*1d2e0*/  LDCU UR9, c[0x0][0x398] ;  /* 0x00007300ff0977ac */ /* 0x000e660008000800 */
[----:B------:R-:W-:-:S02]  /*1d2f0*/  SHF.R.S32.HI R80, RZ, 0x1f, R73 ;  /* 0x0000001fff507819 */ /* 0x000fc40000011449 */
[C---:B------:R-:W-:Y:S02]  /*1d300*/  IADD3 R76, P6, PT, R73.reuse, R0, RZ ;  /* 0x00000000494c7210 */ /* 0x040fe40007fde0ff */
[----:B------:R-:W-:Y:S01]  /*1d310*/  ISETP.LT.AND P5, PT, R34, UR12, !P3 ;  /* 0x0000000c22007c0c */ /* 0x000fe2000dfa1270 */
[----:B------:R-:W3:Y:S02]  /*1d320*/  LDCU UR12, c[0x0][0x398] ;  /* 0x00007300ff0c77ac */ /* 0x000ee40008000800 */
[----:B------:R-:W-:Y:S01]  /*1d330*/  IMAD.X R77, R80, 0x1, R72, P6 ;  /* 0x00000001504d7824 */ /* 0x000fe200030e0648 */
[----:B------:R-:W-:-:S05]  /*1d340*/  IADD3 R74, P6, PT, R73, R2, RZ ;  /* 0x00000002494a7210 */ /* 0x000fca0007fde0ff */
[----:B------:R-:W-:Y:S01]  /*1d350*/  IMAD.X R75, R80, 0x1, R71, P6 ;  /* 0x00000001504b7824 */ /* 0x000fe200030e0647 */
[----:B------:R0:W-:Y:S01]  /*1d360*/  @P1 STG.E.U8 desc[UR22][R76.64], R84 ;  /* 0x000000544c001986 */ /* 0x0001e2000c101116 */
[----:B------:R-:W-:Y:S01]  /*1d370*/  ISETP.LT.AND P1, PT, R35, UR10, !P3 ;  /* 0x0000000a23007c0c */ /* 0x000fe2000df21270 */
[----:B------:R-:W1:Y:S01]  /*1d380*/  LDCU UR10, c[0x0][0x398] ;  /* 0x00007300ff0a77ac */ /* 0x000e620008000800 */
[----:B------:R-:W-:Y:S01]  /*1d390*/  ISETP.LT.AND P3, PT, R37, UR14, !P3 ;  /* 0x0000000e25007c0c */ /* 0x000fe2000df61270 */
[----:B------:R3:W-:Y:S01]  /*1d3a0*/  @P5 STG.E.U8 desc[UR22][R74.64], R83 ;  /* 0x000000534a005986 */ /* 0x0007e2000c101116 */
[----:B------:R-:W-:Y:S01]  /*1d3b0*/  PRMT R78, R83, 0x9910, RZ ;  /* 0x00009910534e7816 */ /* 0x000fe200000000ff */
[----:B------:R-:W1:Y:S01]  /*1d3c0*/  LDCU UR14, c[0x0][0x398] ;  /* 0x00007300ff0e77ac */ /* 0x000e620008000800 */
[C---:B0-----:R-:W-:Y:S01]  /*1d3d0*/  IADD3 R76, P5, PT, R73.reuse, R68, RZ ;  /* 0x00000044494c7210 */ /* 0x041fe20007fbe0ff */
[----:B---3--:R-:W-:Y:S01]  /*1d3e0*/  VIADD R75, R66, 0x40 ;  /* 0x00000040424b7836 */ /* 0x008fe20000000000 */
[----:B------:R-:W-:-:S03]  /*1d3f0*/  IADD3 R74, P6, PT, R73, R70, RZ ;  /* 0x00000046494a7210 */ /* 0x000fc60007fde0ff */
[C---:B------:R-:W-:Y:S02]  /*1d400*/  IMAD.X R77, R80.reuse, 0x1, R3, P5 ;  /* 0x00000001504d7824 */ /* 0x040fe400028e0603 */
[----:B------:R-:W-:Y:S01]  /*1d410*/  VIADD R73, R73, UR30 ;  /* 0x0000001e49497c36 */ /* 0x000fe20008000000 */
[----:B------:R-:W-:Y:S01]  /*1d420*/  ISETP.GE.AND P5, PT, R75, UR6, PT ;  /* 0x000000064b007c0c */ /* 0x000fe2000bfa6270 */
[----:B------:R-:W-:Y:S01]  /*1d430*/  IMAD.X R75, R80, 0x1, R69, P6 ;  /* 0x00000001504b7824 */ /* 0x000fe200030e0645 */
[----:B------:R-:W0:Y:S01]  /*1d440*/  LDCU UR6, c[0x0][0x398] ;  /* 0x00007300ff0677ac */ /* 0x000e220008000800 */
[----:B------:R3:W-:Y:S01]  /*1d450*/  @P1 STG.E.U8 desc[UR22][R76.64], R82 ;  /* 0x000000524c001986 */ /* 0x0007e2000c101116 */
[----:B------:R-:W-:-:S03]  /*1d460*/  SHF.R.S32.HI R79, RZ, 0x1f, R73 ;  /* 0x0000001fff4f7819 */ /* 0x000fc60000011449 */
[----:B------:R0:W-:Y:S01]  /*1d470*/  @P3 STG.E.U8 desc[UR22][R74.64], R81 ;  /* 0x000000514a003986 */ /* 0x0001e2000c101116 */
[----:B------:R-:W-:Y:S01]  /*1d480*/  ISETP.LT.AND P3, PT, R67, UR4, !P2 ;  /* 0x0000000443007c0c */ /* 0x000fe2000d761270 */
[----:B------:R-:W2:Y:S01]  /*1d490*/  LDCU UR4, c[0x0][0x39c] ;  /* 0x00007380ff0477ac */ /* 0x000ea20008000800 */
[----:B-1----:R-:W-:Y:S02]  /*1d4a0*/  ISETP.LT.AND P1, PT, R34, UR9, !P2 ;  /* 0x0000000922007c0c */ /* 0x002fe4000d721270 */
[----:B------:R-:W-:Y:S01]  /*1d4b0*/  PRMT R80, R84, 0x9910, RZ ;  /* 0x0000991054507816 */ /* 0x000fe200000000ff */
[----:B------:R-:W1:Y:S01]  /*1d4c0*/  LDCU UR9, c[0x0][0x398] ;  /* 0x00007300ff0977ac */ /* 0x000e620008000800 */
[----:B---3--:R-:W-:-:S05]  /*1d4d0*/  IADD3 R76, P6, PT, R73, R0, RZ ;  /* 0x00000000494c7210 */ /* 0x008fca0007fde0ff */
[----:B------:R-:W-:Y:S01]  /*1d4e0*/  IMAD.X R77, R79, 0x1, R72, P6 ;  /* 0x000000014f4d7824 */ /* 0x000fe200030e0648 */
[----:B0-----:R-:W-:Y:S02]  /*1d4f0*/  IADD3 R74, P6, PT, R73, R2, RZ ;  /* 0x00000002494a7210 */ /* 0x001fe40007fde0ff */
[----:B------:R-:W-:Y:S02]  /*1d500*/  SHF.R.S32.HI R80, RZ, 0x8, R80 ;  /* 0x00000008ff507819 */ /* 0x000fe40000011450 */
[----:B------:R-:W-:Y:S01]  /*1d510*/  SHF.R.S32.HI R78, RZ, 0x8, R78 ;  /* 0x00000008ff4e7819 */ /* 0x000fe2000001144e */
[----:B------:R-:W-:Y:S02]  /*1d520*/  IMAD.X R75, R79, 0x1, R71, P6 ;  /* 0x000000014f4b7824 */ /* 0x000fe400030e0647 */
[----:B------:R0:W-:Y:S04]  /*1d530*/  @P3 STG.E.U8 desc[UR22][R76.64], R80 ;  /* 0x000000504c003986 */ /* 0x0001e8000c101116 */
[----:B------:R3:W-:Y:S01]  /*1d540*/  @P1 STG.E.U8 desc[UR22][R74.64], R78 ;  /* 0x0000004e4a001986 */ /* 0x0007e2000c101116 */
[----:B------:R-:W-:Y:S01]  /*1d550*/  ISETP.LT.AND P1, PT, R35, UR6, !P2 ;  /* 0x0000000623007c0c */ /* 0x000fe2000d721270 */
[----:B------:R-:W1:Y:S01]  /*1d560*/  LDCU UR6, c[0x0][0x39c] ;  /* 0x00007380ff0677ac */ /* 0x000e620008000800 */
[----:B------:R-:W-:-:S02]  /*1d570*/  PRMT R82, R82, 0x9910, RZ ;  /* 0x0000991052527816 */ /* 0x000fc400000000ff */
[----:B0-----:R-:W-:Y:S02]  /*1d580*/  IADD3 R80, P6, PT, R73, R68, RZ ;  /* 0x0000004449507210 */ /* 0x001fe40007fde0ff */
[----:B------:R-:W-:Y:S02]  /*1d590*/  SHF.R.S32.HI R82, RZ, 0x8, R82 ;  /* 0x00000008ff527819 */ /* 0x000fe40000011452 */
[----:B---3--:R-:W-:Y:S01]  /*1d5a0*/  PRMT R74, R81, 0x9910, RZ ;  /* 0x00009910514a7816 */ /* 0x008fe200000000ff */
[----:B------:R-:W-:-:S05]  /*1d5b0*/  IMAD.X R81, R79, 0x1, R3, P6 ;  /* 0x000000014f517824 */ /* 0x000fca00030e0603 */
[----:B------:R4:W-:Y:S01]  /*1d5c0*/  @P1 STG.E.U8 desc[UR22][R80.64], R82 ;  /* 0x0000005250001986 */ /* 0x0009e2000c101116 */
[----:B--2---:R-:W-:-:S03]  /*1d5d0*/  F2FP.SATFINITE.E5M2.F32.PACK_AB_MERGE_C R83, R29, R28, RZ ;  /* 0x0000001c1d53723e */ /* 0x004fc600048060ff */
[----:B------:R-:W2:Y:S04]  /*1d5e0*/  LDL.LU R28, [R1+0xf8] ;  /* 0x0000f800011c7983 */ /* 0x000ea80000300800 */
[----:B------:R-:W2:Y:S01]  /*1d5f0*/  LDL.LU R29, [R1+0xfc] ;  /* 0x0000fc00011d7983 */ /* 0x000ea20000300800 */
[----:B----4-:R-:W-:-:S03]  /*1d600*/  F2FP.SATFINITE.E5M2.F32.PACK_AB_MERGE_C R82, R33, R32, RZ ;  /* 0x000000202152723e */ /* 0x010fc600048060ff */
[----:B------:R-:W3:Y:S04]  /*1d610*/  LDL.LU R39, [R1+0x500] ;  /* 0x0005000001277983 */ /* 0x000ee80000300800 */
[----:B------:R-:W3:Y:S01]  /*1d620*/  LDL.LU R36, [R1+0x504] ;  /* 0x0005040001247983 */ /* 0x000ee20000300800 */
[----:B------:R-:W-:-:S03]  /*1d630*/  F2FP.SATFINITE.E5M2.F32.PACK_AB_MERGE_C R80, R31, R30, RZ ;  /* 0x0000001e1f50723e */ /* 0x000fc600048060ff */
[----:B------:R-:W4:Y:S04]  /*1d640*/  LDL.LU R32, [R1+0x300] ;  /* 0x0003000001207983 */ /* 0x000f280000300800 */
[----:B------:R-:W4:Y:S04]  /*1d650*/  LDL.LU R33, [R1+0x304] ;  /* 0x0003040001217983 */ /* 0x000f280000300800 */
[----:B------:R-:W3:Y:S04]  /*1d660*/  LDL.LU R30, [R1+0x100] ;  /* 0x00010000011e7983 */ /* 0x000ee80000300800 */
[----:B------:R-:W3:Y:S01]  /*1d670*/  LDL.LU R31, [R1+0x104] ;  /* 0x00010400011f7983 */ /* 0x000ee20000300800 */
[C---:B------:R-:W-:Y:S01]  /*1d680*/  IADD3 R78, P6, PT, R73.reuse, R70, RZ ;  /* 0x00000046494e7210 */ /* 0x040fe20007fde0ff */
[----:B------:R-:W-:Y:S01]  /*1d690*/  VIADD R75, R73, UR30 ;  /* 0x0000001e494b7c36 */ /* 0x000fe20008000000 */
[----:B------:R-:W-:Y:S01]  /*1d6a0*/  ISETP.LT.AND P2, PT, R37, UR10, !P2 ;  /* 0x0000000a25007c0c */ /* 0x000fe2000d741270 */
[----:B------:R-:W0:Y:S01]  /*1d6b0*/  LDCU UR10, c[0x0][0x398] ;  /* 0x00007300ff0a77ac */ /* 0x000e220008000800 */
[----:B------:R-:W-:Y:S01]  /*1d6c0*/  ISETP.LT.AND P3, PT, R67, UR12, !P0 ;  /* 0x0000000c43007c0c */ /* 0x000fe2000c761270 */
[----:B------:R-:W-:Y:S01]  /*1d6d0*/  IMAD.X R79, R79, 0x1, R69, P6 ;  /* 0x000000014f4f7824 */ /* 0x000fe200030e0645 */
[----:B------:R-:W-:Y:S01]  /*1d6e0*/  SHF.R.S32.HI R73, RZ, 0x1f, R75 ;  /* 0x0000001fff497819 */ /* 0x000fe2000001144b */
[----:B------:R-:W0:Y:S01]  /*1d6f0*/  LDCU UR12, c[0x0][0x398] ;  /* 0x00007300ff0c77ac */ /* 0x000e220008000800 */
[----:B------:R-:W-:-:S02]  /*1d700*/  IADD3 R76, P6, PT, R75, R0, RZ ;  /* 0x000000004b4c7210 */ /* 0x000fc40007fde0ff */
[----:B------:R-:W-:-:S03]  /*1d710*/  SHF.R.S32.HI R74, RZ, 0x8, R74 ;  /* 0x00000008ff4a7819 */ /* 0x000fc6000001144a */
[----:B------:R-:W-:Y:S02]  /*1d720*/  IMAD.X R77, R73, 0x1, R72, P6 ;  /* 0x00000001494d7824 */ /* 0x000fe400030e0648 */
[----:B------:R0:W-:Y:S04]  /*1d730*/  @P2 STG.E.U8 desc[UR22][R78.64], R74 ;  /* 0x0000004a4e002986 */ /* 0x0001e8000c101116 */
[----:B------:R0:W-:Y:S01]  /*1d740*/  @P3 STG.E.U8 desc[UR22][R76.64], R83 ;  /* 0x000000534c003986 */ /* 0x0001e2000c101116 */
[----:B-1----:R-:W-:Y:S01]  /*1d750*/  ISETP.LT.AND P3, PT, R34, UR9, !P0 ;  /* 0x0000000922007c0c */ /* 0x002fe2000c761270 */
[----:B------:R-:W1:Y:S01]  /*1d760*/  LDCU UR9, c[0x0][0x398] ;  /* 0x00007300ff0977ac */ /* 0x000e620008000800 */
[----:B------:R-:W-:Y:S01]  /*1d770*/  ISETP.LT.AND P2, PT, R35, UR14, !P0 ;  /* 0x0000000e23007c0c */ /* 0x000fe2000c741270 */
[----:B------:R-:W1:Y:S01]  /*1d780*/  LDCU UR14, c[0x0][0x398] ;  /* 0x00007300ff0e77ac */ /* 0x000e620008000800 */
[----:B0-----:R-:W-:Y:S01]  /*1d790*/  IADD3 R78, P6, PT, R75, R2, RZ ;  /* 0x000000024b4e7210 */ /* 0x001fe20007fde0ff */
[----:B------:R-:W-:-:S04]  /*1d7a0*/  VIADD R74, R66, 0x41 ;  /* 0x00000041424a7836 */ /* 0x000fc80000000000 */
[----:B------:R-:W-:Y:S01]  /*1d7b0*/  IMAD.X R79, R73, 0x1, R71, P6 ;  /* 0x00000001494f7824 */ /* 0x000fe200030e0647 */
[----:B------:R-:W-:Y:S02]  /*1d7c0*/  IADD3 R76, P6, PT, R75, R68, RZ ;  /* 0x000000444b4c7210 */ /* 0x000fe40007fde0ff */
[----:B------:R-:W-:Y:S01]  /*1d7d0*/  ISETP.GE.AND P1, PT, R74, UR4, PT ;  /* 0x000000044a007c0c */ /* 0x000fe2000bf26270 */
[----:B------:R-:W-:Y:S01]  /*1d7e0*/  VIADD R74, R66, 0x42 ;  /* 0x00000042424a7836 */ /* 0x000fe20000000000 */
[----:B------:R0:W-:Y:S01]  /*1d7f0*/  @P3 STG.E.U8 desc[UR22][R78.64], R82 ;  /* 0x000000524e003986 */ /* 0x0001e2000c101116 */
[----:B------:R-:W-:Y:S01]  /*1d800*/  IMAD.X R77, R73, 0x1, R3, P6 ;  /* 0x00000001494d7824 */ /* 0x000fe200030e0603 */
[----:B------:R-:W2:Y:S01]  /*1d810*/  LDCU UR4, c[0x0][0x398] ;  /* 0x00007300ff0477ac */ /* 0x000ea20008000800 */
[----:B------:R-:W-:Y:S02]  /*1d820*/  PRMT R83, R83, 0x9910, RZ ;  /* 0x0000991053537816 */ /* 0x000fe400000000ff */
[----:B------:R-:W-:Y:S01]  /*1d830*/  ISETP.GE.AND P3, PT, R74, UR6, PT ;  /* 0x000000064a007c0c */ /* 0x000fe2000bf66270 */
[----:B------:R-:W-:Y:S01]  /*1d840*/  VIADD R74, R75, UR30 ;  /* 0x0000001e4b4a7c36 */ /* 0x000fe20008000000 */
[----:B------:R0:W-:Y:S01]  /*1d850*/  @P2 STG.E.U8 desc[UR22][R76.64], R80 ;  /* 0x000000504c002986 */ /* 0x0001e2000c101116 */
[----:B-1----:R-:W-:Y:S01]  /*1d860*/  ISETP.LT.AND P0, PT, R37, UR9, !P0 ;  /* 0x0000000925007c0c */ /* 0x002fe2000c701270 */
        /* <DEDUP_REMOVED lines=8> */
[----:B------:R-:W-:Y:S01]  /*1d8f0*/  IADD3 R76, P6, PT, R74, R0, RZ ;  /* 0x000000004a4c7210 */ /* 0x000fe20007fde0ff */
[----:B------:R-:W0:Y:S03]  /*1d900*/  LDCU UR10, c[0x0][0x398] ;  /* 0x00007300ff0a77ac */ /* 0x000e260008000800 */
[----:B------:R-:W-:Y:S01]  /*1d910*/  SHF.R.S32.HI R73, RZ, 0x8, R73 ;  /* 0x00000008ff497819 */ /* 0x000fe20000011449 */
[----:B------:R-:W-:Y:S01]  /*1d920*/  IMAD.X R77, R75, 0x1, R72, P6 ;  /* 0x000000014b4d7824 */ /* 0x000fe200030e0648 */
[----:B--2---:R-:W-:-:S02]  /*1d930*/  F2FP.SATFINITE.E5M2.F32.PACK_AB_MERGE_C R81, R29, R28, RZ ;  /* 0x0000001c1d51723e */ /* 0x004fc400048060ff */
[----:B------:R-:W2:Y:S04]  /*1d940*/  LDL.LU R28, [R1+0x520] ;  /* 0x00052000011c7983 */ /* 0x000ea80000300800 */
[----:B------:R0:W-:Y:S04]  /*1d950*/  @P0 STG.E.U8 desc[UR22][R78.64], R81 ;  /* 0x000000514e000986 */ /* 0x0001e8000c101116 */
[----:B------:R1:W-:Y:S01]  /*1d960*/  @P2 STG.E.U8 desc[UR22][R76.64], R73 ;  /* 0x000000494c002986 */ /* 0x0003e2000c101116 */
[----:B------:R-:W-:Y:S01]  /*1d970*/  ISETP.LT.AND P2, PT, R34, UR4, !P4 ;  /* 0x0000000422007c0c */ /* 0x000fe2000e741270 */
[----:B------:R-:W3:Y:S02]  /*1d980*/  LDCU UR4, c[0x0][0x39c] ;  /* 0x00007380ff0477ac */ /* 0x000ee40008000800 */
[----:B------:R-:W2:Y:S01]  /*1d990*/  LDL.LU R29, [R1+0x524] ;  /* 0x00052400011d7983 */ /* 0x000ea20000300800 */
[----:B0-----:R-:W-:-:S03]  /*1d9a0*/  IADD3 R78, P6, PT, R74, R2, RZ ;  /* 0x000000024a4e7210 */ /* 0x001fc60007fde0ff */
[----:B------:R-:W2:Y:S01]  /*1d9b0*/  LDL.LU R43, [R1+0x508] ;  /* 0x00050800012b7983 */ /* 0x000ea20000300800 */
[----:B-1----:R-:W-:Y:S01]  /*1d9c0*/  PRMT R73, R80, 0x9910, RZ ;  /* 0x0000991050497816 */ /* 0x002fe200000000ff */
[----:B------:R-:W-:Y:S02]  /*1d9d0*/  IMAD.MOV.U32 R80, RZ, RZ, R82 ;  /* 0x000000ffff507224 */ /* 0x000fe400078e0052 */
[----:B------:R-:W2:Y:S01]  /*1d9e0*/  LDL.LU R40, [R1+0x50c] ;  /* 0x00050c0001287983 */ /* 0x000ea20000300800 */
[----:B------:R-:W-:Y:S02]  /*1d9f0*/  IMAD.X R79, R75, 0x1, R71, P6 ;  /* 0x000000014b4f7824 */ /* 0x000fe400030e0647 */
[----:B------:R-:W-:Y:S01]  /*1da00*/  SHF.R.S32.HI R80, RZ, 0x8, R80 ;  /* 0x00000008ff507819 */ /* 0x000fe20000011450 */
[----:B------:R-:W2:Y:S01]  /*1da10*/  LDL.LU R41, [R1+0x308] ;  /* 0x0003080001297983 */ /* 0x000ea20000300800 */
[----:B---3--:R-:W-:-:S03]  /*1da20*/  F2FP.SATFINITE.E5M2.F32.PACK_AB_MERGE_C R83, R36, R39, RZ ;  /* 0x000000272453723e */ /* 0x008fc600048060ff */
[----:B------:R0:W-:Y:S04]  /*1da30*/  @P2 STG.E.U8 desc[UR22][R78.64], R80 ;  /* 0x000000504e002986 */ /* 0x0001e8000c101116 */
[----:B------:R-:W3:Y:S01]  /*1da40*/  LDL.LU R38, [R1+0x30c] ;  /* 0x00030c0001267983 */ /* 0x000ee20000300800 */
[----:B------:R-:W-:-:S03]  /*1da50*/  F2FP.SATFINITE.E5M2.F32.PACK_AB_MERGE_C R82, R31, R30, RZ ;  /* 0x0000001e1f52723e */ /* 0x000fc600048060ff */
[----:B------:R-:W3:Y:S01]  /*1da60*/  LDL.LU R39, [R1+0x510] ;  /* 0x0005100001277983 */ /* 0x000ee20000300800 */
[----:B0-----:R-:W-:-:S03]  /*1da70*/  PRMT R79, R81, 0x9910, RZ ;  /* 0x00009910514f7816 */ /* 0x001fc600000000ff */
[----:B------:R-:W3:Y:S01]  /*1da80*/  LDL.LU R36, [R1+0x514] ;  /* 0x0005140001247983 */ /* 0x000ee20000300800 */
[----:B----4-:R-:W-:-:S03]  /*1da90*/  F2FP.SATFINITE.E5M2.F32.PACK_AB_MERGE_C R81, R33, R32, RZ ;  /* 0x000000202151723e */ /* 0x010fc600048060ff */
[----:B------:R-:W4:Y:S04]  /*1daa0*/  LDL.LU R32, [R1+0x310] ;  /* 0x0003100001207983 */ /* 0x000f280000300800 */
[----:B------:R-:W4:Y:S04]  /*1dab0*/  LDL.LU R33, [R1+0x314] ;  /* 0x0003140001217983 */ /* 0x000f280000300800 */
[----:B------:R-:W3:Y:S04]  /*1dac0*/  LDL.LU R30, [R1+0x108] ;  /* 0x00010800011e7983 */ /* 0x000ee80000300800 */
[----:B------:R-:W3:Y:S01]  /*1dad0*/  LDL.LU R31, [R1+0x10c] ;  /* 0x00010c00011f7983 */ /* 0x000ee20000300800 */
[----:B------:R-:W-:Y:S01]  /*1dae0*/  ISETP.LT.AND P0, PT, R35, UR6, !P4 ;  /* 0x0000000623007c0c */ /* 0x000fe2000e701270 */
[----:B------:R-:W0:Y:S01]  /*1daf0*/  LDCU UR6, c[0x0][0x398] ;  /* 0x00007300ff0677ac */ /* 0x000e220008000800 */
[----:B------:R-:W-:-:S02]  /*1db00*/  IADD3 R76, P6, PT, R74, R68, RZ ;  /* 0x000000444a4c7210 */ /* 0x000fc40007fde0ff */
        /* <DEDUP_REMOVED lines=24> */
[----:B------:R-:W-:-:S02]  /*1dc90*/  ISETP.LT.AND P5, PT, R37, UR14, !P5 ;  /* 0x0000000e25007c0c */ /* 0x000fc4000efa1270 */
[----:B------:R-:W-:Y:S01]  /*1dca0*/  F2FP.SATFINITE.E5M2.F32.PACK_AB_MERGE_C R84, R5, R4, RZ ;  /* 0x000000040554723e */ /* 0x000fe200048060ff */
[C---:B-1----:R-:W-:Y:S01]  /*1dcb0*/  IMAD.X R79, R80.reuse, 0x1, R71, P6 ;  /* 0x00000001504f7824 */ /* 0x042fe200030e0647 */
[C---:B------:R-:W-:Y:S01]  /*1dcc0*/  IADD3 R76, P6, PT, R73.reuse, R68, RZ ;  /* 0x00000044494c7210 */ /* 0x040fe20007fde0ff */
[----:B------:R-:W1:Y:S04]  /*1dcd0*/  LDCU UR14, c[0x0][0x398] ;  /* 0x00007300ff0e77ac */ /* 0x000e680008000800 */
[----:B------:R-:W-:Y:S01]  /*1dce0*/  IMAD.X R77, R80, 0x1, R3, P6 ;  /* 0x00000001504d7824 */ /* 0x000fe200030e0603 */
[C---:B0-----:R-:W-:Y:S01]  /*1dcf0*/  IADD3 R74, P6, PT, R73.reuse, R70, RZ ;  /* 0x00000046494a7210 */ /* 0x041fe20007fde0ff */
[----:B------:R0:W-:Y:S01]  /*1dd00*/  @P2 STG.E.U8 desc[UR22][R78.64], R81 ;  /* 0x000000514e002986 */ /* 0x0001e2000c101116 */
[----:B------:R-:W-:-:S03]  /*1dd10*/  VIADD R4, R73, UR30 ;  /* 0x0000001e49047c36 */ /* 0x000fc60008000000 */
[----:B------:R-:W-:Y:S01]  /*1dd20*/  IMAD.X R75, R80, 0x1, R69, P6 ;  /* 0x00000001504b7824 */ /* 0x000fe200030e0645 */
[----:B------:R1:W-:Y:S01]  /*1dd30*/  @P0 STG.E.U8 desc[UR22][R76.64], R82 ;  /* 0x000000524c000986 */ /* 0x0003e2000c101116 */
[----:B------:R-:W-:Y:S01]  /*1dd40*/  ISETP.LT.AND P0, PT, R67, UR9, !P1 ;  /* 0x0000000943007c0c */ /* 0x000fe2000cf01270 */
[----:B------:R-:W1:Y:S02]  /*1dd50*/  LDCU UR9, c[0x0][0x398] ;  /* 0x00007300ff0977ac */ /* 0x000e640008000800 */
[----:B------:R1:W-:Y:S01]  /*1dd60*/  @P5 STG.E.U8 desc[UR22][R74.64], R84 ;  /* 0x000000544a005986 */ /* 0x0003e2000c101116 */
[----:B------:R-:W-:Y:S01]  /*1dd70*/  ISETP.LT.AND P5, PT, R34, UR10, !P1 ;  /* 0x0000000a22007c0c */ /* 0x000fe2000cfa1270 */
[----:B------:R-:W2:Y:S01]  /*1dd80*/  LDCU UR10, c[0x0][0x398] ;  /* 0x00007300ff0a77ac */ /* 0x000ea20008000800 */
[----:B------:R-:W-:Y:S02]  /*1dd90*/  SHF.R.S32.HI R5, RZ, 0x1f, R4 ;  /* 0x0000001fff057819 */ /* 0x000fe40000011404 */
[----:B0-----:R-:W-:-:S02]  /*1dda0*/  PRMT R79, R83, 0x9910, RZ ;  /* 0x00009910534f7816 */ /* 0x001fc400000000ff */
[C---:B-1----:R-:W-:Y:S02]  /*1ddb0*/  IADD3 R76, P2, PT, R4.reuse, R0, RZ ;  /* 0x00000000044c7210 */ /* 0x042fe40007f5e0ff */
[----:B------:R-:W-:Y:S02]  /*1ddc0*/  PRMT R73, R81, 0x9910, RZ ;  /* 0x0000991051497816 */ /* 0x000fe400000000ff */
[----:B------:R-:W-:Y:S01]  /*1ddd0*/  IADD3 R74, P6, PT, R4, R2, RZ ;  /* 0x00000002044a7210 */ /* 0x000fe20007fde0ff */
[C---:B------:R-:W-:Y:S01]  /*1dde0*/  IMAD.X R77, R5.reuse, 0x1, R72, P2 ;  /* 0x00000001054d7824 */ /* 0x040fe200010e0648 */
[----:B------:R-:W-:Y:S02]  /*1ddf0*/  SHF.R.S32.HI R79, RZ, 0x8, R79 ;  /* 0x00000008ff4f7819 */ /* 0x000fe4000001144f */
[----:B------:R-:W-:Y:S01]  /*1de00*/  SHF.R.S32.HI R73, RZ, 0x8, R73 ;  /* 0x00000008ff497819 */ /* 0x000fe20000011449 */
[----:B------:R-:W-:Y:S01]  /*1de10*/  IMAD.X R75, R5, 0x1, R71, P6 ;  /* 0x00000001054b7824 */ /* 0x000fe200030e0647 */
[----:B------:R-:W-:Y:S01]  /*1de20*/  ISETP.LT.AND P6, PT, R35, UR12, !P1 ;  /* 0x0000000c23007c0c */ /* 0x000fe2000cfc1270 */
[----:B------:R0:W-:Y:S01]  /*1de30*/  @P0 STG.E.U8 desc[UR22][R76.64], R79 ;  /* 0x0000004f4c000986 */ /* 0x0001e2000c101116 */
[----:B------:R-:W-:Y:S01]  /*1de40*/  PRMT R84, R84, 0x9910, RZ ;  /* 0x0000991054547816 */ /* 0x000fe200000000ff */
[----:B------:R-:W-:Y:S01]  /*1de50*/  VIADD R78, R66, 0x44 ;  /* 0x00000044424e7836 */ /* 0x000fe20000000000 */
[----:B------:R-:W1:Y:S01]  /*1de60*/  LDCU UR12, c[0x0][0x398] ;  /* 0x00007300ff0c77ac */ /* 0x000e620008000800 */
[----:B------:R0:W-:Y:S02]  /*1de70*/  @P5 STG.E.U8 desc[UR22][R74.64], R73 ;  /* 0x000000494a005986 */ /* 0x0001e4000c101116 */
[----:B0-----:R-:W-:Y:S01]  /*1de80*/  PRMT R76, R82, 0x9910, RZ ;  /* 0x00009910524c7816 */ /* 0x001fe200000000ff */
[----:B------:R-:W-:Y:S01]  /*1de90*/  VIADD R73, R66, 0x45 ;  /* 0x0000004542497836 */ /* 0x000fe20000000000 */
[----:B------:R-:W-:-:S04]  /*1dea0*/  IADD3 R74, P5, PT, R4, R68, RZ ;  /* 0x00000044044a7210 */ /* 0x000fc80007fbe0ff */
[----:B------:R-:W-:Y:S01]  /*1deb0*/  ISETP.GE.AND P0, PT, R73, UR6, PT ;  /* 0x0000000649007c0c */ /* 0x000fe2000bf06270 */
[----:B------:R-:W-:Y:S01]  /*1dec0*/  IMAD.X R75, R5, 0x1, R3, P5 ;  /* 0x00000001054b7824 */ /* 0x000fe200028e0603 */
[----:B------:R-:W-:Y:S01]  /*1ded0*/  SHF.R.S32.HI R73, RZ, 0x8, R76 ;  /* 0x00000008ff497819 */ /* 0x000fe2000001144c */
[----:B------:R-:W0:Y:S01]  /*1dee0*/  LDCU UR6, c[0x0][0x398] ;  /* 0x00007300ff0677ac */ /* 0x000e220008000800 */
[----:B------:R-:W-:-:S03]  /*1def0*/  ISETP.LT.AND P5, PT, R37, UR14, !P1 ;  /* 0x0000000e25007c0c */ /* 0x000fc6000cfa1270 */
[----:B------:R1:W-:Y:S01]  /*1df00*/  @P6 STG.E.U8 desc[UR22][R74.64], R73 ;  /* 0x000000494a006986 */ /* 0x0003e2000c101116 */
[----:B------:R-:W-:Y:S01]  /*1df10*/  ISETP.GE.AND P2, PT, R78, UR4, PT ;  /* 0x000000044e007c0c */ /* 0x000fe2000bf46270 */
[----:B------:R-:W0:Y:S01]  /*1df20*/  LDCU UR4, c[0x0][0x39c] ;  /* 0x00007380ff0477ac */ /* 0x000e220008000800 */
[----:B------:R-:W0:Y:S01]  /*1df30*/  LDCU UR14, c[0x0][0x398] ;  /* 0x00007300ff0e77ac */ /* 0x000e220008000800 */
[C---:B-1----:R-:W-:Y:S01]  /*1df40*/  IADD3 R74, P1, PT, R4.reuse, R70, RZ ;  /* 0x00000046044a7210 */ /* 0x042fe20007f3e0ff */
[----:B------:R-:W-:-:S04]  /*1df50*/  VIADD R4, R4, UR30 ;  /* 0x0000001e04047c36 */ /* 0x000fc80008000000 */
[----:B------:R-:W-:Y:S01]  /*1df60*/  IMAD.X R75, R5, 0x1, R69, P1 ;  /* 0x00000001054b7824 */ /* 0x000fe200008e0645 */
[----:B------:R-:W-:Y:S01]  /*1df70*/  ISETP.LT.AND P1, PT, R67, UR9, !P3 ;  /* 0x0000000943007c0c */ /* 0x000fe2000df21270 */
[----:B------:R-:W-:Y:S01]  /*1df80*/  IMAD.MOV.U32 R73, RZ, RZ, R84 ;  /* 0x000000ffff497224 */ /* 0x000fe200078e0054 */
[----:B------:R-:W-:Y:S01]  /*1df90*/  SHF.R.S32.HI R5, RZ, 0x1f, R4 ;  /* 0x0000001fff057819 */ /* 0x000fe20000011404 */
[----:B------:R-:W1:Y:S01]  /*1dfa0*/  LDCU UR9, c[0x0][0x398] ;  /* 0x00007300ff0977ac */ /* 0x000e620008000800 */
[----:B------:R-:W-:Y:S02]  /*1dfb0*/  IADD3 R76, P6, PT, R4, R0, RZ ;  /* 0x00000000044c7210 */ /* 0x000fe40007fde0ff */
[----:B------:R-:W-:-:S03]  /*1dfc0*/  SHF.R.S32.HI R73, RZ, 0x8, R73 ;  /* 0x00000008ff497819 */ /* 0x000fc60000011449 */
[----:B------:R-:W-:Y:S02]  /*1dfd0*/  IMAD.X R77, R5, 0x1, R72, P6 ;  /* 0x00000001054d7824 */ /* 0x000fe400030e0648 */
[----:B------:R-:W-:Y:S01]  /*1dfe0*/  @P5 STG.E.U8 desc[UR22][R74.64], R73 ;  /* 0x000000494a005986 */ /* 0x000fe2000c101116 */
[----:B--2---:R-:W-:-:S05]  /*1dff0*/  F2FP.SATFINITE.E5M2.F32.PACK_AB_MERGE_C R78, R40, R43, RZ ;  /* 0x0000002b284e723e */ /* 0x004fca00048060ff */
[----:B------:R3:W-:Y:S02]  /*1e000*/  @P1 STG.E.U8 desc[UR22][R76.64], R78 ;  /* 0x0000004e4c001986 */ /* 0x0007e4000c101116 */
[----:B---3--:R-:W-:Y:S02]  /*1e010*/  F2FP.SATFINITE.E5M2.F32.PACK_AB_MERGE_C R76, R31, R30, RZ ;  /* 0x0000001e1f4c723e */ /* 0x008fe400048060ff */
[----:B------:R-:W2:Y:S04]  /*1e020*/  LDL.LU R30, [R1+0x110] ;  /* 0x00011000011e7983 */ /* 0x000ea80000300800 */
[----:B------:R-:W2:Y:S01]  /*1e030*/  LDL.LU R31, [R1+0x114] ;  /* 0x00011400011f7983 */ /* 0x000ea20000300800 */
[----:B------:R-:W-:Y:S01]  /*1e040*/  ISETP.LT.AND P5, PT, R34, UR10, !P3 ;  /* 0x0000000a22007c0c */ /* 0x000fe2000dfa1270 */
[----:B------:R-:W3:Y:S01]  /*1e050*/  LDCU UR10, c[0x0][0x398] ;  /* 0x00007300ff0a77ac */ /* 0x000ee20008000800 */
[----:B------:R-:W-:-:S02]  /*1e060*/  IADD3 R74, P6, PT, R4, R2, RZ ;  /* 0x00000002044a7210 */ /* 0x000fc40007fde0ff */
[----:B------:R-:W-:-:S03]  /*1e070*/  F2FP.SATFINITE.E5M2.F32.PACK_AB_MERGE_C R79, R38, R41, RZ ;  /* 0x00000029264f723e */ /* 0x000fc600048060ff */
[----:B------:R-:W-:Y:S01]  /*1e080*/  IMAD.X R75, R5, 0x1, R71, P6 ;  /* 0x00000001054b7824 */ /* 0x000fe200030e0647 */
[----:B0-----:R-:W-:Y:S01]  /*1e090*/  ISETP.LT.AND P6, PT, R35, UR6, !P3 ;  /* 0x0000000623007c0c */ /* 0x001fe2000dfc1270 */
[----:B------:R-:W-:Y:S01]  /*1e0a0*/  VIADD R73, R66, 0x46 ;  /* 0x0000004642497836 */ /* 0x000fe20000000000 */
[----:B------:R-:W0:Y:S03]  /*1e0b0*/  LDCU UR6, c[0x0][0x398] ;  /* 0x00007300ff0677ac */ /* 0x000e260008000800 */
[----:B------:R1:W-:Y:S01]  /*1e0c0*/  @P5 STG.E.U8 desc[UR22][R74.64], R79 ;  /* 0x0000004f4a005986 */ /* 0x0003e2000c101116 */
[----:B------:R-:W-:Y:S01]  /*1e0d0*/  ISETP.GE.AND P1, PT, R73, UR4, PT ;  /* 0x0000000449007c0c */ /* 0x000fe2000bf26270 */
[----:B------:R-:W0:Y:S01]  /*1e0e0*/  LDCU UR4, c[0x0][0x398] ;  /* 0x00007300ff0477ac */ /* 0x000e220008000800 */
[----:B-1----:R-:W-:-:S05]  /*1e0f0*/  IADD3 R74, P5, PT, R4, R68, RZ ;  /* 0x00000044044a7210 */ /* 0x002fca0007fbe0ff */
[----:B------:R-:W-:Y:S01]  /*1e100*/  IMAD.X R75, R5, 0x1, R3, P5 ;  /* 0x00000001054b7824 */ /* 0x000fe200028e0603 */
[----:B------:R-:W-:Y:S01]  /*1e110*/  ISETP.LT.AND P3, PT, R37, UR9, !P3 ;  /* 0x0000000925007c0c */ /* 0x000fe2000df61270 */
[----:B------:R-:W1:Y:S03]  /*1e120*/  LDCU UR9, c[0x0][0x398] ;  /* 0x00007300ff0977ac */ /* 0x000e660008000800 */
[----:B------:R0:W-:Y:S01]  /*1e130*/  @P6 STG.E.U8 desc[UR22][R74.64], R76 ;  /* 0x0000004c4a006986 */ /* 0x0001e2000c101116 */
[----:B---3--:R-:W-:Y:S01]  /*1e140*/  ISETP.LT.AND P5, PT, R67, UR10, !P4 ;  /* 0x0000000a43007c0c */ /* 0x008fe2000e7a1270 */
[----:B------:R-:W3:Y:S01]  /*1e150*/  LDCU UR10, c[0x0][0x398] ;  /* 0x00007300ff0a77ac */ /* 0x000ee20008000800 */
[----:B------:R-:W-:Y:S02]  /*1e160*/  F2FP.SATFINITE.E5M2.F32.PACK_AB_MERGE_C R77, R7, R6, RZ ;  /* 0x00000006074d723e */ /* 0x000fe400048060ff */
[----:B------:R-:W-:-:S02]  /*1e170*/  PRMT R73, R78, 0x9910, RZ ;  /* 0x000099104e497816 */ /* 0x000fc400000000ff */
[C---:B0-----:R-:W-:Y:S01]  /*1e180*/  IADD3 R74, P6, PT, R4.reuse, R70, RZ ;  /* 0x00000046044a7210 */ /* 0x041fe20007fde0ff */
[----:B------:R-:W-:-:S04]  /*1e190*/  VIADD R4, R4, UR30 ;  /* 0x0000001e04047c36 */ /* 0x000fc80008000000 */
[----:B------:R-:W-:Y:S01]  /*1e1a0*/  IMAD.X R75, R5, 0x1, R69, P6 ;  /* 0x00000001054b7824 */ /* 0x000fe200030e0645 */
[----:B------:R-:W-:Y:S02]  /*1e1b0*/  SHF.R.S32.HI R5, RZ, 0x1f, R4 ;  /* 0x0000001fff057819 */ /* 0x000fe40000011404 */
[----:B------:R-:W-:Y:S02]  /*1e1c0*/  IADD3 R6, P6, PT, R4, R0, RZ ;  /* 0x0000000004067210 */ /* 0x000fe40007fde0ff */
[----:B------:R-:W-:Y:S01]  /*1e1d0*/  SHF.R.S32.HI R73, RZ, 0x8, R73 ;  /* 0x00000008ff497819 */ /* 0x000fe20000011449 */
[----:B------:R0:W-:Y:S01]  /*1e1e0*/  @P3 STG.E.U8 desc[UR22][R74.64], R77 ;  /* 0x0000004d4a003986 */ /* 0x0001e2000c101116 */
[----:B------:R-:W-:Y:S01]  /*1e1f0*/  PRMT R79, R79, 0x9910, RZ ;  /* 0x000099104f4f7816 */ /* 0x000fe200000000ff */
[----:B------:R-:W-:Y:S01]  /*1e200*/  IMAD.X R7, R5, 0x1, R72, P6 ;  /* 0x0000000105077824 */ /* 0x000fe200030e0648 */
[----:B------:R-:W-:Y:S01]  /*1e210*/  ISETP.LT.AND P3, PT, R34, UR4, !P4 ;  /* 0x0000000422007c0c */ /* 0x000fe2000e761270 */
[----:B------:R-:W1:Y:S03]  /*1e220*/  LDCU UR4, c[0x0][0x39c] ;  /* 0x00007380ff0477ac */ /* 0x000e660008000800 */
[----:B------:R3:W-:Y:S01]  /*1e230*/  @P5 STG.E.U8 desc[UR22][R6.64], R73 ;  /* 0x0000004906005986 */ /* 0x0007e2000c101116 */
[----:B------:R-:W-:Y:S01]  /*1e240*/  ISETP.LT.AND P5, PT, R35, UR6, !P4 ;  /* 0x0000000623007c0c */ /* 0x000fe2000e7a1270 */
[----:B------:R-:W1:Y:S01]  /*1e250*/  LDCU UR6, c[0x0][0x39c] ;  /* 0x00007380ff0677ac */ /* 0x000e620008000800 */
[----:B0-----:R-:W-:Y:S01]  /*1e260*/  IADD3 R74, P6, PT, R4, R2, RZ ;  /* 0x00000002044a7210 */ /* 0x001fe20007fde0ff */
[----:B---3--:R-:W-:-:S04]  /*1e270*/  IMAD.MOV.U32 R7, RZ, RZ, R79 ;  /* 0x000000ffff077224 */ /* 0x008fc800078e004f */
[----:B------:R-:W-:Y:S01]  /*1e280*/  IMAD.X R75, R5, 0x1, R71, P6 ;  /* 0x00000001054b7824 */ /* 0x000fe200030e0647 */
[----:B------:R-:W-:Y:S02]  /*1e290*/  IADD3 R6, P6, PT, R4, R68, RZ ;  /* 0x0000004404067210 */ /* 0x000fe40007fde0ff */
[----:B------:R-:W-:Y:S02]  /*1e2a0*/  SHF.R.S32.HI R7, RZ, 0x8, R7 ;  /* 0x00000008ff077819 */ /* 0x000fe40000011407 */
[----:B------:R-:W-:-:S03]  /*1e2b0*/  PRMT R73, R76, 0x9910, RZ ;  /* 0x000099104c497816 */ /* 0x000fc600000000ff */
[----:B------:R0:W-:Y:S01]  /*1e2c0*/  @P3 STG.E.U8 desc[UR22][R74.64], R7 ;  /* 0x000000074a003986 */ /* 0x0001e2000c101116 */
[----:B------:R-:W-:Y:S02]  /*1e2d0*/  SHF.R.S32.HI R73, RZ, 0x8, R73 ;  /* 0x00000008ff497819 */ /* 0x000fe40000011449 */
[----:B------:R-:W-:Y:S01]  /*1e2e0*/  PRMT R77, R77, 0x9910, RZ ;  /* 0x000099104d4d7816 */ /* 0x000fe200000000ff */
[----:B0-----:R-:W-:Y:S01]  /*1e2f0*/  IMAD.X R7, R5, 0x1, R3, P6 ;  /* 0x0000000105077824 */ /* 0x001fe200030e0603 */
[----:B-1----:R-:W-:Y:S01]  /*1e300*/  ISETP.LT.AND P6, PT, R37, UR9, !P4 ;  /* 0x0000000925007c0c */ /* 0x002fe2000e7c1270 */
[----:B------:R-:W0:Y:S01]  /*1e310*/  LDCU UR9, c[0x0][0x398] ;  /* 0x00007300ff0977ac */ /* 0x000e220008000800 */
[C---:B------:R-:W-:Y:S02]  /*1e320*/  IADD3 R74, P3, PT, R4.reuse, R70, RZ ;  /* 0x00000046044a7210 */ /* 0x040fe40007f7e0ff */
[----:B------:R1:W-:Y:S01]  /*1e330*/  @P5 STG.E.U8 desc[UR22][R6.64], R73 ;  /* 0x0000004906005986 */ /* 0x0003e2000c101116 */
[----:B------:R-:W-:Y:S01]  /*1e340*/  VIADD R4, R4, UR30 ;  /* 0x0000001e04047c36 */ /* 0x000fe20008000000 */
[----:B------:R-:W-:Y:S01]  /*1e350*/  ISETP.LT.AND P4, PT, R67, UR10, !P2 ;  /* 0x0000000a43007c0c */ /* 0x000fe2000d781270 */
[----:B------:R-:W-:Y:S01]  /*1e360*/  IMAD.X R75, R5, 0x1, R69, P3 ;  /* 0x00000001054b7824 */ /* 0x000fe200018e0645 */
[----:B------:R-:W-:Y:S01]  /*1e370*/  F2FP.SATFINITE.E5M2.F32.PACK_AB_MERGE_C R80, R36, R39, RZ ;  /* 0x000000272450723e */ /* 0x000fe200048060ff */
[----:B------:R-:W3:Y:S01]  /*1e380*/  LDCU UR10, c[0x0][0x398] ;  /* 0x00007300ff0a77ac */ /* 0x000ee20008000800 */
[----:B------:R-:W-:Y:S01]  /*1e390*/  SHF.R.S32.HI R5, RZ, 0x1f, R4 ;  /* 0x0000001fff057819 */ /* 0x000fe20000011404 */
[----:B------:R-:W3:Y:S01]  /*1e3a0*/  LDL.LU R39, [R1+0x518] ;  /* 0x0005180001277983 */ /* 0x000ee20000300800 */
[----:B----4-:R-:W-:-:S03]  /*1e3b0*/  F2FP.SATFINITE.E5M2.F32.PACK_AB_MERGE_C R81, R33, R32, RZ ;  /* 0x000000202151723e */ /* 0x010fc600048060ff */
[----:B------:R-:W4:Y:S01]  /*1e3c0*/  LDL.LU R36, [R1+0x51c] ;  /* 0x00051c0001247983 */ /* 0x000f220000300800 */
[----:B-1----:R-:W-:Y:S01]  /*1e3d0*/  IMAD.MOV.U32 R7, RZ, RZ, R77 ;  /* 0x000000ffff077224 */ /* 0x002fe200078e004d */
[----:B------:R-:W-:Y:S01]  /*1e3e0*/  IADD3 R6, P5, PT, R4, R0, RZ ;  /* 0x0000000004067210 */ /* 0x000fe20007fbe0ff */
[----:B------:R-:W-:Y:S01]  /*1e3f0*/  VIADD R73, R66, 0x47 ;  /* 0x0000004742497836 */ /* 0x000fe20000000000 */
[----:B------:R-:W3:Y:S02]  /*1e400*/  LDL.LU R32, [R1+0x318] ;  /* 0x0003180001207983 */ /* 0x000ee40000300800 */
[----:B------:R-:W-:Y:S02]  /*1e410*/  SHF.R.S32.HI R7, RZ, 0x8, R7 ;  /* 0x00000008ff077819 */ /* 0x000fe40000011407 */
[----:B------:R-:W3:Y:S04]  /*1e420*/  LDL.LU R33, [R1+0x31c] ;  /* 0x00031c0001217983 */ /* 0x000ee80000300800 */
[----:B------:R1:W-:Y:S02]  /*1e430*/  @P6 STG.E.U8 desc[UR22][R74.64], R7 ;  /* 0x000000074a006986 */ /* 0x0003e4000c101116 */
[----:B-1----:R-:W-:-:S05]  /*1e440*/  IMAD.X R7, R5, 0x1, R72, P5 ;  /* 0x0000000105077824 */ /* 0x002fca00028e0648 */
[----:B------:R1:W-:Y:S01]  /*1e450*/  @P4 STG.E.U8 desc[UR22][R6.64], R80 ;  /* 0x0000005006004986 */ /* 0x0003e2000c101116 */
[----:B------:R-:W-:Y:S01]  /*1e460*/  ISETP.GE.AND P4, PT, R73, UR4, PT ;  /* 0x0000000449007c0c */ /* 0x000fe2000bf86270 */
[----:B------:R-:W0:Y:S01]  /*1e470*/  LDCU UR4, c[0x0][0x39c] ;  /* 0x00007380ff0477ac */ /* 0x000e220008000800 */
[----:B--2---:R-:W-:Y:S02]  /*1e480*/  F2FP.SATFINITE.E5M2.F32.PACK_AB_MERGE_C R73, R31, R30, RZ ;  /* 0x0000001e1f49723e */ /* 0x004fe400048060ff */
[----:B------:R-:W2:Y:S04]  /*1e490*/  LDL.LU R30, [R1+0x118] ;  /* 0x00011800011e7983 */ /* 0x000ea80000300800 */
[----:B------:R-:W2:Y:S01]  /*1e4a0*/  LDL.LU R31, [R1+0x11c] ;  /* 0x00011c00011f7983 */ /* 0x000ea20000300800 */
[----:B------:R-:W-:-:S02]  /*1e4b0*/  ISETP.LT.AND P3, PT, R34, UR12, !P2 ;  /* 0x0000000c22007c0c */ /* 0x000fc4000d761270 */
[----:B------:R-:W-:Y:S01]  /*1e4c0*/  IADD3 R74, P6, PT, R4, R2, RZ ;  /* 0x00000002044a7210 */ /* 0x000fe20007fde0ff */
[----:B-1----:R-:W-:Y:S01]  /*1e4d0*/  VIADD R7, R66, 0x48 ;  /* 0x0000004842077836 */ /* 0x002fe20000000000 */
[----:B------:R-:W-:Y:S01]  /*1e4e0*/  ISETP.LT.AND P5, PT, R35, UR14, !P2 ;  /* 0x0000000e23007c0c */ /* 0x000fe2000d7a1270 */
[----:B------:R-:W1:Y:S02]  /*1e4f0*/  LDCU UR12, c[0x0][0x398] ;  /* 0x00007300ff0c77ac */ /* 0x000e640008000800 */
        /* <DEDUP_REMOVED lines=8> */
[----:B------:R-:W-:Y:S02]  /*1e580*/  F2FP.SATFINITE.E5M2.F32.PACK_AB_MERGE_C R78, R29, R28, RZ ;  /* 0x0000001c1d4e723e */ /* 0x000fe400048060ff */
[----:B------:R-:W-:Y:S01]  /*1e590*/  F2FP.SATFINITE.E5M2.F32.PACK_AB_MERGE_C R11, R11, R10, RZ ;  /* 0x0000000a0b0b723e */ /* 0x000fe200048060ff */
[----:B------:R-:W2:Y:S01]  /*1e5a0*/  LDCU UR16, c[0x0][0x398] ;  /* 0x00007300ff1077ac */ /* 0x000ea20008000800 */
[----:B------:R0:W-:Y:S01]  /*1e5b0*/  @P5 STG.E.U8 desc[UR22][R6.64], R73 ;  /* 0x0000004906005986 */ /* 0x0001e2000c101116 */
[----:B-1----:R-:W-:Y:S02]  /*1e5c0*/  F2FP.SATFINITE.E5M2.F32.PACK_AB_MERGE_C R75, R9, R8, RZ ;  /* 0x00000008094b723e */ /* 0x002fe400048060ff */
[C---:B------:R-:W-:Y:S01]  /*1e5d0*/  IADD3 R8, P6, PT, R4.reuse, R70, RZ ;  /* 0x0000004604087210 */ /* 0x040fe20007fde0ff */
[----:B------:R-:W-:Y:S01]  /*1e5e0*/  VIADD R4, R4, UR30 ;  /* 0x0000001e04047c36 */ /* 0x000fe20008000000 */
[----:B0-----:R-:W-:Y:S01]  /*1e5f0*/  ISETP.LT.AND P5, PT, R67, UR9, !P0 ;  /* 0x0000000943007c0c */ /* 0x001fe2000c7a1270 */
[----:B------:R-:W0:Y:S02]  /*1e600*/  LDCU UR9, c[0x0][0x398] ;  /* 0x00007300ff0977ac */ /* 0x000e240008000800 */
[----:B------:R-:W-:Y:S01]  /*1e610*/  IMAD.X R9, R5, 0x1, R69, P6 ;  /* 0x0000000105097824 */ /* 0x000fe200030e0645 */
[----:B------:R-:W-:-:S02]  /*1e620*/  SHF.R.S32.HI R5, RZ, 0x1f, R4 ;  /* 0x0000001fff057819 */ /* 0x000fc40000011404 */
[----:B------:R-:W-:Y:S02]  /*1e630*/  IADD3 R6, P6, PT, R4, R0, RZ ;  /* 0x0000000004067210 */ /* 0x000fe40007fde0ff */
[----:B------:R-:W-:Y:S01]  /*1e640*/  PRMT R74, R80, 0x9910, RZ ;  /* 0x00009910504a7816 */ /* 0x000fe200000000ff */
[----:B------:R1:W-:Y:S02]  /*1e650*/  @P2 STG.E.U8 desc[UR22][R8.64], R75 ;  /* 0x0000004b08002986 */ /* 0x0003e4000c101116 */
[----:B------:R-:W-:Y:S01]  /*1e660*/  IMAD.X R7, R5, 0x1, R72, P6 ;  /* 0x0000000105077824 */ /* 0x000fe200030e0648 */
[----:B------:R-:W-:Y:S01]  /*1e670*/  ISETP.LT.AND P2, PT, R34, UR6, !P0 ;  /* 0x0000000622007c0c */ /* 0x000fe2000c741270 */
[----:B------:R-:W0:Y:S01]  /*1e680*/  LDCU UR6, c[0x0][0x398] ;  /* 0x00007300ff0677ac */ /* 0x000e220008000800 */
[----:B-1----:R-:W-:Y:S02]  /*1e690*/  SHF.R.S32.HI R8, RZ, 0x8, R74 ;  /* 0x00000008ff087819 */ /* 0x002fe4000001144a */
[----:B------:R-:W-:-:S03]  /*1e6a0*/  PRMT R9, R81, 0x9910, RZ ;  /* 0x0000991051097816 */ /* 0x000fc600000000ff */
[----:B------:R1:W-:Y:S01]  /*1e6b0*/  @P5 STG.E.U8 desc[UR22][R6.64], R8 ;  /* 0x0000000806005986 */ /* 0x0003e2000c101116 */
[----:B------:R-:W-:Y:S02]  /*1e6c0*/  PRMT R74, R73, 0x9910, RZ ;  /* 0x00009910494a7816 */ /* 0x000fe400000000ff */
[----:B-1----:R-:W-:Y:S01]  /*1e6d0*/  IADD3 R8, P6, PT, R4, R2, RZ ;  /* 0x0000000204087210 */ /* 0x002fe20007fde0ff */
[----:B------:R-:W-:-:S04]  /*1e6e0*/  IMAD.MOV.U32 R6, RZ, RZ, R9 ;  /* 0x000000ffff067224 */ /* 0x000fc800078e0009 */
[----:B------:R-:W-:Y:S01]  /*1e6f0*/  IMAD.X R9, R5, 0x1, R71, P6 ;  /* 0x0000000105097824 */ /* 0x000fe200030e0647 */
[----:B------:R-:W-:-:S05]  /*1e700*/  SHF.R.S32.HI R73, RZ, 0x8, R6 ;  /* 0x00000008ff497819 */ /* 0x000fca0000011406 */
[----:B------:R1:W-:Y:S02]  /*1e710*/  @P2 STG.E.U8 desc[UR22][R8.64], R73 ;  /* 0x0000004908002986 */ /* 0x0003e4000c101116 */
[----:B-1----:R-:W-:Y:S02]  /*1e720*/  PRMT R73, R75, 0x9910, RZ ;  /* 0x000099104b497816 */ /* 0x002fe400000000ff */
[----:B--2---:R-:W-:Y:S02]  /*1e730*/  F2FP.SATFINITE.E5M2.F32.PACK_AB_MERGE_C R75, R31, R30, RZ ;  /* 0x0000001e1f4b723e */ /* 0x004fe400048060ff */
[----:B------:R-:W2:Y:S04]  /*1e740*/  LDL.LU R30, [R1+0x320] ;  /* 0x00032000011e7983 */ /* 0x000ea80000300800 */
[----:B------:R-:W2:Y:S04]  /*1e750*/  LDL.LU R31, [R1+0x324] ;  /* 0x00032400011f7983 */ /* 0x000ea80000300800 */
[----:B------:R-:W2:Y:S04]  /*1e760*/  LDL.LU R28, [R1+0x120] ;  /* 0x00012000011c7983 */ /* 0x000ea80000300800 */
[----:B------:R-:W2:Y:S01]  /*1e770*/  LDL.LU R29, [R1+0x124] ;  /* 0x00012400011d7983 */ /* 0x000ea20000300800 */
[----:B---3--:R-:W-:Y:S01]  /*1e780*/  ISETP.LT.AND P5, PT, R35, UR10, !P0 ;  /* 0x0000000a23007c0c */ /* 0x008fe2000c7a1270 */
[----:B------:R-:W-:Y:S01]  /*1e790*/  VIADD R7, R66, 0x49 ;  /* 0x0000004942077836 */ /* 0x000fe20000000000 */
[----:B------:R-:W-:Y:S01]  /*1e7a0*/  IADD3 R6, P6, PT, R4, R68, RZ ;  /* 0x0000004404067210 */ /* 0x000fe20007fde0ff */
[----:B------:R-:W1:Y:S01]  /*1e7b0*/  LDCU UR10, c[0x0][0x398] ;  /* 0x00007300ff0a77ac */ /* 0x000e620008000800 */
[----:B------:R-:W-:-:S02]  /*1e7c0*/  SHF.R.S32.HI R8, RZ, 0x8, R74 ;  /* 0x00000008ff087819 */ /* 0x000fc4000001144a */
[----:B------:R-:W-:Y:S01]  /*1e7d0*/  ISETP.GE.AND P2, PT, R7, UR4, PT ;  /* 0x0000000407007c0c */ /* 0x000fe2000bf46270 */
[----:B------:R-:W-:Y:S01]  /*1e7e0*/  IMAD.X R7, R5, 0x1, R3, P6 ;  /* 0x0000000105077824 */ /* 0x000fe200030e0603 */
[----:B0-----:R-:W-:Y:S01]  /*1e7f0*/  ISETP.LT.AND P0, PT, R37, UR9, !P0 ;  /* 0x0000000925007c0c */ /* 0x001fe2000c701270 */
[----:B------:R-:W0:Y:S04]  /*1e800*/  LDCU UR9, c[0x0][0x398] ;  /* 0x00007300ff0977ac */ /* 0x000e280008000800 */
[----:B------:R3:W-:Y:S01]  /*1e810*/  @P5 STG.E.U8 desc[UR22][R6.64], R8 ;  /* 0x0000000806005986 */ /* 0x0007e2000c101116 */
[----:B------:R-:W-:Y:S01]  /*1e820*/  ISETP.LT.AND P5, PT, R67, UR6, !P1 ;  /* 0x0000000643007c0c */ /* 0x000fe2000cfa1270 */
[----:B------:R-:W0:Y:S01]  /*1e830*/  LDCU UR4, c[0x0][0x39c] ;  /* 0x00007380ff0477ac */ /* 0x000e220008000800 */
[----:B------:R-:W-:-:S02]  /*1e840*/  SHF.R.S32.HI R73, RZ, 0x8, R73 ;  /* 0x00000008ff497819 */ /* 0x000fc40000011449 */
[----:B----4-:R-:W-:Y:S01]  /*1e850*/  F2FP.SATFINITE.E5M2.F32.PACK_AB_MERGE_C R77, R36, R39, RZ ;  /* 0x00000027244d723e */ /* 0x010fe200048060ff */
[----:B------:R-:W4:Y:S01]  /*1e860*/  LDCU UR6, c[0x0][0x398] ;  /* 0x00007300ff0677ac */ /* 0x000f220008000800 */
[C---:B---3--:R-:W-:Y:S01]  /*1e870*/  IADD3 R8, P6, PT, R4.reuse, R70, RZ ;  /* 0x0000004604087210 */ /* 0x048fe20007fde0ff */
[----:B------:R-:W-:-:S04]  /*1e880*/  VIADD R4, R4, UR30 ;  /* 0x0000001e04047c36 */ /* 0x000fc80008000000 */
[----:B------:R-:W-:Y:S01]  /*1e890*/  IMAD.X R9, R5, 0x1, R69, P6 ;  /* 0x0000000105097824 */ /* 0x000fe200030e0645 */
[----:B------:R-:W-:Y:S02]  /*1e8a0*/  SHF.R.S32.HI R74, RZ, 0x1f, R4 ;  /* 0x0000001fff4a7819 */ /* 0x000fe40000011404 */
[----:B------:R-:W-:-:S05]  /*1e8b0*/  IADD3 R6, P6, PT, R4, R0, RZ ;  /* 0x0000000004067210 */ /* 0x000fca0007fde0ff */
[----:B------:R-:W-:Y:S01]  /*1e8c0*/  IMAD.X R7, R74, 0x1, R72, P6 ;  /* 0x000000014a077824 */ /* 0x000fe200030e0648 */
[----:B------:R3:W-:Y:S01]  /*1e8d0*/  @P0 STG.E.U8 desc[UR22][R8.64], R73 ;  /* 0x0000004908000986 */ /* 0x0007e2000c101116 */
[----:B-1----:R-:W-:Y:S01]  /*1e8e0*/  ISETP.LT.AND P0, PT, R34, UR10, !P1 ;  /* 0x0000000a22007c0c */ /* 0x002fe2000cf01270 */
[----:B------:R-:W-:Y:S01]  /*1e8f0*/  VIADD R5, R66, 0x4a ;  /* 0x0000004a42057836 */ /* 0x000fe20000000000 */
[----:B------:R-:W-:Y:S01]  /*1e900*/  F2FP.SATFINITE.E5M2.F32.PACK_AB_MERGE_C R76, R33, R32, RZ ;  /* 0x00000020214c723e */ /* 0x000fe200048060ff */
[----:B------:R1:W-:Y:S01]  /*1e910*/  @P5 STG.E.U8 desc[UR22][R6.64], R77 ;  /* 0x0000004d06005986 */ /* 0x0003e2000c101116 */
[----:B0-----:R-:W-:Y:S01]  /*1e920*/  ISETP.LT.AND P5, PT, R35, UR9, !P1 ;  /* 0x0000000923007c0c */ /* 0x001fe2000cfa1270 */
[----:B------:R-:W0:Y:S01]  /*1e930*/  LDCU UR9, c[0x0][0x398] ;  /* 0x00007300ff0977ac */ /* 0x000e220008000800 */
[----:B---3--:R-:W-:Y:S01]  /*1e940*/  IADD3 R8, P6, PT, R4, R2, RZ ;  /* 0x0000000204087210 */ /* 0x008fe20007fde0ff */
[----:B------:R-:W3:Y:S01]  /*1e950*/  LDCU UR10, c[0x0][0x398] ;  /* 0x00007300ff0a77ac */ /* 0x000ee20008000800 */
[----:B------:R-:W2:Y:S03]  /*1e960*/  LDL.LU R32, [R1+0x528] ;  /* 0x0005280001207983 */ /* 0x000ea60000300800 */
[----:B------:R-:W-:Y:S01]  /*1e970*/  IMAD.X R9, R74, 0x1, R71, P6 ;  /* 0x000000014a097824 */ /* 0x000fe200030e0647 */
[----:B-1----:R-:W-:Y:S01]  /*1e980*/  IADD3 R6, P6, PT, R4, R68, RZ ;  /* 0x0000004404067210 */ /* 0x002fe20007fde0ff */
[----:B------:R-:W2:Y:S04]  /*1e990*/  LDL.LU R33, [R1+0x52c] ;  /* 0x00052c0001217983 */ /* 0x000ea80000300800 */
[----:B------:R-:W-:Y:S01]  /*1e9a0*/  IMAD.X R7, R74, 0x1, R3, P6 ;  /* 0x000000014a077824 */ /* 0x000fe200030e0603 */
[----:B------:R1:W-:Y:S01]  /*1e9b0*/  @P0 STG.E.U8 desc[UR22][R8.64], R76 ;  /* 0x0000004c08000986 */ /* 0x0003e2000c101116 */
[----:B------:R-:W-:Y:S01]  /*1e9c0*/  ISETP.GE.AND P0, PT, R5, UR4, PT ;  /* 0x0000000405007c0c */ /* 0x000fe2000bf06270 */
[----:B------:R-:W3:Y:S01]  /*1e9d0*/  LDCU UR4, c[0x0][0x398] ;  /* 0x00007300ff0477ac */ /* 0x000ee20008000800 */
[----:B----4-:R-:W-:Y:S01]  /*1e9e0*/  ISETP.LT.AND P1, PT, R37, UR6, !P1 ;  /* 0x0000000625007c0c */ /* 0x010fe2000cf21270 */
[C---:B------:R-:W-:Y:S01]  /*1e9f0*/  VIADD R5, R4.reuse, UR30 ;  /* 0x0000001e04057c36 */ /* 0x040fe20008000000 */
[----:B------:R4:W-:Y:S01]  /*1ea00*/  @P5 STG.E.U8 desc[UR22][R6.64], R75 ;  /* 0x0000004b06005986 */ /* 0x0009e2000c101116 */
[----:B0-----:R-:W-:Y:S01]  /*1ea10*/  ISETP.LT.AND P5, PT, R67, UR9, !P4 ;  /* 0x0000000943007c0c */ /* 0x001fe2000e7a1270 */
[----:B------:R-:W0:Y:S01]  /*1ea20*/  LDCU UR6, c[0x0][0x398] ;  /* 0x00007300ff0677ac */ /* 0x000e220008000800 */
[----:B-1----:R-:W-:Y:S01]  /*1ea30*/  IADD3 R8, P6, PT, R4, R70, RZ ;  /* 0x0000004604087210 */ /* 0x002fe20007fde0ff */
[----:B------:R-:W1:Y:S01]  /*1ea40*/  LDCU UR9, c[0x0][0x398] ;  /* 0x00007300ff0977ac */ /* 0x000e620008000800 */
[----:B------:R-:W-:-:S03]  /*1ea50*/  SHF.R.S32.HI R73, RZ, 0x1f, R5 ;  /* 0x0000001fff497819 */ /* 0x000fc60000011405 */
[----:B------:R-:W-:Y:S01]  /*1ea60*/  IMAD.X R9, R74, 0x1, R69, P6 ;  /* 0x000000014a097824 */ /* 0x000fe200030e0645 */
[----:B----4-:R-:W-:Y:S02]  /*1ea70*/  IADD3 R6, P6, PT, R5, R0, RZ ;  /* 0x0000000005067210 */ /* 0x010fe40007fde0ff */
[----:B------:R-:W-:-:S03]  /*1ea80*/  PRMT R4, R77, 0x9910, RZ ;  /* 0x000099104d047816 */ /* 0x000fc600000000ff */
[----:B------:R-:W-:Y:S01]  /*1ea90*/  IMAD.X R7, R73, 0x1, R72, P6 ;  /* 0x0000000149077824 */ /* 0x000fe200030e0648 */
[----:B------:R-:W-:Y:S01]  /*1eaa0*/  SHF.R.S32.HI R4, RZ, 0x8, R4 ;  /* 0x00000008ff047819 */ /* 0x000fe20000011404 */
[----:B------:R4:W-:Y:S01]  /*1eab0*/  @P1 STG.E.U8 desc[UR22][R8.64], R11 ;  /* 0x0000000b08001986 */ /* 0x0009e2000c101116 */
[----:B---3--:R-:W-:Y:S01]  /*1eac0*/  ISETP.LT.AND P1, PT, R35, UR10, !P4 ;  /* 0x0000000a23007c0c */ /* 0x008fe2000e721270 */
[----:B------:R-:W3:Y:S02]  /*1ead0*/  LDCU UR10, c[0x0][0x398] ;  /* 0x00007300ff0a77ac */ /* 0x000ee40008000800 */
[----:B------:R0:W-:Y:S01]  /*1eae0*/  @P5 STG.E.U8 desc[UR22][R6.64], R4 ;  /* 0x0000000406005986 */ /* 0x0001e2000c101116 */
[----:B------:R-:W-:Y:S01]  /*1eaf0*/  ISETP.LT.AND P5, PT, R34, UR4, !P4 ;  /* 0x0000000422007c0c */ /* 0x000fe2000e7a1270 */
[----:B------:R-:W1:Y:S01]  /*1eb00*/  LDCU UR4, c[0x0][0x39c] ;  /* 0x00007380ff0477ac */ /* 0x000e620008000800 */
[----:B----4-:R-:W-:Y:S02]  /*1eb10*/  IADD3 R8, P6, PT, R5, R2, RZ ;  /* 0x0000000205087210 */ /* 0x010fe40007fde0ff */
[----:B------:R-:W-:-:S03]  /*1eb20*/  PRMT R10, R76, 0x9910, RZ ;  /* 0x000099104c0a7816 */ /* 0x000fc600000000ff */
[----:B------:R-:W-:Y:S01]  /*1eb30*/  IMAD.X R9, R73, 0x1, R71, P6 ;  /* 0x0000000149097824 */ /* 0x000fe200030e0647 */
[----:B0-----:R-:W-:Y:S02]  /*1eb40*/  IADD3 R6, P6, PT, R5, R68, RZ ;  /* 0x0000004405067210 */ /* 0x001fe40007fde0ff */
[----:B------:R-:W-:Y:S02]  /*1eb50*/  PRMT R4, R75, 0x9910, RZ ;  /* 0x000099104b047816 */ /* 0x000fe400000000ff */
[----:B------:R-:W-:Y:S01]  /*1eb60*/  SHF.R.S32.HI R10, RZ, 0x8, R10 ;  /* 0x00000008ff0a7819 */ /* 0x000fe2000001140a */
[----:B------:R-:W-:Y:S01]  /*1eb70*/  IMAD.X R7, R73, 0x1, R3, P6 ;  /* 0x0000000149077824 */ /* 0x000fe200030e0603 */
[----:B------:R-:W-:Y:S02]  /*1eb80*/  SHF.R.S32.HI R4, RZ, 0x8, R4 ;  /* 0x00000008ff047819 */ /* 0x000fe40000011404 */
[----:B------:R-:W-:Y:S01]  /*1eb90*/  ISETP.LT.AND P4, PT, R37, UR6, !P4 ;  /* 0x0000000625007c0c */ /* 0x000fe2000e781270 */
[----:B------:R0:W-:Y:S01]  /*1eba0*/  @P5 STG.E.U8 desc[UR22][R8.64], R10 ;  /* 0x0000000a08005986 */ /* 0x0001e2000c101116 */
[----:B------:R-:W-:Y:S01]  /*1ebb0*/  PRMT R74, R11, 0x9910, RZ ;  /* 0x000099100b4a7816 */ /* 0x000fe200000000ff */
[----:B------:R-:W4:Y:S02]  /*1ebc0*/  LDCU UR6, c[0x0][0x39c] ;  /* 0x00007380ff0677ac */ /* 0x000f240008000800 */
[----:B------:R-:W-:Y:S01]  /*1ebd0*/  @P1 STG.E.U8 desc[UR22][R6.64], R4 ;  /* 0x0000000406001986 */ /* 0x000fe2000c101116 */
[----:B------:R-:W-:-:S02]  /*1ebe0*/  SHF.R.S32.HI R74, RZ, 0x8, R74 ;  /* 0x00000008ff4a7819 */ /* 0x000fc4000001144a */
[----:B0-----:R-:W-:-:S05]  /*1ebf0*/  IADD3 R10, P1, PT, R5, R70, RZ ;  /* 0x00000046050a7210 */ /* 0x001fca0007f3e0ff */
[----:B------:R-:W-:-:S05]  /*1ec00*/  IMAD.X R11, R73, 0x1, R69, P1 ;  /* 0x00000001490b7824 */ /* 0x000fca00008e0645 */
[----:B------:R0:W-:Y:S01]  /*1ec10*/  @P4 STG.E.U8 desc[UR22][R10.64], R74 ;  /* 0x0000004a0a004986 */ /* 0x0001e2000c101116 */
[----:B--2---:R-:W-:-:S03]  /*1ec20*/  F2FP.SATFINITE.E5M2.F32.PACK_AB_MERGE_C R75, R31, R30, RZ ;  /* 0x0000001e1f4b723e */ /* 0x004fc600048060ff */
[----:B------:R-:W2:Y:S04]  /*1ec30*/  LDL.LU R30, [R1+0x328] ;  /* 0x00032800011e7983 */ /* 0x000ea80000300800 */
[----:B------:R-:W2:Y:S01]  /*1ec40*/  LDL.LU R31, [R1+0x32c] ;  /* 0x00032c00011f7983 */ /* 0x000ea20000300800 */
[----:B0-----:R-:W-:-:S03]  /*1ec50*/  F2FP.SATFINITE.E5M2.F32.PACK_AB_MERGE_C R11, R29, R28, RZ ;  /* 0x0000001c1d0b723e */ /* 0x001fc600048060ff */
[----:B------:R-:W2:Y:S04]  /*1ec60*/  LDL.LU R28, [R1+0x128] ;  /* 0x00012800011c7983 */ /* 0x000ea80000300800 */
[----:B------:R-:W2:Y:S01]  /*1ec70*/  LDL.LU R29, [R1+0x12c] ;  /* 0x00012c00011d7983 */ /* 0x000ea20000300800 */
[----:B------:R-:W-:Y:S01]  /*1ec80*/  VIADD R4, R5, UR30 ;  /* 0x0000001e05047c36 */ /* 0x000fe20008000000 */
[----:B-1----:R-:W-:Y:S01]  /*1ec90*/  ISETP.LT.AND P5, PT, R67, UR9, !P3 ;  /* 0x0000000943007c0c */ /* 0x002fe2000dfa1270 */
[----:B------:R-:W-:Y:S01]  /*1eca0*/  VIADD R73, R66, 0x4b ;  /* 0x0000004b42497836 */ /* 0x000fe20000000000 */
[----:B------:R-:W-:Y:S01]  /*1ecb0*/  ISETP.LT.AND P6, PT, R34, UR12, !P3 ;  /* 0x0000000c22007c0c */ /* 0x000fe2000dfc1270 */
[----:B------:R-:W0:Y:S01]  /*1ecc0*/  LDCU UR9, c[0x0][0x398] ;  /* 0x00007300ff0977ac */ /* 0x000e220008000800 */
[----:B------:R-:W-:-:S02]  /*1ecd0*/  SHF.R.S32.HI R5, RZ, 0x1f, R4 ;  /* 0x0000001fff057819 */ /* 0x000fc40000011404 */
[C---:B------:R-:W-:Y:S01]  /*1ece0*/  IADD3 R8, P1, PT, R4.reuse, R0, RZ ;  /* 0x0000000004087210 */ /* 0x040fe20007f3e0ff */
[----:B------:R-:W1:Y:S04]  /*1ecf0*/  LDCU UR12, c[0x0][0x398] ;  /* 0x00007300ff0c77ac */ /* 0x000e680008000800 */
[----:B------:R-:W-:Y:S01]  /*1ed00*/  IMAD.X R9, R5, 0x1, R72, P1 ;  /* 0x0000000105097824 */ /* 0x000fe200008e0648 */
[----:B------:R-:W-:-:S05]  /*1ed10*/  IADD3 R6, P1, PT, R4, R2, RZ ;  /* 0x0000000204067210 */ /* 0x000fca0007f3e0ff */
[----:B------:R-:W-:Y:S01]  /*1ed20*/  IMAD.X R7, R5, 0x1, R71, P1 ;  /* 0x0000000105077824 */ /* 0x000fe200008e0647 */
[----:B------:R-:W-:Y:S01]  /*1ed30*/  ISETP.GE.AND P1, PT, R73, UR4, PT ;  /* 0x0000000449007c0c */ /* 0x000fe2000bf26270 */
[----:B------:R-:W0:Y:S01]  /*1ed40*/  LDCU UR4, c[0x0][0x398] ;  /* 0x00007300ff0477ac */ /* 0x000e220008000800 */
[----:B---3--:R-:W-:Y:S01]  /*1ed50*/  ISETP.LT.AND P4, PT, R35, UR10, !P3 ;  /* 0x0000000a23007c0c */ /* 0x008fe2000df81270 */
[----:B------:R3:W-:Y:S01]  /*1ed60*/  @P5 STG.E.U8 desc[UR22][R8.64], R78 ;  /* 0x0000004e08005986 */ /* 0x0007e2000c101116 */
[----:B------:R-:W-:Y:S01]  /*1ed70*/  ISETP.LT.AND P3, PT, R37, UR14, !P3 ;  /* 0x0000000e25007c0c */ /* 0x000fe2000df61270 */
[----:B------:R-:W0:Y:S02]  /*1ed80*/  LDCU UR10, c[0x0][0x398] ;  /* 0x00007300ff0a77ac */ /* 0x000e240008000800 */
[----:B------:R1:W-:Y:S01]  /*1ed90*/  @P6 STG.E.U8 desc[UR22][R6.64], R75 ;  /* 0x0000004b06006986 */ /* 0x0003e2000c101116 */
[----:B------:R-:W-:Y:S01]  /*1eda0*/  F2FP.SATFINITE.E5M2.F32.PACK_AB_MERGE_C R13, R13, R12, RZ ;  /* 0x0000000c0d0d723e */ /* 0x000fe200048060ff */
[----:B------:R-:W0:Y:S01]  /*1edb0*/  LDCU UR14, c[0x0][0x398] ;  /* 0x00007300ff0e77ac */ /* 0x000e220008000800 */
[----:B---3--:R-:W-:Y:S01]  /*1edc0*/  IADD3 R8, P5, PT, R4, R68, RZ ;  /* 0x0000004404087210 */ /* 0x008fe20007fbe0ff */
[----:B-1----:R-:W-:Y:S01]  /*1edd0*/  VIADD R7, R66, 0x4c ;  /* 0x0000004c42077836 */ /* 0x002fe20000000000 */
[----:B------:R-:W-:-:S03]  /*1ede0*/  IADD3 R6, P6, PT, R4, R70, RZ ;  /* 0x0000004604067210 */ /* 0x000fc60007fde0ff */
[----:B------:R-:W-:Y:S02]  /*1edf0*/  IMAD.X R9, R5, 0x1, R3, P5 ;  /* 0x0000000105097824 */ /* 0x000fe400028e0603 */
[----:B------:R-:W-:Y:S01]  /*1ee00*/  VIADD R4, R4, UR30 ;  /* 0x0000001e04047c36 */ /* 0x000fe20008000000 */
[----:B----4-:R-:W-:Y:S01]  /*1ee10*/  ISETP.GE.AND P5, PT, R7, UR6, PT ;  /* 0x0000000607007c0c */ /* 0x010fe2000bfa6270 */
[----:B------:R-:W-:Y:S01]  /*1ee20*/  IMAD.X R7, R5, 0x1, R69, P6 ;  /* 0x0000000105077824 */ /* 0x000fe200030e0645 */
[----:B------:R-:W1:Y:S01]  /*1ee30*/  LDCU UR6, c[0x0][0x398] ;  /* 0x00007300ff0677ac */ /* 0x000e620008000800 */
[----:B------:R3:W-:Y:S01]  /*1ee40*/  @P4 STG.E.U8 desc[UR22][R8.64], R11 ;  /* 0x0000000b08004986 */ /* 0x0007e2000c101116 */
[----:B------:R-:W-:Y:S02]  /*1ee50*/  SHF.R.S32.HI R12, RZ, 0x1f, R4 ;  /* 0x0000001fff0c7819 */ /* 0x000fe40000011404 */
[----:B0-----:R-:W-:Y:S01]  /*1ee60*/  ISETP.LT.AND P4, PT, R67, UR4, !P2 ;  /* 0x0000000443007c0c */ /* 0x001fe2000d781270 */
[----:B------:R0:W-:Y:S01]  /*1ee70*/  @P3 STG.E.U8 desc[UR22][R6.64], R13 ;  /* 0x0000000d06003986 */ /* 0x0001e2000c101116 */
[----:B------:R-:W-:Y:S01]  /*1ee80*/  ISETP.LT.AND P3, PT, R34, UR9, !P2 ;  /* 0x0000000922007c0c */ /* 0x000fe2000d761270 */
[----:B------:R-:W4:Y:S01]  /*1ee90*/  LDCU UR9, c[0x0][0x398] ;  /* 0x00007300ff0977ac */ /* 0x000f220008000800 */
[----:B------:R-:W-:-:S02]  /*1eea0*/  PRMT R10, R78, 0x9910, RZ ;  /* 0x000099104e0a7816 */ /* 0x000fc400000000ff */
        /* <DEDUP_REMOVED lines=9> */
[----:B------:R-:W-:Y:S01]  /*1ef40*/  @P3 STG.E.U8 desc[UR22][R6.64], R5 ;  /* 0x0000000506003986 */ /* 0x000fe2000c101116 */
[----:B-1----:R-:W-:Y:S01]  /*1ef50*/  ISETP.LT.AND P3, PT, R35, UR6, !P2 ;  /* 0x0000000623007c0c */ /* 0x002fe2000d761270 */
[----:B------:R-:W1:Y:S01]  /*1ef60*/  LDCU UR6, c[0x0][0x39c] ;  /* 0x00007380ff0677ac */ /* 0x000e620008000800 */
[----:B------:R-:W-:-:S02]  /*1ef70*/  PRMT R73, R11, 0x9910, RZ ;  /* 0x000099100b497816 */ /* 0x000fc400000000ff */
[----:B0-----:R-:W-:Y:S02]  /*1ef80*/  IADD3 R10, P6, PT, R4, R68, RZ ;  /* 0x00000044040a7210 */ /* 0x001fe40007fde0ff */
[----:B------:R-:W-:-:S03]  /*1ef90*/  SHF.R.S32.HI R73, RZ, 0x8, R73 ;  /* 0x00000008ff497819 */ /* 0x000fc60000011449 */
[----:B------:R-:W-:Y:S01]  /*1efa0*/  IMAD.X R11, R12, 0x1, R3, P6 ;  /* 0x000000010c0b7824 */ /* 0x000fe200030e0603 */
[----:B------:R-:W-:Y:S02]  /*1efb0*/  IADD3 R8, P6, PT, R4, R70, RZ ;  /* 0x0000004604087210 */ /* 0x000fe40007fde0ff */
[----:B------:R-:W-:Y:S02]  /*1efc0*/  F2FP.SATFINITE.E5M2.F32.PACK_AB_MERGE_C R74, R33, R32, RZ ;  /* 0x00000020214a723e */ /* 0x000fe400048060ff */
[----:B------:R-:W3:Y:S01]  /*1efd0*/  LDL.LU R32, [R1+0x530] ;  /* 0x0005300001207983 */ /* 0x000ee20000300800 */
[----:B------:R-:W-:-:S03]  /*1efe0*/  IMAD.X R9, R12, 0x1, R69, P6 ;  /* 0x000000010c097824 */ /* 0x000fc600030e0645 */
[----:B------:R-:W3:Y:S04]  /*1eff0*/  LDL.LU R33, [R1+0x534] ;  /* 0x0005340001217983 */ /* 0x000ee80000300800 */
[----:B------:R0:W-:Y:S01]  /*1f000*/  @P3 STG.E.U8 desc[UR22][R10.64], R73 ;  /* 0x000000490a003986 */ /* 0x0001e2000c101116 */
[----:B--2---:R-:W-:-:S03]  /*1f010*/  F2FP.SATFINITE.E5M2.F32.PACK_AB_MERGE_C R12, R31, R30, RZ ;  /* 0x0000001e1f0c723e */ /* 0x004fc600048060ff */
[----:B------:R-:W2:Y:S04]  /*1f020*/  LDL.LU R30, [R1+0x330] ;  /* 0x00033000011e7983 */ /* 0x000ea80000300800 */
[----:B------:R-:W2:Y:S01]  /*1f030*/  LDL.LU R31, [R1+0x334] ;  /* 0x00033400011f7983 */ /* 0x000ea20000300800 */
[----:B0-----:R-:W-:-:S03]  /*1f040*/  F2FP.SATFINITE.E5M2.F32.PACK_AB_MERGE_C R11, R29, R28, RZ ;  /* 0x0000001c1d0b723e */ /* 0x001fc600048060ff */
[----:B------:R-:W2:Y:S04]  /*1f050*/  LDL.LU R28, [R1+0x130] ;  /* 0x00013000011c7983 */ /* 0x000ea80000300800 */
[----:B------:R-:W2:Y:S01]  /*1f060*/  LDL.LU R29, [R1+0x134] ;  /* 0x00013400011d7983 */ /* 0x000ea20000300800 */
[----:B------:R-:W-:Y:S02]  /*1f070*/  PRMT R13, R13, 0x9910, RZ ;  /* 0x000099100d0d7816 */ /* 0x000fe400000000ff */
[----:B------:R-:W-:Y:S01]  /*1f080*/  ISETP.LT.AND P2, PT, R37, UR10, !P2 ;  /* 0x0000000a25007c0c */ /* 0x000fe2000d741270 */
[----:B------:R-:W-:Y:S01]  /*1f090*/  VIADD R5, R4, UR30 ;  /* 0x0000001e04057c36 */ /* 0x000fe20008000000 */
[----:B------:R-:W-:Y:S01]  /*1f0a0*/  ISETP.LT.AND P4, PT, R67, UR12, !P0 ;  /* 0x0000000c43007c0c */ /* 0x000fe2000c781270 */
[----:B------:R-:W-:Y:S01]  /*1f0b0*/  IMAD.MOV.U32 R4, RZ, RZ, R13 ;  /* 0x000000ffff047224 */ /* 0x000fe200078e000d */
[----:B------:R-:W0:Y:S01]  /*1f0c0*/  LDCU UR10, c[0x0][0x398] ;  /* 0x00007300ff0a77ac */ /* 0x000e220008000800 */
[----:B------:R-:W-:Y:S01]  /*1f0d0*/  F2FP.SATFINITE.E5M2.F32.PACK_AB_MERGE_C R14, R15, R14, RZ ;  /* 0x0000000e0f0e723e */ /* 0x000fe200048060ff */
[----:B------:R-:W2:Y:S01]  /*1f0e0*/  LDL.LU R41, [R1+0x538] ;  /* 0x0005380001297983 */ /* 0x000ea20000300800 */
[----:B------:R-:W-:Y:S01]  /*1f0f0*/  SHF.R.S32.HI R13, RZ, 0x1f, R5 ;  /* 0x0000001fff0d7819 */ /* 0x000fe20000011405 */
[----:B------:R-:W0:Y:S01]  /*1f100*/  LDCU UR12, c[0x0][0x398] ;  /* 0x00007300ff0c77ac */ /* 0x000e220008000800 */
[----:B------:R-:W-:Y:S01]  /*1f110*/  SHF.R.S32.HI R4, RZ, 0x8, R4 ;  /* 0x00000008ff047819 */ /* 0x000fe20000011404 */
[----:B------:R-:W2:Y:S01]  /*1f120*/  LDL.LU R38, [R1+0x53c] ;  /* 0x00053c0001267983 */ /* 0x000ea20000300800 */
[----:B------:R-:W-:-:S03]  /*1f130*/  IADD3 R6, P6, PT, R5, R0, RZ ;  /* 0x0000000005067210 */ /* 0x000fc60007fde0ff */
[----:B------:R0:W-:Y:S01]  /*1f140*/  @P2 STG.E.U8 desc[UR22][R8.64], R4 ;  /* 0x0000000408002986 */ /* 0x0001e2000c101116 */
[----:B----4-:R-:W-:Y:S01]  /*1f150*/  ISETP.LT.AND P2, PT, R34, UR9, !P0 ;  /* 0x0000000922007c0c */ /* 0x010fe2000c741270 */
[----:B------:R-:W-:Y:S01]  /*1f160*/  IMAD.X R7, R13, 0x1, R72, P6 ;  /* 0x000000010d077824 */ /* 0x000fe200030e0648 */
[----:B------:R-:W4:Y:S01]  /*1f170*/  LDCU UR9, c[0x0][0x398] ;  /* 0x00007300ff0977ac */ /* 0x000f220008000800 */
[----:B------:R-:W2:Y:S04]  /*1f180*/  LDL.LU R39, [R1+0x338] ;  /* 0x0003380001277983 */ /* 0x000ea80000300800 */
[----:B------:R1:W-:Y:S01]  /*1f190*/  @P4 STG.E.U8 desc[UR22][R6.64], R74 ;  /* 0x0000004a06004986 */ /* 0x0003e2000c101116 */
[----:B------:R-:W-:Y:S01]  /*1f1a0*/  ISETP.LT.AND P4, PT, R35, UR14, !P0 ;  /* 0x0000000e23007c0c */ /* 0x000fe2000c781270 */
[----:B------:R-:W2:Y:S01]  /*1f1b0*/  LDCU UR14, c[0x0][0x398] ;  /* 0x00007300ff0e77ac */ /* 0x000ea20008000800 */
[----:B0-----:R-:W-:Y:S01]  /*1f1c0*/  IADD3 R8, P6, PT, R5, R2, RZ ;  /* 0x0000000205087210 */ /* 0x001fe20007fde0ff */
[----:B------:R-:W-:Y:S01]  /*1f1d0*/  VIADD R4, R66, 0x4d ;  /* 0x0000004d42047836 */ /* 0x000fe20000000000 */
[----:B------:R-:W2:Y:S03]  /*1f1e0*/  LDL.LU R36, [R1+0x33c] ;  /* 0x00033c0001247983 */ /* 0x000ea60000300800 */
[----:B------:R-:W-:Y:S01]  /*1f1f0*/  IMAD.X R9, R13, 0x1, R71, P6 ;  /* 0x000000010d097824 */ /* 0x000fe200030e0647 */
[----:B------:R-:W-:-:S02]  /*1f200*/  ISETP.GE.AND P3, PT, R4, UR4, PT ;  /* 0x0000000404007c0c */ /* 0x000fc4000bf66270 */
[----:B-1----:R-:W-:Y:S01]  /*1f210*/  IADD3 R6, P6, PT, R5, R68, RZ ;  /* 0x0000004405067210 */ /* 0x002fe20007fde0ff */
[----:B------:R-:W-:Y:S01]  /*1f220*/  VIADD R4, R66, 0x4e ;  /* 0x0000004e42047836 */ /* 0x000fe20000000000 */
[----:B------:R0:W-:Y:S01]  /*1f230*/  @P2 STG.E.U8 desc[UR22][R8.64], R12 ;  /* 0x0000000c08002986 */ /* 0x0001e2000c101116 */
[----:B------:R-:W1:Y:S02]  /*1f240*/  LDCU UR4, c[0x0][0x398] ;  /* 0x00007300ff0477ac */ /* 0x000e640008000800 */
[----:B------:R-:W-:Y:S01]  /*1f250*/  IMAD.X R7, R13, 0x1, R3, P6 ;  /* 0x000000010d077824 */ /* 0x000fe200030e0603 */
[----:B------:R-:W-:Y:S01]  /*1f260*/  ISETP.GE.AND P2, PT, R4, UR6, PT ;  /* 0x0000000604007c0c */ /* 0x000fe2000bf46270 */
[----:B------:R-:W-:Y:S01]  /*1f270*/  VIADD R4, R5, UR30 ;  /* 0x0000001e05047c36 */ /* 0x000fe20008000000 */
[----:B----4-:R-:W-:Y:S01]  /*1f280*/  ISETP.LT.AND P0, PT, R37, UR9, !P0 ;  /* 0x0000000925007c0c */ /* 0x010fe2000c701270 */
[----:B------:R-:W4:Y:S01]  /*1f290*/  LDCU UR6, c[0x0][0x398] ;  /* 0x00007300ff0677ac */ /* 0x000f220008000800 */
[----:B------:R1:W-:Y:S01]  /*1f2a0*/  @P4 STG.E.U8 desc[UR22][R6.64], R11 ;  /* 0x0000000b06004986 */ /* 0x0003e2000c101116 */
[----:B------:R-:W-:-:S02]  /*1f2b0*/  ISETP.LT.AND P4, PT, R67, UR10, !P1 ;  /* 0x0000000a43007c0c */ /* 0x000fc4000cf81270 */
[----:B0-----:R-:W-:Y:S01]  /*1f2c0*/  IADD3 R8, P6, PT, R5, R70, RZ ;  /* 0x0000004605087210 */ /* 0x001fe20007fde0ff */
[----:B------:R-:W0:Y:S01]  /*1f2d0*/  LDCU UR9, c[0x0][0x398] ;  /* 0x00007300ff0977ac */ /* 0x000e220008000800 */
[----:B------:R-:W-:-:S03]  /*1f2e0*/  SHF.R.S32.HI R10, RZ, 0x1f, R4 ;  /* 0x0000001fff0a7819 */ /* 0x000fc60000011404 */
[----:B------:R-:W-:Y:S01]  /*1f2f0*/  IMAD.X R9, R13, 0x1, R69, P6 ;  /* 0x000000010d097824 */ /* 0x000fe200030e0645 */
[----:B------:R-:W-:Y:S01]  /*1f300*/  PRMT R5, R74, 0x9910, RZ ;  /* 0x000099104a057816 */ /* 0x000fe200000000ff */
[----:B------:R-:W0:Y:S01]  /*1f310*/  LDCU UR10, c[0x0][0x398] ;  /* 0x00007300ff0a77ac */ /* 0x000e220008000800 */
[----:B-1----:R-:W-:Y:S02]  /*1f320*/  IADD3 R6, P6, PT, R4, R0, RZ ;  /* 0x0000000004067210 */ /* 0x002fe40007fde0ff */
[----:B------:R-:W-:-:S03]  /*1f330*/  SHF.R.S32.HI R5, RZ, 0x8, R5 ;  /* 0x00000008ff057819 */ /* 0x000fc60000011405 */
[----:B------:R-:W-:Y:S01]  /*1f340*/  IMAD.X R7, R10, 0x1, R72, P6 ;  /* 0x000000010a077824 */ /* 0x000fe200030e0648 */
[----:B------:R1:W-:Y:S01]  /*1f350*/  @P0 STG.E.U8 desc[UR22][R8.64], R14 ;  /* 0x0000000e08000986 */ /* 0x0003e2000c101116 */
[----:B------:R-:W-:-:S03]  /*1f360*/  PRMT R12, R12, 0x9910, RZ ;  /* 0x000099100c0c7816 */ /* 0x000fc600000000ff */
[----:B------:R0:W-:Y:S01]  /*1f370*/  @P4 STG.E.U8 desc[UR22][R6.64], R5 ;  /* 0x0000000506004986 */ /* 0x0001e2000c101116 */
[----:B------:R-:W-:Y:S01]  /*1f380*/  ISETP.LT.AND P4, PT, R34, UR4, !P1 ;  /* 0x0000000422007c0c */ /* 0x000fe2000cf81270 */
[----:B------:R-:W2:Y:S01]  /*1f390*/  LDCU UR4, c[0x0][0x39c] ;  /* 0x00007380ff0477ac */ /* 0x000ea20008000800 */
[----:B-1----:R-:W-:Y:S02]  /*1f3a0*/  IADD3 R8, P6, PT, R4, R2, RZ ;  /* 0x0000000204087210 */ /* 0x002fe40007fde0ff */
[----:B0-----:R-:W-:Y:S01]  /*1f3b0*/  PRMT R5, R11, 0x9910, RZ ;  /* 0x000099100b057816 */ /* 0x001fe200000000ff */
[----:B------:R-:W-:Y:S02]  /*1f3c0*/  IMAD.MOV.U32 R11, RZ, RZ, R12 ;  /* 0x000000ffff0b7224 */ /* 0x000fe400078e000c */
[----:B------:R-:W-:-:S03]  /*1f3d0*/  IMAD.X R9, R10, 0x1, R71, P6 ;  /* 0x000000010a097824 */ /* 0x000fc600030e0647 */
[----:B------:R-:W-:-:S05]  /*1f3e0*/  SHF.R.S32.HI R11, RZ, 0x8, R11 ;  /* 0x00000008ff0b7819 */ /* 0x000fca000001140b */
[----:B------:R0:W-:Y:S02]  /*1f3f0*/  @P4 STG.E.U8 desc[UR22][R8.64], R11 ;  /* 0x0000000b08004986 */ /* 0x0001e4000c101116 */
[----:B0-----:R-:W-:Y:S02]  /*1f400*/  PRMT R11, R14, 0x9910, RZ ;  /* 0x000099100e0b7816 */ /* 0x001fe400000000ff */
[----:B---3--:R-:W-:Y:S02]  /*1f410*/  F2FP.SATFINITE.E5M2.F32.PACK_AB_MERGE_C R14, R33, R32, RZ ;  /* 0x00000020210e723e */ /* 0x008fe400048060ff */
[----:B------:R-:W3:Y:S04]  /*1f420*/  LDL.LU R32, [R1+0x540] ;  /* 0x0005400001207983 */ /* 0x000ee80000300800 */
[----:B------:R-:W3:Y:S01]  /*1f430*/  LDL.LU R33, [R1+0x544] ;  /* 0x0005440001217983 */ /* 0x000ee20000300800 */
[----:B--2---:R-:W-:-:S02]  /*1f440*/  F2FP.SATFINITE.E5M2.F32.PACK_AB_MERGE_C R12, R31, R30, RZ ;  /* 0x0000001e1f0c723e */ /* 0x004fc400048060ff */
[----:B------:R-:W-:Y:S02]  /*1f450*/  F2FP.SATFINITE.E5M2.F32.PACK_AB_MERGE_C R13, R29, R28, RZ ;  /* 0x0000001c1d0d723e */ /* 0x000fe400048060ff */
[----:B------:R-:W2:Y:S04]  /*1f460*/  LDL.LU R28, [R1+0x340] ;  /* 0x00034000011c7983 */ /* 0x000ea80000300800 */
[----:B------:R-:W2:Y:S04]  /*1f470*/  LDL.LU R29, [R1+0x344] ;  /* 0x00034400011d7983 */ /* 0x000ea80000300800 */
[----:B------:R-:W3:Y:S04]  /*1f480*/  LDL.LU R30, [R1+0x138] ;  /* 0x00013800011e7983 */ /* 0x000ee80000300800 */
[----:B------:R-:W3:Y:S01]  /*1f490*/  LDL.LU R31, [R1+0x13c] ;  /* 0x00013c00011f7983 */ /* 0x000ee20000300800 */
[----:B----4-:R-:W-:Y:S01]  /*1f4a0*/  ISETP.LT.AND P0, PT, R35, UR6, !P1 ;  /* 0x0000000623007c0c */ /* 0x010fe2000cf01270 */
[----:B------:R-:W0:Y:S01]  /*1f4b0*/  LDCU UR6, c[0x0][0x398] ;  /* 0x00007300ff0677ac */ /* 0x000e220008000800 */
[----:B------:R-:W-:-:S02]  /*1f4c0*/  IADD3 R6, P6, PT, R4, R68, RZ ;  /* 0x0000004404067210 */ /* 0x000fc40007fde0ff */
[----:B------:R-:W-:-:S03]  /*1f4d0*/  SHF.R.S32.HI R5, RZ, 0x8, R5 ;  /* 0x00000008ff057819 */ /* 0x000fc60000011405 */
[----:B------:R-:W-:Y:S01]  /*1f4e0*/  IMAD.X R7, R10, 0x1, R3, P6 ;  /* 0x000000010a077824 */ /* 0x000fe200030e0603 */
[----:B------:R-:W-:Y:S01]  /*1f4f0*/  ISETP.LT.AND P1, PT, R37, UR9, !P1 ;  /* 0x0000000925007c0c */ /* 0x000fe2000cf21270 */
[----:B------:R-:W1:Y:S01]  /*1f500*/  LDCU UR9, c[0x0][0x398] ;  /* 0x00007300ff0977ac */ /* 0x000e620008000800 */
[----:B------:R-:W-:-:S03]  /*1f510*/  IADD3 R8, P4, PT, R4, R70, RZ ;  /* 0x0000004604087210 */ /* 0x000fc60007f9e0ff */
[----:B------:R4:W-:Y:S01]  /*1f520*/  @P0 STG.E.U8 desc[UR22][R6.64], R5 ;  /* 0x0000000506000986 */ /* 0x0009e2000c101116 */
[----:B------:R-:W-:Y:S01]  /*1f530*/  ISETP.LT.AND P0, PT, R67, UR10, !P5 ;  /* 0x0000000a43007c0c */ /* 0x000fe2000ef01270 */
[----:B------:R-:W-:Y:S01]  /*1f540*/  IMAD.X R9, R10, 0x1, R69, P4 ;  /* 0x000000010a097824 */ /* 0x000fe200020e0645 */
[----:B------:R-:W-:Y:S01]  /*1f550*/  SHF.R.S32.HI R10, RZ, 0x8, R11 ;  /* 0x00000008ff0a7819 */ /* 0x000fe2000001140b */
[----:B------:R-:W0:Y:S01]  /*1f560*/  LDCU UR10, c[0x0][0x398] ;  /* 0x00007300ff0a77ac */ /* 0x000e220008000800 */
[----:B----4-:R-:W-:Y:S02]  /*1f570*/  VIADD R5, R4, UR30 ;  /* 0x0000001e04057c36 */ /* 0x010fe40008000000 */
[----:B------:R-:W-:-:S03]  /*1f580*/  VIADD R7, R66, 0x4f ;  /* 0x0000004f42077836 */ /* 0x000fc60000000000 */
[----:B------:R-:W-:Y:S02]  /*1f590*/  SHF.R.S32.HI R4, RZ, 0x1f, R5 ;  /* 0x0000001fff047819 */ /* 0x000fe40000011405 */
[----:B------:R-:W-:Y:S01]  /*1f5a0*/  IADD3 R6, P6, PT, R5, R0, RZ ;  /* 0x0000000005067210 */ /* 0x000fe20007fde0ff */
[----:B------:R4:W-:Y:S01]  /*1f5b0*/  @P1 STG.E.U8 desc[UR22][R8.64], R10 ;  /* 0x0000000a08001986 */ /* 0x0009e2000c101116 */
[----:B------:R-:W-:Y:S01]  /*1f5c0*/  ISETP.GE.AND P4, PT, R7, UR4, PT ;  /* 0x0000000407007c0c */ /* 0x000fe2000bf86270 */
[----:B------:R-:W1:Y:S02]  /*1f5d0*/  LDCU UR4, c[0x0][0x39c] ;  /* 0x00007380ff0477ac */ /* 0x000e640008000800 */
[----:B------:R-:W-:Y:S01]  /*1f5e0*/  IMAD.X R7, R4, 0x1, R72, P6 ;  /* 0x0000000104077824 */ /* 0x000fe200030e0648 */
[----:B------:R-:W-:Y:S01]  /*1f5f0*/  ISETP.LT.AND P1, PT, R34, UR12, !P5 ;  /* 0x0000000c22007c0c */ /* 0x000fe2000ef21270 */
[----:B------:R-:W1:Y:S01]  /*1f600*/  LDCU UR12, c[0x0][0x398] ;  /* 0x00007300ff0c77ac */ /* 0x000e620008000800 */
[----:B----4-:R-:W-:-:S02]  /*1f610*/  IADD3 R10, P6, PT, R5, R2, RZ ;  /* 0x00000002050a7210 */ /* 0x010fc40007fde0ff */
[----:B------:R4:W-:Y:S01]  /*1f620*/  @P0 STG.E.U8 desc[UR22][R6.64], R14 ;  /* 0x0000000e06000986 */ /* 0x0009e2000c101116 */
[----:B0-----:R-:W-:Y:S01]  /*1f630*/  ISETP.LT.AND P0, PT, R35, UR6, !P5 ;  /* 0x0000000623007c0c */ /* 0x001fe2000ef01270 */
[----:B------:R-:W0:Y:S01]  /*1f640*/  LDCU UR6, c[0x0][0x39c] ;  /* 0x00007380ff0677ac */ /* 0x000e220008000800 */
[C---:B------:R-:W-:Y:S01]  /*1f650*/  IMAD.X R11, R4.reuse, 0x1, R71, P6 ;  /* 0x00000001040b7824 */ /* 0x040fe200030e0647 */
[----:B------:R-:W-:Y:S02]  /*1f660*/  IADD3 R8, P6, PT, R5, R68, RZ ;  /* 0x0000004405087210 */ /* 0x000fe40007fde0ff */
[----:B------:R-:W-:Y:S01]  /*1f670*/  ISETP.LT.AND P5, PT, R37, UR14, !P5 ;  /* 0x0000000e25007c0c */ /* 0x000fe2000efa1270 */
[----:B------:R-:W0:Y:S02]  /*1f680*/  LDCU UR14, c[0x0][0x398] ;  /* 0x00007300ff0e77ac */ /* 0x000e240008000800 */
[----:B------:R-:W-:Y:S01]  /*1f690*/  IMAD.X R9, R4, 0x1, R3, P6 ;  /* 0x0000000104097824 */ /* 0x000fe200030e0603 */
[----:B----4-:R-:W-:-:S02]  /*1f6a0*/  IADD3 R6, P6, PT, R5, R70, RZ ;  /* 0x0000004605067210 */ /* 0x010fc40007fde0ff */
[----:B------:R-:W-:-:S03]  /*1f6b0*/  F2FP.SATFINITE.E5M2.F32.PACK_AB_MERGE_C R16, R17, R16, RZ ;  /* 0x000000101110723e */ /* 0x000fc600048060ff */
[----:B------:R-:W-:Y:S01]  /*1f6c0*/  IMAD.X R7, R4, 0x1, R69, P6 ;  /* 0x0000000104077824 */ /* 0x000fe200030e0645 */
[----:B------:R4:W-:Y:S01]  /*1f6d0*/  @P1 STG.E.U8 desc[UR22][R10.64], R12 ;  /* 0x0000000c0a001986 */ /* 0x0009e2000c101116 */
[----:B------:R-:W-:Y:S01]  /*1f6e0*/  VIADD R5, R5, UR30 ;  /* 0x0000001e05057c36 */ /* 0x000fe20008000000 */
[----:B------:R-:W-:Y:S02]  /*1f6f0*/  PRMT R14, R14, 0x9910, RZ ;  /* 0x000099100e0e7816 */ /* 0x000fe400000000ff */
[----:B------:R0:W-:Y:S01]  /*1f700*/  @P0 STG.E.U8 desc[UR22][R8.64], R13 ;  /* 0x0000000d08000986 */ /* 0x0001e2000c101116 */
[----:B-1----:R-:W-:Y:S01]  /*1f710*/  ISETP.LT.AND P0, PT, R67, UR9, !P3 ;  /* 0x0000000943007c0c */ /* 0x002fe2000df01270 */
[----:B------:R-:W1:Y:S02]  /*1f720*/  LDCU UR9, c[0x0][0x398] ;  /* 0x00007300ff0977ac */ /* 0x000e640008000800 */
[----:B------:R0:W-:Y:S01]  /*1f730*/  @P5 STG.E.U8 desc[UR22][R6.64], R16 ;  /* 0x0000001006005986 */ /* 0x0001e2000c101116 */
[----:B------:R-:W-:Y:S01]  /*1f740*/  ISETP.LT.AND P5, PT, R34, UR10, !P3 ;  /* 0x0000000a22007c0c */ /* 0x000fe2000dfa1270 */
[----:B------:R-:W1:Y:S01]  /*1f750*/  LDCU UR10, c[0x0][0x398] ;  /* 0x00007300ff0a77ac */ /* 0x000e620008000800 */
[----:B------:R-:W-:-:S02]  /*1f760*/  SHF.R.S32.HI R4, RZ, 0x1f, R5 ;  /* 0x0000001fff047819 */ /* 0x000fc40000011405 */
[----:B----4-:R-:W-:Y:S01]  /*1f770*/  PRMT R11, R12, 0x9910, RZ ;  /* 0x000099100c0b7816 */ /* 0x010fe200000000ff */
[----:B------:R-:W-:Y:S01]  /*1f780*/  IMAD.MOV.U32 R12, RZ, RZ, R14 ;  /* 0x000000ffff0c7224 */ /* 0x000fe200078e000e */
[C---:B0-----:R-:W-:Y:S02]  /*1f790*/  IADD3 R8, P1, PT, R5.reuse, R0, RZ ;  /* 0x0000000005087210 */ /* 0x041fe40007f3e0ff */
[----:B------:R-:W-:-:S03]  /*1f7a0*/  IADD3 R6, P6, PT, R5, R2, RZ ;  /* 0x0000000205067210 */ /* 0x000fc60007fde0ff */
[C---:B------:R-:W-:Y:S01]  /*1f7b0*/  IMAD.X R9, R4.reuse, 0x1, R72, P1 ;  /* 0x0000000104097824 */ /* 0x040fe200008e0648 */
[----:B------:R-:W-:Y:S02]  /*1f7c0*/  SHF.R.S32.HI R12, RZ, 0x8, R12 ;  /* 0x00000008ff0c7819 */ /* 0x000fe4000001140c */
[----:B------:R-:W-:Y:S01]  /*1f7d0*/  SHF.R.S32.HI R11, RZ, 0x8, R11 ;  /* 0x00000008ff0b7819 */ /* 0x000fe2000001140b */
[----:B------:R-:W-:Y:S01]  /*1f7e0*/  IMAD.X R7, R4, 0x1, R71, P6 ;  /* 0x0000000104077824 */ /* 0x000fe200030e0647 */
[----:B------:R-:W-:Y:S01]  /*1f7f0*/  ISETP.LT.AND P6, PT, R35, UR12, !P3 ;  /* 0x0000000c23007c0c */ /* 0x000fe2000dfc1270 */
[----:B------:R0:W-:Y:S01]  /*1f800*/  @P0 STG.E.U8 desc[UR22][R8.64], R12 ;  /* 0x0000000c08000986 */ /* 0x0001e2000c101116 */
[C---:B------:R-:W-:Y:S01]  /*1f810*/  VIADD R10, R66.reuse, 0x50 ;  /* 0x00000050420a7836 */ /* 0x040fe20000000000 */
[----:B------:R-:W-:Y:S01]  /*1f820*/  F2FP.SATFINITE.E5M2.F32.PACK_AB_MERGE_C R18, R19, R18, RZ ;  /* 0x000000121312723e */ /* 0x000fe200048060ff */
[----:B------:R-:W4:Y:S01]  /*1f830*/  LDCU UR12, c[0x0][0x398] ;  /* 0x00007300ff0c77ac */ /* 0x000f220008000800 */
[----:B------:R1:W-:Y:S01]  /*1f840*/  @P5 STG.E.U8 desc[UR22][R6.64], R11 ;  /* 0x0000000b06005986 */ /* 0x0003e2000c101116 */
[----:B0-----:R-:W-:Y:S01]  /*1f850*/  PRMT R8, R13, 0x9910, RZ ;  /* 0x000099100d087816 */ /* 0x001fe200000000ff */
[----:B-1----:R-:W-:Y:S01]  /*1f860*/  VIADD R7, R66, 0x51 ;  /* 0x0000005142077836 */ /* 0x002fe20000000000 */
        /* <DEDUP_REMOVED lines=12> */
[C---:B-1----:R-:W-:Y:S01]  /*1f930*/  IADD3 R6, P3, PT, R5.reuse, R70, RZ ;  /* 0x0000004605067210 */ /* 0x042fe20007f7e0ff */
[----:B------:R-:W-:Y:S01]  /*1f940*/  VIADD R5, R5, UR30 ;  /* 0x0000001e05057c36 */ /* 0x000fe20008000000 */
[----:B------:R-:W-:-:S03]  /*1f950*/  SHF.R.S32.HI R9, RZ, 0x8, R9 ;  /* 0x00000008ff097819 */ /* 0x000fc60000011409 */
[----:B------:R-:W-:Y:S01]  /*1f960*/  IMAD.X R7, R4, 0x1, R69, P3 ;  /* 0x0000000104077824 */ /* 0x000fe200018e0645 */
[----:B------:R-:W-:Y:S01]  /*1f970*/  ISETP.LT.AND P3, PT, R67, UR9, !P2 ;  /* 0x0000000943007c0c */ /* 0x000fe2000d761270 */
[----:B------:R-:W-:Y:S01]  /*1f980*/  VIADD R10, R66, 0x52 ;  /* 0x00000052420a7836 */ /* 0x000fe20000000000 */
[----:B------:R-:W-:Y:S01]  /*1f990*/  SHF.R.S32.HI R4, RZ, 0x1f, R5 ;  /* 0x0000001fff047819 */ /* 0x000fe20000011405 */
[----:B------:R-:W1:Y:S01]  /*1f9a0*/  LDCU UR9, c[0x0][0x398] ;  /* 0x00007300ff0977ac */ /* 0x000e620008000800 */
[----:B------:R-:W-:Y:S01]  /*1f9b0*/  IADD3 R8, P6, PT, R5, R0, RZ ;  /* 0x0000000005087210 */ /* 0x000fe20007fde0ff */
[----:B------:R0:W-:Y:S04]  /*1f9c0*/  @P5 STG.E.U8 desc[UR22][R6.64], R9 ;  /* 0x0000000906005986 */ /* 0x0001e8000c101116 */
[----:B0-----:R-:W-:-:S05]  /*1f9d0*/  IMAD.X R9, R4, 0x1, R72, P6 ;  /* 0x0000000104097824 */ /* 0x001fca00030e0648 */
[----:B------:R-:W-:Y:S01]  /*1f9e0*/  @P3 STG.E.U8 desc[UR22][R8.64], R11 ;  /* 0x0000000b08003986 */ /* 0x000fe2000c101116 */
        /* <DEDUP_REMOVED lines=8> */
[----:B------:R-:W-:Y:S01]  /*1fa70*/  ISETP.LT.AND P5, PT, R34, UR10, !P2 ;  /* 0x0000000a22007c0c */ /* 0x000fe2000d7a1270 */
[----:B------:R-:W0:Y:S01]  /*1fa80*/  LDCU UR10, c[0x0][0x398] ;  /* 0x00007300ff0a77ac */ /* 0x000e220008000800 */
[----:B------:R-:W-:Y:S02]  /*1fa90*/  IADD3 R6, P6, PT, R5, R2, RZ ;  /* 0x0000000205067210 */ /* 0x000fe40007fde0ff */
[----:B------:R-:W-:-:S03]  /*1faa0*/  F2FP.SATFINITE.E5M2.F32.PACK_AB_MERGE_C R12, R36, R39, RZ ;  /* 0x00000027240c723e */ /* 0x000fc600048060ff */
[----:B------:R-:W-:Y:S01]  /*1fab0*/  IMAD.X R7, R4, 0x1, R71, P6 ;  /* 0x0000000104077824 */ /* 0x000fe200030e0647 */
[----:B------:R-:W-:Y:S01]  /*1fac0*/  ISETP.LT.AND P6, PT, R35, UR6, !P2 ;  /* 0x0000000623007c0c */ /* 0x000fe2000d7c1270 */
[----:B------:R-:W0:Y:S04]  /*1fad0*/  LDCU UR6, c[0x0][0x398] ;  /* 0x00007300ff0677ac */ /* 0x000e280008000800 */
[----:B------:R4:W-:Y:S01]  /*1fae0*/  @P5 STG.E.U8 desc[UR22][R6.64], R12 ;  /* 0x0000000c06005986 */ /* 0x0009e2000c101116 */
[----:B-1----:R-:W-:Y:S01]  /*1faf0*/  ISETP.LT.AND P2, PT, R37, UR9, !P2 ;  /* 0x0000000925007c0c */ /* 0x002fe2000d741270 */
[----:B------:R-:W1:Y:S01]  /*1fb00*/  LDCU UR9, c[0x0][0x398] ;  /* 0x00007300ff0977ac */ /* 0x000e620008000800 */
[----:B----4-:R-:W-:-:S05]  /*1fb10*/  IADD3 R6, P5, PT, R5, R68, RZ ;  /* 0x0000004405067210 */ /* 0x010fca0007fbe0ff */
[----:B------:R-:W-:-:S05]  /*1fb20*/  IMAD.X R7, R4, 0x1, R3, P5 ;  /* 0x0000000104077824 */ /* 0x000fca00028e0603 */
[----:B------:R-:W-:Y:S01]  /*1fb30*/  @P6 STG.E.U8 desc[UR22][R6.64], R10 ;  /* 0x0000000a06006986 */ /* 0x000fe2000c101116 */
[----:B------:R-:W-:Y:S02]  /*1fb40*/  IADD3 R8, P6, PT, R5, R70, RZ ;  /* 0x0000004605087210 */ /* 0x000fe40007fde0ff */
[----:B------:R-:W-:-:S03]  /*1fb50*/  PRMT R11, R11, 0x9910, RZ ;  /* 0x000099100b0b7816 */ /* 0x000fc600000000ff */
[----:B------:R-:W-:-:S05]  /*1fb60*/  IMAD.X R9, R4, 0x1, R69, P6 ;  /* 0x0000000104097824 */ /* 0x000fca00030e0645 */
[----:B------:R4:W-:Y:S02]  /*1fb70*/  @P2 STG.E.U8 desc[UR22][R8.64], R18 ;  /* 0x0000001208002986 */ /* 0x0009e4000c101116 */
[----:B----4-:R-:W-:Y:S02]  /*1fb80*/  SHF.R.S32.HI R8, RZ, 0x8, R11 ;  /* 0x00000008ff087819 */ /* 0x010fe4000001140b */
[----:B--2---:R-:W-:Y:S02]  /*1fb90*/  F2FP.SATFINITE.E5M2.F32.PACK_AB_MERGE_C R14, R29, R28, RZ ;  /* 0x0000001c1d0e723e */ /* 0x004fe400048060ff */
[----:B---3--:R-:W-:Y:S02]  /*1fba0*/  F2FP.SATFINITE.E5M2.F32.PACK_AB_MERGE_C R11, R31, R30, RZ ;  /* 0x0000001e1f0b723e */ /* 0x008fe400048060ff */
[----:B------:R-:W2:Y:S04]  /*1fbb0*/  LDL.LU R30, [R1+0x348] ;  /* 0x00034800011e7983 */ /* 0x000ea80000300800 */
[----:B------:R-:W2:Y:S04]  /*1fbc0*/  LDL.LU R31, [R1+0x34c] ;  /* 0x00034c00011f7983 */ /* 0x000ea80000300800 */
[----:B------:R-:W3:Y:S04]  /*1fbd0*/  LDL.LU R28, [R1+0x148] ;  /* 0x00014800011c7983 */ /* 0x000ee80000300800 */
[----:B------:R-:W3:Y:S01]  /*1fbe0*/  LDL.LU R29, [R1+0x14c] ;  /* 0x00014c00011d7983 */ /* 0x000ee20000300800 */
[----:B------:R-:W-:Y:S01]  /*1fbf0*/  VIADD R5, R5, UR30 ;  /* 0x0000001e05057c36 */ /* 0x000fe20008000000 */
[----:B0-----:R-:W-:Y:S01]  /*1fc00*/  ISETP.LT.AND P5, PT, R67, UR10, !P4 ;  /* 0x0000000a43007c0c */ /* 0x001fe2000e7a1270 */
[----:B------:R-:W0:Y:S03]  /*1fc10*/  LDCU UR10, c[0x0][0x398] ;  /* 0x00007300ff0a77ac */ /* 0x000e260008000800 */
[----:B------:R-:W-:-:S02]  /*1fc20*/  SHF.R.S32.HI R4, RZ, 0x1f, R5 ;  /* 0x0000001fff047819 */ /* 0x000fc40000011405 */
[----:B------:R-:W-:Y:S02]  /*1fc30*/  IADD3 R6, P6, PT, R5, R0, RZ ;  /* 0x0000000005067210 */ /* 0x000fe40007fde0ff */
[----:B------:R-:W-:-:S03]  /*1fc40*/  PRMT R12, R12, 0x9910, RZ ;  /* 0x000099100c0c7816 */ /* 0x000fc600000000ff */
[----:B------:R-:W-:Y:S01]  /*1fc50*/  IMAD.X R7, R4, 0x1, R72, P6 ;  /* 0x0000000104077824 */ /* 0x000fe200030e0648 */
[----:B------:R-:W-:Y:S01]  /*1fc60*/  ISETP.LT.AND P2, PT, R34, UR4, !P4 ;  /* 0x0000000422007c0c */ /* 0x000fe2000e741270 */
[----:B------:R-:W4:Y:S03]  /*1fc70*/  LDCU UR4, c[0x0][0x39c] ;  /* 0x00007380ff0477ac */ /* 0x000f260008000800 */
        /* <DEDUP_REMOVED lines=13> */
[----:B-1----:R-:W-:Y:S01]  /*1fd50*/  ISETP.LT.AND P6, PT, R37, UR9, !P4 ;  /* 0x0000000925007c0c */ /* 0x002fe2000e7c1270 */
[----:B------:R-:W-:Y:S02]  /*1fd60*/  VIADD R10, R66, 0x53 ;  /* 0x00000053420a7836 */ /* 0x000fe40000000000 */
[----:B------:R0:W-:Y:S01]  /*1fd70*/  @P5 STG.E.U8 desc[UR22][R6.64], R8 ;  /* 0x0000000806005986 */ /* 0x0001e2000c101116 */
[----:B------:R-:W-:Y:S01]  /*1fd80*/  ISETP.LT.AND P4, PT, R67, UR10, !P1 ;  /* 0x0000000a43007c0c */ /* 0x000fe2000cf81270 */
[----:B------:R-:W1:Y:S01]  /*1fd90*/  LDCU UR9, c[0x0][0x398] ;  /* 0x00007300ff0977ac */ /* 0x000e620008000800 */
[----:B------:R-:W-:-:S02]  /*1fda0*/  F2FP.SATFINITE.E5M2.F32.PACK_AB_MERGE_C R13, R33, R32, RZ ;  /* 0x00000020210d723e */ /* 0x000fc400048060ff */
[----:B------:R-:W3:Y:S01]  /*1fdb0*/  LDL.LU R32, [R1+0x550] ;  /* 0x0005500001207983 */ /* 0x000ee20000300800 */
[----:B------:R-:W-:Y:S01]  /*1fdc0*/  F2FP.SATFINITE.E5M2.F32.PACK_AB_MERGE_C R20, R21, R20, RZ ;  /* 0x000000141514723e */ /* 0x000fe200048060ff */
[----:B------:R-:W1:Y:S02]  /*1fdd0*/  LDCU UR10, c[0x0][0x398] ;  /* 0x00007300ff0a77ac */ /* 0x000e640008000800 */
[----:B------:R-:W3:Y:S01]  /*1fde0*/  LDL.LU R33, [R1+0x554] ;  /* 0x0005540001217983 */ /* 0x000ee20000300800 */
[C---:B0-----:R-:W-:Y:S01]  /*1fdf0*/  IADD3 R8, P2, PT, R5.reuse, R70, RZ ;  /* 0x0000004605087210 */ /* 0x041fe20007f5e0ff */
[----:B------:R-:W-:Y:S02]  /*1fe00*/  IMAD.MOV.U32 R7, RZ, RZ, R18 ;  /* 0x000000ffff077224 */ /* 0x000fe400078e0012 */
[----:B------:R-:W-:Y:S02]  /*1fe10*/  VIADD R5, R5, UR30 ;  /* 0x0000001e05057c36 */ /* 0x000fe40008000000 */
[----:B------:R-:W-:Y:S01]  /*1fe20*/  IMAD.X R9, R4, 0x1, R69, P2 ;  /* 0x0000000104097824 */ /* 0x000fe200010e0645 */
[----:B------:R-:W-:-:S02]  /*1fe30*/  SHF.R.S32.HI R7, RZ, 0x8, R7 ;  /* 0x00000008ff077819 */ /* 0x000fc40000011407 */
[----:B------:R-:W-:Y:S02]  /*1fe40*/  SHF.R.S32.HI R4, RZ, 0x1f, R5 ;  /* 0x0000001fff047819 */ /* 0x000fe40000011405 */
[----:B------:R-:W-:Y:S01]  /*1fe50*/  IADD3 R6, P5, PT, R5, R0, RZ ;  /* 0x0000000005067210 */ /* 0x000fe20007fbe0ff */
[----:B------:R0:W-:Y:S04]  /*1fe60*/  @P6 STG.E.U8 desc[UR22][R8.64], R7 ;  /* 0x0000000708006986 */ /* 0x0001e8000c101116 */
[----:B0-----:R-:W-:-:S05]  /*1fe70*/  IMAD.X R7, R4, 0x1, R72, P5 ;  /* 0x0000000104077824 */ /* 0x001fca00028e0648 */
[----:B------:R2:W-:Y:S01]  /*1fe80*/  @P4 STG.E.U8 desc[UR22][R6.64], R13 ;  /* 0x0000000d06004986 */ /* 0x0005e2000c101116 */
[----:B----4-:R-:W-:Y:S01]  /*1fe90*/  ISETP.GE.AND P4, PT, R10, UR4, PT ;  /* 0x000000040a007c0c */ /* 0x010fe2000bf86270 */
[----:B------:R-:W0:Y:S01]  /*1fea0*/  LDCU UR4, c[0x0][0x398] ;  /* 0x00007300ff0477ac */ /* 0x000e220008000800 */
[----:B------:R-:W-:Y:S02]  /*1feb0*/  PRMT R10, R13, 0x9910, RZ ;  /* 0x000099100d0a7816 */ /* 0x000fe400000000ff */
        /* <DEDUP_REMOVED lines=8> */
[----:B------:R-:W-:Y:S01]  /*1ff40*/  ISETP.LT.AND P5, PT, R35, UR14, !P1 ;  /* 0x0000000e23007c0c */ /* 0x000fe2000cfa1270 */
[----:B------:R-:W-:Y:S01]  /*1ff50*/  VIADD R7, R66, 0x54 ;  /* 0x0000005442077836 */ /* 0x000fe20000000000 */
[----:B------:R-:W4:Y:S01]  /*1ff60*/  LDCU UR12, c[0x0][0x398] ;  /* 0x00007300ff0c77ac */ /* 0x000f220008000800 */
[----:B------:R-:W-:Y:S01]  /*1ff70*/  IMAD.X R9, R4, 0x1, R71, P6 ;  /* 0x0000000104097824 */ /* 0x000fe200030e0647 */
[----:B------:R-:W-:-:S02]  /*1ff80*/  IADD3 R6, P6, PT, R5, R68, RZ ;  /* 0x0000004405067210 */ /* 0x000fc40007fde0ff */
[----:B------:R-:W-:Y:S01]  /*1ff90*/  ISETP.LT.AND P1, PT, R37, UR16, !P1 ;  /* 0x0000001025007c0c */ /* 0x000fe2000cf21270 */
[----:B------:R-:W0:Y:S02]  /*1ffa0*/  LDCU UR14, c[0x0][0x398] ;  /* 0x00007300ff0e77ac */ /* 0x000e240008000800 */
[----:B------:R4:W-:Y:S01]  /*1ffb0*/  @P2 STG.E.U8 desc[UR22][R8.64], R15 ;  /* 0x0000000f08002986 */ /* 0x0009e2000c101116 */
[----:B------:R-:W-:Y:S01]  /*1ffc0*/  ISETP.GE.AND P2, PT, R7, UR6, PT ;  /* 0x0000000607007c0c */ /* 0x000fe2000bf46270 */
[----:B------:R-:W-:Y:S01]  /*1ffd0*/  IMAD.X R7, R4, 0x1, R3, P6 ;  /* 0x0000000104077824 */ /* 0x000fe200030e0603 */
[----:B------:R-:W0:Y:S04]  /*1ffe0*/  LDCU UR6, c[0x0][0x398] ;  /* 0x00007300ff0677ac */ /* 0x000e280008000800 */
[----:B------:R0:W-:Y:S01]  /*1fff0*/  @P5 STG.E.U8 desc[UR22][R6.64], R11 ;  /* 0x0000000b06005986 */ /* 0x0001e2000c101116 */
[----:B-1----:R-:W-:Y:S01]  /*20000*/  ISETP.LT.AND P5, PT, R67, UR9, !P0 ;  /* 0x0000000943007c0c */ /* 0x002fe2000c7a1270 */
[----:B------:R-:W1:Y:S01]  /*20010*/  LDCU UR9, c[0x0][0x398] ;  /* 0x00007300ff0977ac */ /* 0x000e620008000800 */
[C---:B----4-:R-:W-:Y:S01]  /*20020*/  IADD3 R8, P6, PT, R5.reuse, R70, RZ ;  /* 0x0000004605087210 */ /* 0x050fe20007fde0ff */
[----:B------:R-:W-:Y:S01]  /*20030*/  VIADD R5, R5, UR30 ;  /* 0x0000001e05057c36 */ /* 0x000fe20008000000 */
[----:B------:R-:W-:-:S02]  /*20040*/  F2FP.SATFINITE.E5M2.F32.PACK_AB_MERGE_C R22, R23, R22, RZ ;  /* 0x000000161716723e */ /* 0x000fc400048060ff */
[----:B------:R-:W-:Y:S01]  /*20050*/  F2FP.SATFINITE.E5M2.F32.PACK_AB_MERGE_C R24, R25, R24, RZ ;  /* 0x000000181918723e */ /* 0x000fe200048060ff */
[----:B------:R-:W-:Y:S01]  /*20060*/  IMAD.X R9, R4, 0x1, R69, P6 ;  /* 0x0000000104097824 */ /* 0x000fe200030e0645 */
[----:B------:R-:W-:Y:S01]  /*20070*/  SHF.R.S32.HI R4, RZ, 0x1f, R5 ;  /* 0x0000001fff047819 */ /* 0x000fe20000011405 */
[----:B------:R-:W-:Y:S01]  /*20080*/  VIADD R17, R66, 0x58 ;  /* 0x0000005842117836 */ /* 0x000fe20000000000 */
[----:B0-----:R-:W-:Y:S01]  /*20090*/  IADD3 R6, P6, PT, R5, R0, RZ ;  /* 0x0000000005067210 */ /* 0x001fe20007fde0ff */
[----:B------:R-:W0:Y:S01]  /*200a0*/  LDCU UR16, c[0x0][0x398] ;  /* 0x00007300ff1077ac */ /* 0x000e220008000800 */
[----:B------:R4:W-:Y:S03]  /*200b0*/  @P1 STG.E.U8 desc[UR22][R8.64], R20 ;  /* 0x0000001408001986 */ /* 0x0009e6000c101116 */
[----:B------:R-:W-:Y:S01]  /*200c0*/  IMAD.X R7, R4, 0x1, R72, P6 ;  /* 0x0000000104077824 */ /* 0x000fe200030e0648 */
[----:B------:R-:W-:Y:S01]  /*200d0*/  ISETP.LT.AND P1, PT, R34, UR4, !P0 ;  /* 0x0000000422007c0c */ /* 0x000fe2000c721270 */
[----:B------:R-:W0:Y:S01]  /*200e0*/  LDCU UR4, c[0x0][0x39c] ;  /* 0x00007380ff0477ac */ /* 0x000e220008000800 */
[----:B----4-:R-:W-:-:S02]  /*200f0*/  SHF.R.S32.HI R8, RZ, 0x8, R10 ;  /* 0x00000008ff087819 */ /* 0x010fc4000001140a */
[----:B------:R-:W-:-:S03]  /*20100*/  PRMT R9, R15, 0x9910, RZ ;  /* 0x000099100f097816 */ /* 0x000fc600000000ff */
[----:B------:R4:W-:Y:S01]  /*20110*/  @P5 STG.E.U8 desc[UR22][R6.64], R8 ;  /* 0x0000000806005986 */ /* 0x0009e2000c101116 */
[----:B------:R-:W-:Y:S01]  /*20120*/  ISETP.LT.AND P5, PT, R35, UR6, !P0 ;  /* 0x0000000623007c0c */ /* 0x000fe2000c7a1270 */
[----:B------:R-:W0:Y:S01]  /*20130*/  LDCU UR6, c[0x0][0x398] ;  /* 0x00007300ff0677ac */ /* 0x000e220008000800 */
[----:B------:R-:W-:Y:S02]  /*20140*/  PRMT R10, R11, 0x9910, RZ ;  /* 0x000099100b0a7816 */ /* 0x000fe400000000ff */
[----:B----4-:R-:W-:Y:S01]  /*20150*/  IADD3 R8, P6, PT, R5, R2, RZ ;  /* 0x0000000205087210 */ /* 0x010fe20007fde0ff */
[----:B------:R-:W-:-:S04]  /*20160*/  IMAD.MOV.U32 R7, RZ, RZ, R9 ;  /* 0x000000ffff077224 */ /* 0x000fc800078e0009 */
[----:B------:R-:W-:Y:S01]  /*20170*/  IMAD.X R9, R4, 0x1, R71, P6 ;  /* 0x0000000104097824 */ /* 0x000fe200030e0647 */
[----:B------:R-:W-:Y:S02]  /*20180*/  SHF.R.S32.HI R7, RZ, 0x8, R7 ;  /* 0x00000008ff077819 */ /* 0x000fe40000011407 */
[----:B------:R-:W-:-:S03]  /*20190*/  IADD3 R6, P6, PT, R5, R68, RZ ;  /* 0x0000004405067210 */ /* 0x000fc60007fde0ff */
[----:B------:R4:W-:Y:S01]  /*201a0*/  @P1 STG.E.U8 desc[UR22][R8.64], R7 ;  /* 0x0000000708001986 */ /* 0x0009e2000c101116 */
[----:B------:R-:W-:Y:S02]  /*201b0*/  PRMT R20, R20, 0x9910, RZ ;  /* 0x0000991014147816 */ /* 0x000fe400000000ff */
[----:B-1----:R-:W-:Y:S01]  /*201c0*/  ISETP.LT.AND P0, PT, R37, UR9, !P0 ;  /* 0x0000000925007c0c */ /* 0x002fe2000c701270 */
[----:B------:R-:W1:Y:S01]  /*201d0*/  LDCU UR9, c[0x0][0x398] ;  /* 0x00007300ff0977ac */ /* 0x000e620008000800 */
[----:B----4-:R-:W-:Y:S01]  /*201e0*/  IMAD.X R7, R4, 0x1, R3, P6 ;  /* 0x0000000104077824 */ /* 0x010fe200030e0603 */
[----:B------:R-:W-:-:S05]  /*201f0*/  SHF.R.S32.HI R8, RZ, 0x8, R10 ;  /* 0x00000008ff087819 */ /* 0x000fca000001140a */
[----:B------:R4:W-:Y:S01]  /*20200*/  @P5 STG.E.U8 desc[UR22][R6.64], R8 ;  /* 0x0000000806005986 */ /* 0x0009e2000c101116 */
[----:B------:R-:W-:Y:S01]  /*20210*/  ISETP.LT.AND P6, PT, R67, UR10, !P3 ;  /* 0x0000000a43007c0c */ /* 0x000fe2000dfc1270 */
[----:B------:R-:W0:Y:S01]  /*20220*/  LDCU UR10, c[0x0][0x398] ;  /* 0x00007300ff0a77ac */ /* 0x000e220008000800 */
[C---:B----4-:R-:W-:Y:S01]  /*20230*/  IADD3 R8, P1, PT, R5.reuse, R70, RZ ;  /* 0x0000004605087210 */ /* 0x050fe20007f3e0ff */
[----:B------:R-:W-:Y:S02]  /*20240*/  IMAD.MOV.U32 R6, RZ, RZ, R20 ;  /* 0x000000ffff067224 */ /* 0x000fe400078e0014 */
[----:B------:R-:W-:Y:S02]  /*20250*/  VIADD R5, R5, UR30 ;  /* 0x0000001e05057c36 */ /* 0x000fe40008000000 */
[----:B------:R-:W-:Y:S01]  /*20260*/  IMAD.X R9, R4, 0x1, R69, P1 ;  /* 0x0000000104097824 */ /* 0x000fe200008e0645 */
[----:B------:R-:W-:Y:S02]  /*20270*/  SHF.R.S32.HI R4, RZ, 0x8, R6 ;  /* 0x00000008ff047819 */ /* 0x000fe40000011406 */
[----:B------:R-:W-:-:S02]  /*20280*/  SHF.R.S32.HI R11, RZ, 0x1f, R5 ;  /* 0x0000001fff0b7819 */ /* 0x000fc40000011405 */
[----:B------:R-:W-:Y:S01]  /*20290*/  IADD3 R6, P1, PT, R5, R0, RZ ;  /* 0x0000000005067210 */ /* 0x000fe20007f3e0ff */
[----:B------:R4:W-:Y:S01]  /*202a0*/  @P0 STG.E.U8 desc[UR22][R8.64], R4 ;  /* 0x0000000408000986 */ /* 0x0009e2000c101116 */
[----:B------:R-:W-:Y:S01]  /*202b0*/  ISETP.LT.AND P0, PT, R35, UR12, !P3 ;  /* 0x0000000c23007c0c */ /* 0x000fe2000df01270 */
[----:B------:R-:W1:Y:S02]  /*202c0*/  LDCU UR12, c[0x0][0x398] ;  /* 0x00007300ff0c77ac */ /* 0x000e640008000800 */
[----:B------:R-:W-:Y:S01]  /*202d0*/  IMAD.X R7, R11, 0x1, R72, P1 ;  /* 0x000000010b077824 */ /* 0x000fe200008e0648 */
[----:B0-----:R-:W-:Y:S01]  /*202e0*/  ISETP.LT.AND P1, PT, R34, UR6, !P3 ;  /* 0x0000000622007c0c */ /* 0x001fe2000df21270 */
[----:B------:R-:W0:Y:S03]  /*202f0*/  LDCU UR6, c[0x0][0x398] ;  /* 0x00007300ff0677ac */ /* 0x000e260008000800 */
[----:B------:R1:W-:Y:S01]  /*20300*/  @P6 STG.E.U8 desc[UR22][R6.64], R14 ;  /* 0x0000000e06006986 */ /* 0x0003e2000c101116 */
[----:B----4-:R-:W-:Y:S01]  /*20310*/  IADD3 R8, P5, PT, R5, R2, RZ ;  /* 0x0000000205087210 */ /* 0x010fe20007fbe0ff */
[----:B------:R-:W-:-:S04]  /*20320*/  VIADD R4, R66, 0x55 ;  /* 0x0000005542047836 */ /* 0x000fc80000000000 */
[----:B------:R-:W-:Y:S01]  /*20330*/  IMAD.X R9, R11, 0x1, R71, P5 ;  /* 0x000000010b097824 */ /* 0x000fe200028e0647 */
[----:B-1----:R-:W-:-:S04]  /*20340*/  IADD3 R6, P6, PT, R5, R68, RZ ;  /* 0x0000004405067210 */ /* 0x002fc80007fde0ff */
[----:B------:R1:W-:Y:S01]  /*20350*/  @P1 STG.E.U8 desc[UR22][R8.64], R13 ;  /* 0x0000000d08001986 */ /* 0x0003e2000c101116 */
[----:B------:R-:W-:Y:S01]  /*20360*/  ISETP.LT.AND P3, PT, R37, UR9, !P3 ;  /* 0x0000000925007c0c */ /* 0x000fe2000df61270 */
[----:B------:R-:W4:Y:S01]  /*20370*/  LDCU UR9, c[0x0][0x398] ;  /* 0x00007300ff0977ac */ /* 0x000f220008000800 */
[----:B------:R-:W-:Y:S01]  /*20380*/  IMAD.X R7, R11, 0x1, R3, P6 ;  /* 0x000000010b077824 */ /* 0x000fe200030e0603 */
[----:B------:R-:W-:-:S04]  /*20390*/  ISETP.GE.AND P5, PT, R4, UR4, PT ;  /* 0x0000000404007c0c */ /* 0x000fc8000bfa6270 */
[----:B------:R0:W-:Y:S01]  /*203a0*/  @P0 STG.E.U8 desc[UR22][R6.64], R12 ;  /* 0x0000000c06000986 */ /* 0x0001e2000c101116 */
[----:B------:R-:W-:Y:S01]  /*203b0*/  VIADD R4, R5, UR30 ;  /* 0x0000001e05047c36 */ /* 0x000fe20008000000 */
[----:B------:R-:W-:Y:S01]  /*203c0*/  ISETP.LT.AND P6, PT, R67, UR10, !P4 ;  /* 0x0000000a43007c0c */ /* 0x000fe2000e7c1270 */
[----:B------:R-:W2:Y:S01]  /*203d0*/  LDCU UR4, c[0x0][0x39c] ;  /* 0x00007380ff0477ac */ /* 0x000ea20008000800 */
[----:B-1----:R-:W-:Y:S02]  /*203e0*/  IADD3 R8, P0, PT, R5, R70, RZ ;  /* 0x0000004605087210 */ /* 0x002fe40007f1e0ff */
[----:B------:R-:W-:Y:S01]  /*203f0*/  SHF.R.S32.HI R10, RZ, 0x1f, R4 ;  /* 0x0000001fff0a7819 */ /* 0x000fe20000011404 */
[----:B------:R-:W1:Y:S02]  /*20400*/  LDCU UR10, c[0x0][0x398] ;  /* 0x00007300ff0a77ac */ /* 0x000e640008000800 */
[----:B------:R-:W-:Y:S01]  /*20410*/  IMAD.X R9, R11, 0x1, R69, P0 ;  /* 0x000000010b097824 */ /* 0x000fe200000e0645 */
[----:B0-----:R-:W-:-:S02]  /*20420*/  PRMT R7, R14, 0x9910, RZ ;  /* 0x000099100e077816 */ /* 0x001fc400000000ff */
[----:B------:R-:W-:Y:S02]  /*20430*/  IADD3 R6, P1, PT, R4, R0, RZ ;  /* 0x0000000004067210 */ /* 0x000fe40007f3e0ff */
[----:B------:R0:W-:Y:S01]  /*20440*/  @P3 STG.E.U8 desc[UR22][R8.64], R22 ;  /* 0x0000001608003986 */ /* 0x0001e2000c101116 */
[----:B------:R-:W-:Y:S01]  /*20450*/  IMAD.MOV.U32 R5, RZ, RZ, R7 ;  /* 0x000000ffff057224 */ /* 0x000fe200078e0007 */
[----:B------:R-:W-:Y:S01]  /*20460*/  ISETP.LT.AND P3, PT, R34, UR6, !P4 ;  /* 0x0000000622007c0c */ /* 0x000fe2000e761270 */
[----:B------:R-:W-:Y:S01]  /*20470*/  IMAD.X R7, R10, 0x1, R72, P1 ;  /* 0x000000010a077824 */ /* 0x000fe200008e0648 */
[----:B------:R-:W-:Y:S01]  /*20480*/  PRMT R11, R13, 0x9910, RZ ;  /* 0x000099100d0b7816 */ /* 0x000fe200000000ff */
[----:B------:R-:W1:Y:S01]  /*20490*/  LDCU UR6, c[0x0][0x398] ;  /* 0x00007300ff0677ac */ /* 0x000e620008000800 */
[----:B------:R-:W-:Y:S02]  /*204a0*/  SHF.R.S32.HI R5, RZ, 0x8, R5 ;  /* 0x00000008ff057819 */ /* 0x000fe40000011405 */
[----:B0-----:R-:W-:-:S03]  /*204b0*/  IADD3 R8, P0, PT, R4, R2, RZ ;  /* 0x0000000204087210 */ /* 0x001fc60007f1e0ff */
[----:B------:R0:W-:Y:S01]  /*204c0*/  @P6 STG.E.U8 desc[UR22][R6.64], R5 ;  /* 0x0000000506006986 */ /* 0x0001e2000c101116 */
[----:B------:R-:W-:Y:S01]  /*204d0*/  SHF.R.S32.HI R11, RZ, 0x8, R11 ;  /* 0x00000008ff0b7819 */ /* 0x000fe2000001140b */
[----:B------:R-:W-:Y:S01]  /*204e0*/  IMAD.X R9, R10, 0x1, R71, P0 ;  /* 0x000000010a097824 */ /* 0x000fe200000e0647 */
[----:B0-----:R-:W-:-:S04]  /*204f0*/  IADD3 R6, P1, PT, R4, R68, RZ ;  /* 0x0000004404067210 */ /* 0x001fc80007f3e0ff */
[----:B------:R0:W-:Y:S01]  /*20500*/  @P3 STG.E.U8 desc[UR22][R8.64], R11 ;  /* 0x0000000b08003986 */ /* 0x0001e2000c101116 */
[----:B------:R-:W-:Y:S01]  /*20510*/  IMAD.X R7, R10, 0x1, R3, P1 ;  /* 0x000000010a077824 */ /* 0x000fe200008e0603 */
[----:B------:R-:W-:Y:S02]  /*20520*/  F2FP.SATFINITE.E5M2.F32.PACK_AB_MERGE_C R13, R33, R32, RZ ;  /* 0x00000020210d723e */ /* 0x000fe400048060ff */
[----:B------:R-:W4:Y:S01]  /*20530*/  LDL.LU R32, [R1+0x558] ;  /* 0x0005580001207983 */ /* 0x000f220000300800 */
[----:B------:R-:W-:-:S03]  /*20540*/  PRMT R5, R12, 0x9910, RZ ;  /* 0x000099100c057816 */ /* 0x000fc600000000ff */
[----:B------:R-:W4:Y:S01]  /*20550*/  LDL.LU R33, [R1+0x55c] ;  /* 0x00055c0001217983 */ /* 0x000f220000300800 */
[----:B0-----:R-:W-:Y:S02]  /*20560*/  IADD3 R8, P1, PT, R4, R70, RZ ;  /* 0x0000004604087210 */ /* 0x001fe40007f3e0ff */
[----:B------:R-:W-:-:S03]  /*20570*/  PRMT R11, R22, 0x9910, RZ ;  /* 0x00009910160b7816 */ /* 0x000fc600000000ff */
[----:B------:R-:W-:Y:S01]  /*20580*/  IMAD.X R9, R10, 0x1, R69, P1 ;  /* 0x000000010a097824 */ /* 0x000fe200008e0645 */
[----:B------:R-:W-:Y:S02]  /*20590*/  SHF.R.S32.HI R10, RZ, 0x8, R11 ;  /* 0x00000008ff0a7819 */ /* 0x000fe4000001140b */
        /* <DEDUP_REMOVED lines=8> */
[----:B------:R-:W-:Y:S02]  /*20620*/  SHF.R.S32.HI R5, RZ, 0x8, R5 ;  /* 0x00000008ff057819 */ /* 0x000fe40000011405 */
[----:B------:R-:W-:Y:S01]  /*20630*/  ISETP.LT.AND P4, PT, R37, UR14, !P4 ;  /* 0x0000000e25007c0c */ /* 0x000fe2000e781270 */
[----:B------:R-:W0:Y:S01]  /*20640*/  LDCU UR14, c[0x0][0x398] ;  /* 0x00007300ff0e77ac */ /* 0x000e220008000800 */
[----:B----4-:R-:W-:Y:S01]  /*20650*/  ISETP.LT.AND P0, PT, R67, UR9, !P2 ;  /* 0x0000000943007c0c */ /* 0x010fe2000d701270 */
[----:B------:R-:W4:Y:S06]  /*20660*/  LDCU UR9, c[0x0][0x398] ;  /* 0x00007300ff0977ac */ /* 0x000f2c0008000800 */
[----:B------:R0:W-:Y:S02]  /*20670*/  @P6 STG.E.U8 desc[UR22][R6.64], R5 ;  /* 0x0000000506006986 */ /* 0x0001e4000c101116 */
[----:B0-----:R-:W-:-:S02]  /*20680*/  VIADD R5, R4, UR30 ;  /* 0x0000001e04057c36 */ /* 0x001fc40008000000 */
[----:B------:R-:W-:-:S03]  /*20690*/  VIADD R7, R66, 0x56 ;  /* 0x0000005642077836 */ /* 0x000fc60000000000 */
[----:B------:R-:W-:Y:S02]  /*206a0*/  SHF.R.S32.HI R4, RZ, 0x1f, R5 ;  /* 0x0000001fff047819 */ /* 0x000fe40000011405 */
[----:B------:R-:W-:Y:S02]  /*206b0*/  IADD3 R6, P1, PT, R5, R0, RZ ;  /* 0x0000000005067210 */ /* 0x000fe40007f3e0ff */
[----:B------:R-:W-:Y:S01]  /*206c0*/  ISETP.GE.AND P3, PT, R7, UR4, PT ;  /* 0x0000000407007c0c */ /* 0x000fe2000bf66270 */
[----:B------:R-:W0:Y:S02]  /*206d0*/  LDCU UR4, c[0x0][0x398] ;  /* 0x00007300ff0477ac */ /* 0x000e240008000800 */
[----:B------:R-:W-:Y:S01]  /*206e0*/  IMAD.X R7, R4, 0x1, R72, P1 ;  /* 0x0000000104077824 */ /* 0x000fe200008e0648 */
[----:B------:R0:W-:Y:S01]  /*206f0*/  @P4 STG.E.U8 desc[UR22][R8.64], R10 ;  /* 0x0000000a08004986 */ /* 0x0001e2000c101116 */
[----:B-1----:R-:W-:Y:S01]  /*20700*/  ISETP.LT.AND P6, PT, R34, UR6, !P2 ;  /* 0x0000000622007c0c */ /* 0x002fe2000d7c1270 */
[----:B------:R-:W1:Y:S02]  /*20710*/  LDCU UR6, c[0x0][0x398] ;  /* 0x00007300ff0677ac */ /* 0x000e640008000800 */
[----:B------:R0:W-:Y:S01]  /*20720*/  @P0 STG.E.U8 desc[UR22][R6.64], R13 ;  /* 0x0000000d06000986 */ /* 0x0001e2000c101116 */
[----:B------:R-:W-:Y:S01]  /*20730*/  ISETP.LT.AND P4, PT, R35, UR10, !P2 ;  /* 0x0000000a23007c0c */ /* 0x000fe2000d781270 */
[----:B------:R-:W1:Y:S01]  /*20740*/  LDCU UR10, c[0x0][0x398] ;  /* 0x00007300ff0a77ac */ /* 0x000e620008000800 */
[----:B0-----:R-:W-:Y:S01]  /*20750*/  IADD3 R8, P0, PT, R5, R2, RZ ;  /* 0x0000000205087210 */ /* 0x001fe20007f1e0ff */
[----:B------:R-:W-:-:S04]  /*20760*/  VIADD R6, R66, 0x7f ;  /* 0x0000007f42067836 */ /* 0x000fc80000000000 */
[----:B------:R-:W-:Y:S01]  /*20770*/  IMAD.X R9, R4, 0x1, R71, P0 ;  /* 0x0000000104097824 */ /* 0x000fe200000e0647 */
[----:B------:R-:W-:Y:S02]  /*20780*/  ISETP.GE.AND P1, PT, R6, UR29, PT ;  /* 0x0000001d06007c0c */ /* 0x000fe4000bf26270 */
[----:B------:R-:W-:Y:S02]  /*20790*/  IADD3 R6, P0, PT, R5, R68, RZ ;  /* 0x0000004405067210 */ /* 0x000fe40007f1e0ff */
[----:B------:R-:W-:Y:S01]  /*207a0*/  ISETP.LT.AND P2, PT, R37, UR4, !P2 ;  /* 0x0000000425007c0c */ /* 0x000fe2000d741270 */
[----:B------:R0:W-:Y:S01]  /*207b0*/  @P6 STG.E.U8 desc[UR22][R8.64], R11 ;  /* 0x0000000b08006986 */ /* 0x0001e2000c101116 */
[----:B------:R-:W-:Y:S01]  /*207c0*/  VIADD R10, R66, 0x7e ;  /* 0x0000007e420a7836 */ /* 0x000fe20000000000 */
[----:B------:R-:W4:Y:S01]  /*207d0*/  LDCU UR4, c[0x0][0x398] ;  /* 0x00007300ff0477ac */ /* 0x000f220008000800 */
[----:B------:R-:W-:-:S05]  /*207e0*/  IMAD.X R7, R4, 0x1, R3, P0 ;  /* 0x0000000104077824 */ /* 0x000fca00000e0603 */
[----:B------:R4:W-:Y:S01]  /*207f0*/  @P4 STG.E.U8 desc[UR22][R6.64], R12 ;  /* 0x0000000c06004986 */ /* 0x0009e2000c101116 */
[----:B-1----:R-:W-:Y:S01]  /*20800*/  ISETP.LT.AND P4, PT, R67, UR6, !P5 ;  /* 0x0000000643007c0c */ /* 0x002fe2000ef81270 */
[----:B------:R-:W1:Y:S01]  /*20810*/  LDCU UR6, c[0x0][0x398] ;  /* 0x00007300ff0677ac */ /* 0x000e620008000800 */
[C---:B0-----:R-:W-:Y:S01]  /*20820*/  IADD3 R8, P6, PT, R5.reuse, R70, RZ ;  /* 0x0000004605087210 */ /* 0x041fe20007fde0ff */
[----:B------:R-:W-:Y:S01]  /*20830*/  VIADD R5, R5, UR30 ;  /* 0x0000001e05057c36 */ /* 0x000fe20008000000 */
[----:B------:R-:W-:-:S03]  /*20840*/  ISETP.GE.AND P0, PT, R10, UR27, PT ;  /* 0x0000001b0a007c0c */ /* 0x000fc6000bf06270 */
[----:B------:R-:W-:Y:S01]  /*20850*/  IMAD.X R9, R4, 0x1, R69, P6 ;  /* 0x0000000104097824 */ /* 0x000fe200030e0645 */
[----:B------:R-:W-:Y:S02]  /*20860*/  SHF.R.S32.HI R4, RZ, 0x1f, R5 ;  /* 0x0000001fff047819 */ /* 0x000fe40000011405 */
[----:B----4-:R-:W-:Y:S02]  /*20870*/  IADD3 R6, P6, PT, R5, R0, RZ ;  /* 0x0000000005067210 */ /* 0x010fe40007fde0ff */
[----:B------:R-:W-:Y:S01]  /*20880*/  PRMT R10, R13, 0x9910, RZ ;  /* 0x000099100d0a7816 */ /* 0x000fe200000000ff */
[----:B------:R0:W-:Y:S01]  /*20890*/  @P2 STG.E.U8 desc[UR22][R8.64], R24 ;  /* 0x0000001808002986 */ /* 0x0001e2000c101116 */
[----:B------:R-:W-:Y:S01]  /*208a0*/  PRMT R11, R11, 0x9910, RZ ;  /* 0x000099100b0b7816 */ /* 0x000fe200000000ff */
[----:B------:R-:W-:Y:S01]  /*208b0*/  IMAD.X R7, R4, 0x1, R72, P6 ;  /* 0x0000000104077824 */ /* 0x000fe200030e0648 */
[----:B------:R-:W-:Y:S01]  /*208c0*/  ISETP.LT.AND P2, PT, R34, UR9, !P5 ;  /* 0x0000000922007c0c */ /* 0x000fe2000ef41270 */
[----:B------:R-:W4:Y:S01]  /*208d0*/  LDCU UR9, c[0x0][0x398] ;  /* 0x00007300ff0977ac */ /* 0x000f220008000800 */
        /* <DEDUP_REMOVED lines=15> */
[----:B------:R-:W0:Y:S02]  /*209d0*/  LDCU UR6, c[0x0][0x398] ;  /* 0x00007300ff0677ac */ /* 0x000e240008000800 */
[----:B------:R1:W-:Y:S02]  /*209e0*/  @P6 STG.E.U8 desc[UR22][R6.64], R8 ;  /* 0x0000000806006986 */ /* 0x0003e4000c101116 */
[----:B-1----:R-:W-:Y:S01]  /*209f0*/  IADD3 R6, P2, PT, R5, R70, RZ ;  /* 0x0000004605067210 */ /* 0x002fe20007f5e0ff */
[----:B------:R-:W-:-:S02]  /*20a00*/  IMAD.MOV.U32 R8, RZ, RZ, R24 ;  /* 0x000000ffff087224 */ /* 0x000fc400078e0018 */
[----:B------:R-:W-:Y:S02]  /*20a10*/  VIADD R5, R5, UR30 ;  /* 0x0000001e05057c36 */ /* 0x000fe40008000000 */
[----:B------:R-:W-:Y:S01]  /*20a20*/  IMAD.X R7, R4, 0x1, R69, P2 ;  /* 0x0000000104077824 */ /* 0x000fe200010e0645 */
[----:B------:R-:W-:Y:S02]  /*20a30*/  SHF.R.S32.HI R4, RZ, 0x8, R8 ;  /* 0x00000008ff047819 */ /* 0x000fe40000011408 */
[----:B----4-:R-:W-:Y:S01]  /*20a40*/  ISETP.LT.AND P2, PT, R67, UR9, !P3 ;  /* 0x0000000943007c0c */ /* 0x010fe2000df41270 */
[----:B------:R-:W1:Y:S01]  /*20a50*/  LDCU UR9, c[0x0][0x398] ;  /* 0x00007300ff0977ac */ /* 0x000e620008000800 */
[----:B------:R-:W-:Y:S02]  /*20a60*/  SHF.R.S32.HI R12, RZ, 0x1f, R5 ;  /* 0x0000001fff0c7819 */ /* 0x000fe40000011405 */
[C---:B------:R-:W-:Y:S01]  /*20a70*/  IADD3 R10, P5, PT, R5.reuse, R0, RZ ;  /* 0x00000000050a7210 */ /* 0x040fe20007fbe0ff */
[----:B------:R4:W-:Y:S01]  /*20a80*/  @P4 STG.E.U8 desc[UR22][R6.64], R4 ;  /* 0x0000000406004986 */ /* 0x0009e2000c101116 */
[----:B------:R-:W-:-:S02]  /*20a90*/  IADD3 R8, P6, PT, R5, R2, RZ ;  /* 0x0000000205087210 */ /* 0x000fc40007fde0ff */
[----:B------:R-:W-:Y:S01]  /*20aa0*/  ISETP.LT.AND P4, PT, R34, UR10, !P3 ;  /* 0x0000000a22007c0c */ /* 0x000fe2000df81270 */
[C---:B------:R-:W-:Y:S01]  /*20ab0*/  IMAD.X R11, R12.reuse, 0x1, R72, P5 ;  /* 0x000000010c0b7824 */ /* 0x040fe200028e0648 */
[----:B------:R-:W-:Y:S01]  /*20ac0*/  ISETP.LT.AND P5, PT, R35, UR12, !P3 ;  /* 0x0000000c23007c0c */ /* 0x000fe2000dfa1270 */
[----:B------:R-:W-:Y:S01]  /*20ad0*/  IMAD.X R9, R12, 0x1, R71, P6 ;  /* 0x000000010c097824 */ /* 0x000fe200030e0647 */
[----:B------:R-:W-:Y:S01]  /*20ae0*/  F2FP.SATFINITE.E5M2.F32.PACK_AB_MERGE_C R26, R27, R26, RZ ;  /* 0x0000001a1b1a723e */ /* 0x000fe200048060ff */
[----:B------:R-:W0:Y:S01]  /*20af0*/  LDCU UR10, c[0x0][0x398] ;  /* 0x00007300ff0a77ac */ /* 0x000e220008000800 */
[----:B----4-:R-:W-:Y:S01]  /*20b00*/  IADD3 R6, P6, PT, R5, R68, RZ ;  /* 0x0000004405067210 */ /* 0x010fe20007fde0ff */
[----:B------:R-:W-:Y:S01]  /*20b10*/  VIADD R4, R66, 0x57 ;  /* 0x0000005742047836 */ /* 0x000fe20000000000 */
[----:B------:R-:W4:Y:S03]  /*20b20*/  LDCU UR12, c[0x0][0x398] ;  /* 0x00007300ff0c77ac */ /* 0x000f260008000800 */
[----:B------:R-:W-:Y:S01]  /*20b30*/  IMAD.X R7, R12, 0x1, R3, P6 ;  /* 0x000000010c077824 */ /* 0x000fe200030e0603 */
[----:B------:R-:W-:-:S05]  /*20b40*/  F2FP.SATFINITE.E5M2.F32.PACK_AB_MERGE_C R18, R33, R32, RZ ;  /* 0x000000202112723e */ /* 0x000fca00048060ff */
[----:B------:R0:W-:Y:S01]  /*20b50*/  @P2 STG.E.U8 desc[UR22][R10.64], R18 ;  /* 0x000000120a002986 */ /* 0x0001e2000c101116 */
[----:B------:R-:W-:Y:S01]  /*20b60*/  ISETP.GE.AND P2, PT, R4, UR4, PT ;  /* 0x0000000404007c0c */ /* 0x000fe2000bf46270 */
[----:B------:R-:W-:Y:S01]  /*20b70*/  VIADD R4, R5, UR30 ;  /* 0x0000001e05047c36 */ /* 0x000fe20008000000 */
[----:B------:R-:W1:Y:S04]  /*20b80*/  LDCU UR4, c[0x0][0x39c] ;  /* 0x00007380ff0477ac */ /* 0x000e680008000800 */
[----:B0-----:R-:W-:Y:S02]  /*20b90*/  IADD3 R10, P6, PT, R4, R68, RZ ;  /* 0x00000044040a7210 */ /* 0x001fe40007fde0ff */
[----:B--2---:R-:W-:Y:S02]  /*20ba0*/  F2FP.SATFINITE.E5M2.F32.PACK_AB_MERGE_C R14, R31, R30, RZ ;  /* 0x0000001e1f0e723e */ /* 0x004fe400048060ff */
[----:B---3--:R-:W-:-:S03]  /*20bb0*/  F2FP.SATFINITE.E5M2.F32.PACK_AB_MERGE_C R13, R29, R28, RZ ;  /* 0x0000001c1d0d723e */ /* 0x008fc600048060ff */
[----:B------:R0:W-:Y:S04]  /*20bc0*/  @P4 STG.E.U8 desc[UR22][R8.64], R14 ;  /* 0x0000000e08004986 */ /* 0x0001e8000c101116 */
[----:B------:R2:W-:Y:S01]  /*20bd0*/  @P5 STG.E.U8 desc[UR22][R6.64], R13 ;  /* 0x0000000d06005986 */ /* 0x0005e2000c101116 */
[----:B------:R-:W-:Y:S02]  /*20be0*/  IADD3 R20, P5, PT, R5, R70, RZ ;  /* 0x0000004605147210 */ /* 0x000fe40007fbe0ff */
[----:B0-----:R-:W-:Y:S02]  /*20bf0*/  IADD3 R8, P4, PT, R4, R0, RZ ;  /* 0x0000000004087210 */ /* 0x001fe40007f9e0ff */
[----:B--2---:R-:W-:Y:S01]  /*20c00*/  SHF.R.S32.HI R6, RZ, 0x1f, R4 ;  /* 0x0000001fff067819 */ /* 0x004fe20000011404 */
[----:B------:R0:W-:Y:S04]  /*20c10*/  STL [R1+0x660], R14 ;  /* 0x0006600e01007387 */ /* 0x0001e80000100800 */
[----:B------:R-:W-:Y:S01]  /*20c20*/  IMAD.X R9, R6, 0x1, R72, P4 ;  /* 0x0000000106097824 */ /* 0x000fe200020e0648 */
[----:B------:R-:W-:Y:S01]  /*20c30*/  STL [R1+0x65c], R13 ;  /* 0x00065c0d01007387 */ /* 0x000fe20000100800 */
[----:B------:R-:W-:-:S02]  /*20c40*/  IMAD.X R21, R12, 0x1, R69, P5 ;  /* 0x000000010c157824 */ /* 0x000fc400028e0645 */
[C---:B------:R-:W-:Y:S01]  /*20c50*/  VIADD R5, R4.reuse, UR30 ;  /* 0x0000001e04057c36 */ /* 0x040fe20008000000 */
[----:B------:R2:W-:Y:S01]  /*20c60*/  STL.64 [R1+0x648], R8 ;  /* 0x0006480801007387 */ /* 0x0005e20000100a00 */
[----:B0-----:R-:W-:Y:S01]  /*20c70*/  IADD3 R14, P5, PT, R4, R2, RZ ;  /* 0x00000002040e7210 */ /* 0x001fe20007fbe0ff */
[C---:B------:R-:W-:Y:S02]  /*20c80*/  IMAD.X R11, R6.reuse, 0x1, R3, P6 ;  /* 0x00000001060b7824 */ /* 0x040fe400030e0603 */
[----:B------:R-:W-:Y:S02]  /*20c90*/  SHF.R.S32.HI R7, RZ, 0x1f, R5 ;  /* 0x0000001fff077819 */ /* 0x000fe40000011405 */
[----:B------:R-:W-:Y:S01]  /*20ca0*/  IMAD.X R15, R6, 0x1, R71, P5 ;  /* 0x00000001060f7824 */ /* 0x000fe200028e0647 */
[----:B------:R-:W-:Y:S02]  /*20cb0*/  IADD3 R28, P5, PT, R5, R0, RZ ;  /* 0x00000000051c7210 */ /* 0x000fe40007fbe0ff */
[----:B--2---:R-:W-:-:S02]  /*20cc0*/  IADD3 R8, P4, PT, R4, R70, RZ ;  /* 0x0000004604087210 */ /* 0x004fc40007f9e0ff */
[----:B------:R-:W-:Y:S03]  /*20cd0*/  STL.64 [R1+0x640], R14 ;  /* 0x0006400e01007387 */ /* 0x000fe60000100a00 */
[----:B------:R-:W-:Y:S01]  /*20ce0*/  IMAD.X R9, R6, 0x1, R69, P4 ;  /* 0x0000000106097824 */ /* 0x000fe200020e0645 */
[----:B------:R-:W-:Y:S01]  /*20cf0*/  IADD3 R12, P4, PT, R5, R2, RZ ;  /* 0x00000002050c7210 */ /* 0x000fe20007f9e0ff */
[----:B------:R0:W-:Y:S01]  /*20d00*/  STL.64 [R1+0x638], R10 ;  /* 0x0006380a01007387 */ /* 0x0001e20000100a00 */
[----:B------:R-:W-:Y:S02]  /*20d10*/  IMAD.X R29, R7, 0x1, R72, P5 ;  /* 0x00000001071d7824 */ /* 0x000fe400028e0648 */
[----:B------:R-:W-:Y:S01]  /*20d20*/  VIADD R4, R5, UR30 ;  /* 0x0000001e05047c36 */ /* 0x000fe20008000000 */
[----:B------:R2:W-:Y:S01]  /*20d30*/  STL.64 [R1+0x630], R8 ;  /* 0x0006300801007387 */ /* 0x0005e20000100a00 */
[----:B------:R-:W-:-:S03]  /*20d40*/  IMAD.X R13, R7, 0x1, R71, P4 ;  /* 0x00000001070d7824 */ /* 0x000fc600020e0647 */
[----:B------:R-:W-:Y:S01]  /*20d50*/  STL.64 [R1+0x838], R28 ;  /* 0x0008381c01007387 */ /* 0x000fe20000100a00 */
[----:B0-----:R-:W-:-:S03]  /*20d60*/  IADD3 R10, P6, PT, R5, R68, RZ ;  /* 0x00000044050a7210 */ /* 0x001fc60007fde0ff */
[----:B------:R0:W-:Y:S01]  /*20d70*/  STL.64 [R1+0x620], R12 ;  /* 0x0006200c01007387 */ /* 0x0001e20000100a00 */
[----:B--2---:R-:W-:Y:S01]  /*20d80*/  IADD3 R8, P5, PT, R5, R70, RZ ;  /* 0x0000004605087210 */ /* 0x004fe20007fbe0ff */
[----:B------:R-:W-:Y:S01]  /*20d90*/  IMAD.X R11, R7, 0x1, R3, P6 ;  /* 0x00000001070b7824 */ /* 0x000fe200030e0603 */
[----:B------:R-:W-:-:S03]  /*20da0*/  SHF.R.S32.HI R6, RZ, 0x1f, R4 ;  /* 0x0000001fff067819 */ /* 0x000fc60000011404 */
[----:B------:R-:W-:Y:S01]  /*20db0*/  IMAD.X R9, R7, 0x1, R69, P5 ;  /* 0x0000000107097824 */ /* 0x000fe200028e0645 */
[----:B0-----:R-:W-:Y:S01]  /*20dc0*/  IADD3 R12, P4, PT, R4, R0, RZ ;  /* 0x00000000040c7210 */ /* 0x001fe20007f9e0ff */
[----:B------:R0:W-:Y:S04]  /*20dd0*/  STL.64 [R1+0x618], R10 ;  /* 0x0006180a01007387 */ /* 0x0001e80000100a00 */
[----:B------:R-:W-:Y:S01]  /*20de0*/  IMAD.X R13, R6, 0x1, R72, P4 ;  /* 0x00000001060d7824 */ /* 0x000fe200020e0648 */
[----:B------:R2:W-:Y:S01]  /*20df0*/  STL.64 [R1+0x610], R8 ;  /* 0x0006100801007387 */ /* 0x0005e20000100a00 */
[C---:B------:R-:W-:Y:S02]  /*20e00*/  IADD3 R30, P4, PT, R4.reuse, R70, RZ ;  /* 0x00000046041e7210 */ /* 0x040fe40007f9e0ff */
[----:B0-----:R-:W-:-:S03]  /*20e10*/  IADD3 R10, P5, PT, R4, R2, RZ ;  /* 0x00000002040a7210 */ /* 0x001fc60007fbe0ff */
[----:B------:R-:W-:Y:S01]  /*20e20*/  IMAD.X R31, R6, 0x1, R69, P4 ;  /* 0x00000001061f7824 */ /* 0x000fe200020e0645 */
[----:B--2---:R-:W-:Y:S01]  /*20e30*/  IADD3 R8, P6, PT, R4, R68, RZ ;  /* 0x0000004404087210 */ /* 0x004fe20007fde0ff */
[----:B------:R-:W-:Y:S02]  /*20e40*/  IMAD.X R11, R6, 0x1, R71, P5 ;  /* 0x00000001060b7824 */ /* 0x000fe400028e0647 */
[----:B------:R-:W-:Y:S02]  /*20e50*/  VIADD R5, R4, UR30 ;  /* 0x0000001e04057c36 */ /* 0x000fe40008000000 */
[----:B------:R-:W-:Y:S01]  /*20e60*/  IMAD.X R9, R6, 0x1, R3, P6 ;  /* 0x0000000106097824 */ /* 0x000fe200030e0603 */
[----:B------:R-:W-:Y:S02]  /*20e70*/  STL.64 [R1+0x608], R12 ;  /* 0x0006080c01007387 */ /* 0x000fe40000100a00 */
[----:B------:R-:W-:Y:S02]  /*20e80*/  SHF.R.S32.HI R7, RZ, 0x1f, R5 ;  /* 0x0000001fff077819 */ /* 0x000fe40000011405 */
[----:B------:R0:W-:Y:S04]  /*20e90*/  STL.64 [R1+0x600], R10 ;  /* 0x0006000a01007387 */ /* 0x0001e80000100a00 */
[----:B------:R-:W-:Y:S04]  /*20ea0*/  STL.64 [R1+0x828], R30 ;  /* 0x0008281e01007387 */ /* 0x000fe80000100a00 */
[----:B------:R2:W-:Y:S01]  /*20eb0*/  STL.64 [R1+0x558], R8 ;  /* 0x0005580801007387 */ /* 0x0005e20000100a00 */
[C---:B0-----:R-:W-:Y:S01]  /*20ec0*/  IADD3 R10, P5, PT, R5.reuse, R0, RZ ;  /* 0x00000000050a7210 */ /* 0x041fe20007fbe0ff */
[C---:B------:R-:W-:Y:S01]  /*20ed0*/  VIADD R4, R5.reuse, UR30 ;  /* 0x0000001e05047c36 */ /* 0x040fe20008000000 */
[----:B------:R-:W-:-:S02]  /*20ee0*/  IADD3 R12, P4, PT, R5, R2, RZ ;  /* 0x00000002050c7210 */ /* 0x000fc40007f9e0ff */
[----:B--2---:R-:W-:Y:S01]  /*20ef0*/  IADD3 R8, P6, PT, R5, R68, RZ ;  /* 0x0000004405087210 */ /* 0x004fe20007fde0ff */
[----:B------:R-:W-:-:S04]  /*20f00*/  IMAD.X R11, R7, 0x1, R72, P5 ;  /* 0x00000001070b7824 */ /* 0x000fc800028e0648 */
[C---:B------:R-:W-:Y:S01]  /*20f10*/  IMAD.X R9, R7.reuse, 0x1, R3, P6 ;  /* 0x0000000107097824 */ /* 0x040fe200030e0603 */
[----:B------:R0:W-:Y:S01]  /*20f20*/  STL.64 [R1+0x548], R10 ;  /* 0x0005480a01007387 */ /* 0x0001e20000100a00 */
[----:B------:R-:W-:Y:S01]  /*20f30*/  IMAD.X R13, R7, 0x1, R71, P4 ;  /* 0x00000001070d7824 */ /* 0x000fe200020e0647 */
[----:B------:R-:W-:Y:S02]  /*20f40*/  SHF.R.S32.HI R6, RZ, 0x1f, R4 ;  /* 0x0000001fff067819 */ /* 0x000fe40000011404 */
[----:B------:R2:W-:Y:S01]  /*20f50*/  STL.64 [R1+0x538], R8 ;  /* 0x0005380801007387 */ /* 0x0005e20000100a00 */
[----:B0-----:R-:W-:Y:S02]  /*20f60*/  IADD3 R10, P5, PT, R5, R70, RZ ;  /* 0x00000046050a7210 */ /* 0x001fe40007fbe0ff */
[----:B--2---:R-:W-:-:S03]  /*20f70*/  IADD3 R8, P4, PT, R4, R0, RZ ;  /* 0x0000000004087210 */ /* 0x004fc60007f9e0ff */
[----:B------:R-:W-:Y:S01]  /*20f80*/  IMAD.X R11, R7, 0x1, R69, P5 ;  /* 0x00000001070b7824 */ /* 0x000fe200028e0645 */
[----:B------:R0:W-:Y:S01]  /*20f90*/  STL.64 [R1+0x540], R12 ;  /* 0x0005400c01007387 */ /* 0x0001e20000100a00 */
[----:B------:R-:W-:-:S03]  /*20fa0*/  IMAD.X R9, R6, 0x1, R72, P4 ;  /* 0x0000000106097824 */ /* 0x000fc600020e0648 */
[----:B------:R2:W-:Y:S04]  /*20fb0*/  STL.64 [R1+0x530], R10 ;  /* 0x0005300a01007387 */ /* 0x0005e80000100a00 */
[----:B------:R3:W-:Y:S01]  /*20fc0*/  STL.64 [R1+0x528], R8 ;  /* 0x0005280801007387 */ /* 0x0007e20000100a00 */
[C---:B0-----:R-:W-:Y:S02]  /*20fd0*/  IADD3 R12, P5, PT, R4.reuse, R2, RZ ;  /* 0x00000002040c7210 */ /* 0x041fe40007fbe0ff */
[----:B--2---:R-:W-:-:S03]  /*20fe0*/  IADD3 R10, P6, PT, R4, R68, RZ ;  /* 0x00000044040a7210 */ /* 0x004fc60007fde0ff */
[----:B------:R-:W-:Y:S01]  /*20ff0*/  IMAD.X R13, R6, 0x1, R71, P5 ;  /* 0x00000001060d7824 */ /* 0x000fe200028e0647 */
[----:B---3--:R-:W-:Y:S01]  /*21000*/  IADD3 R8, P4, PT, R4, R70, RZ ;  /* 0x0000004604087210 */ /* 0x008fe20007f9e0ff */
[----:B------:R-:W-:Y:S02]  /*21010*/  IMAD.X R11, R6, 0x1, R3, P6 ;  /* 0x00000001060b7824 */ /* 0x000fe400030e0603 */
[----:B------:R-:W-:Y:S02]  /*21020*/  VIADD R5, R4, UR30 ;  /* 0x0000001e04057c36 */ /* 0x000fe40008000000 */
[----:B------:R-:W-:Y:S01]  /*21030*/  IMAD.X R9, R6, 0x1, R69, P4 ;  /* 0x0000000106097824 */ /* 0x000fe200020e0645 */
[----:B------:R0:W-:Y:S02]  /*21040*/  STL.64 [R1+0x520], R12 ;  /* 0x0005200c01007387 */ /* 0x0001e40000100a00 */
[----:B------:R-:W-:Y:S02]  /*21050*/  SHF.R.S32.HI R7, RZ, 0x1f, R5 ;  /* 0x0000001fff077819 */ /* 0x000fe40000011405 */
[----:B------:R-:W-:Y:S01]  /*21060*/  STL.64 [R1+0x518], R10 ;  /* 0x0005180a01007387 */ /* 0x000fe20000100a00 */
[----:B------:R-:W-:-:S03]  /*21070*/  IADD3 R32, P5, PT, R5, R0, RZ ;  /* 0x0000000005207210 */ /* 0x000fc60007fbe0ff */
[----:B------:R2:W-:Y:S02]  /*21080*/  STL.64 [R1+0x510], R8 ;  /* 0x0005100801007387 */ /* 0x0005e40000100a00 */
[----:B------:R-:W-:Y:S01]  /*21090*/  IMAD.X R33, R7, 0x1, R72, P5 ;  /* 0x0000000107217824 */ /* 0x000fe200028e0648 */
[C---:B0-----:R-:W-:Y:S01]  /*210a0*/  IADD3 R12, P4, PT, R5.reuse, R2, RZ ;  /* 0x00000002050c7210 */ /* 0x041fe20007f9e0ff */
[C---:B------:R-:W-:Y:S01]  /*210b0*/  VIADD R4, R5.reuse, UR30 ;  /* 0x0000001e05047c36 */ /* 0x040fe20008000000 */
[----:B--2---:R-:W-:Y:S02]  /*210c0*/  IADD3 R8, P6, PT, R5, R68, RZ ;  /* 0x0000004405087210 */ /* 0x004fe40007fde0ff */
[----:B------:R-:W-:Y:S03]  /*210d0*/  STL.64 [R1+0x818], R32 ;  /* 0x0008182001007387 */ /* 0x000fe60000100a00 */
[----:B------:R-:W-:Y:S01]  /*210e0*/  IMAD.X R9, R7, 0x1, R3, P6 ;  /* 0x0000000107097824 */ /* 0x000fe200030e0603 */
[----:B------:R-:W-:Y:S01]  /*210f0*/  IADD3 R10, P5, PT, R5, R70, RZ ;  /* 0x00000046050a7210 */ /* 0x000fe20007fbe0ff */
[----:B------:R-:W-:Y:S01]  /*21100*/  IMAD.X R13, R7, 0x1, R71, P4 ;  /* 0x00000001070d7824 */ /* 0x000fe200020e0647 */
[----:B------:R-:W-:-:S02]  /*21110*/  SHF.R.S32.HI R6, RZ, 0x1f, R4 ;  /* 0x0000001fff067819 */ /* 0x000fc40000011404 */
[----:B------:R0:W-:Y:S01]  /*21120*/  STL.64 [R1+0x4f8], R8 ;  /* 0x0004f80801007387 */ /* 0x0001e20000100a00 */
[----:B------:R-:W-:-:S03]  /*21130*/  IMAD.X R11, R7, 0x1, R69, P5 ;  /* 0x00000001070b7824 */ /* 0x000fc600028e0645 */
[----:B------:R2:W-:Y:S01]  /*21140*/  STL.64 [R1+0x500], R12 ;  /* 0x0005000c01007387 */ /* 0x0005e20000100a00 */
[----:B0-----:R-:W-:-:S03]  /*21150*/  IADD3 R8, P4, PT, R4, R0, RZ ;  /* 0x0000000004087210 */ /* 0x001fc60007f9e0ff */
[----:B------:R0:W-:Y:S02]  /*21160*/  STL.64 [R1+0x4f0], R10 ;  /* 0x0004f00a01007387 */ /* 0x0001e40000100a00 */
[----:B------:R-:W-:Y:S01]  /*21170*/  IMAD.X R9, R6, 0x1, R72, P4 ;  /* 0x0000000106097824 */ /* 0x000fe200020e0648 */
[----:B--2---:R-:W-:-:S04]  /*21180*/  IADD3 R12, P5, PT, R4, R2, RZ ;  /* 0x00000002040c7210 */ /* 0x004fc80007fbe0ff */
[----:B------:R2:W-:Y:S01]  /*21190*/  STL.64 [R1+0x4e8], R8 ;  /* 0x0004e80801007387 */ /* 0x0005e20000100a00 */
[----:B0-----:R-:W-:Y:S01]  /*211a0*/  IADD3 R10, P6, PT, R4, R68, RZ ;  /* 0x00000044040a7210 */ /* 0x001fe20007fde0ff */
[----:B------:R-:W-:Y:S02]  /*211b0*/  IMAD.X R13, R6, 0x1, R71, P5 ;  /* 0x00000001060d7824 */ /* 0x000fe400028e0647 */
[----:B------:R-:W-:Y:S02]  /*211c0*/  VIADD R5, R4, UR30 ;  /* 0x0000001e04057c36 */ /* 0x000fe40008000000 */
[----:B------:R-:W-:Y:S01]  /*211d0*/  IMAD.X R11, R6, 0x1, R3, P6 ;  /* 0x00000001060b7824 */ /* 0x000fe200030e0603 */
[----:B--2---:R-:W-:Y:S01]  /*211e0*/  IADD3 R8, P4, PT, R4, R70, RZ ;  /* 0x0000004604087210 */ /* 0x004fe20007f9e0ff */
[----:B------:R0:W-:Y:S04]  /*211f0*/  STL.64 [R1+0x4e0], R12 ;  /* 0x0004e00c01007387 */ /* 0x0001e80000100a00 */
[----:B------:R-:W-:Y:S01]  /*21200*/  IMAD.X R9, R6, 0x1, R69, P4 ;  /* 0x0000000106097824 */ /* 0x000fe200020e0645 */
[----:B------:R-:W-:Y:S01]  /*21210*/  STL.64 [R1+0x4d8], R10 ;  /* 0x0004d80a01007387 */ /* 0x000fe20000100a00 */
[----:B------:R-:W-:-:S02]  /*21220*/  SHF.R.S32.HI R7, RZ, 0x1f, R5 ;  /* 0x0000001fff077819 */ /* 0x000fc40000011405 */
[C---:B------:R-:W-:Y:S01]  /*21230*/  IADD3 R34, P5, PT, R5.reuse, R0, RZ ;  /* 0x0000000005227210 */ /* 0x040fe20007fbe0ff */
[----:B------:R2:W-:Y:S01]  /*21240*/  STL.64 [R1+0x4d0], R8 ;  /* 0x0004d00801007387 */ /* 0x0005e20000100a00 */
[C---:B------:R-:W-:Y:S01]  /*21250*/  VIADD R4, R5.reuse, UR30 ;  /* 0x0000001e05047c36 */ /* 0x040fe20008000000 */
[----:B0-----:R-:W-:Y:S02]  /*21260*/  IADD3 R12, P4, PT, R5, R2, RZ ;  /* 0x00000002050c7210 */ /* 0x001fe40007f9e0ff */
[----:B------:R-:W-:Y:S01]  /*21270*/  IMAD.X R35, R7, 0x1, R72, P5 ;  /* 0x0000000107237824 */ /* 0x000fe200028e0648 */
[----:B--2---:R-:W-:-:S04]  /*21280*/  IADD3 R8, P6, PT, R5, R68, RZ ;  /* 0x0000004405087210 */ /* 0x004fc80007fde0ff */
[----:B------:R-:W-:Y:S01]  /*21290*/  STL.64 [R1+0x800], R34 ;  /* 0x0008002201007387 */ /* 0x000fe20000100a00 */
[----:B------:R-:W-:Y:S01]  /*212a0*/  IMAD.X R9, R7, 0x1, R3, P6 ;  /* 0x0000000107097824 */ /* 0x000fe200030e0603 */
[----:B------:R-:W-:Y:S01]  /*212b0*/  IADD3 R10, P5, PT, R5, R70, RZ ;  /* 0x00000046050a7210 */ /* 0x000fe20007fbe0ff */
[C---:B------:R-:W-:Y:S01]  /*212c0*/  IMAD.X R13, R7.reuse, 0x1, R71, P4 ;  /* 0x00000001070d7824 */ /* 0x040fe200020e0647 */
[----:B------:R-:W-:Y:S02]  /*212d0*/  SHF.R.S32.HI R6, RZ, 0x1f, R4 ;  /* 0x0000001fff067819 */ /* 0x000fe40000011404 */
        /* <DEDUP_REMOVED lines=22> */
[----:B--2---:R-:W-:Y:S01]  /*21440*/  IADD3 R8, P6, PT, R5, R68, RZ ;  /* 0x0000004405087210 */ /* 0x004fe20007fde0ff */
[----:B------:R-:W-:Y:S04]  /*21450*/  STL [R1+0x808], R36 ;  /* 0x0008082401007387 */ /* 0x000fe80000100800 */
[----:B------:R-:W-:Y:S01]  /*21460*/  IMAD.X R9, R7, 0x1, R3, P6 ;  /* 0x0000000107097824 */ /* 0x000fe200030e0603 */
[----:B------:R-:W-:Y:S01]  /*21470*/  STL [R1+0x7f0], R37 ;  /* 0x0007f02501007387 */ /* 0x000fe20000100800 */
[----:B------:R-:W-:Y:S01]  /*21480*/  IADD3 R10, P5, PT, R5, R70, RZ ;  /* 0x00000046050a7210 */ /* 0x000fe20007fbe0ff */
[C---:B------:R-:W-:Y:S01]  /*21490*/  IMAD.X R13, R7.reuse, 0x1, R71, P4 ;  /* 0x00000001070d7824 */ /* 0x040fe200020e0647 */
[----:B------:R-:W-:Y:S01]  /*214a0*/  SHF.R.S32.HI R6, RZ, 0x1f, R4 ;  /* 0x0000001fff067819 */ /* 0x000fe20000011404 */
[----:B------:R0:W-:Y:S02]  /*214b0*/  STL.64 [R1+0x478], R8 ;  /* 0x0004780801007387 */ /* 0x0001e40000100a00 */
[----:B------:R-:W-:-:S02]  /*214c0*/  IMAD.X R11, R7, 0x1, R69, P5 ;  /* 0x00000001070b7824 */ /* 0x000fc400028e0645 */
        /* <DEDUP_REMOVED lines=32> */
[C---:B--2---:R-:W-:Y:S01]  /*216d0*/  IADD3 R12, P5, PT, R4.reuse, R2, RZ ;  /* 0x00000002040c7210 */ /* 0x044fe20007fbe0ff */
[----:B------:R-:W-:-:S03]  /*216e0*/  VIADD R5, R4, UR30 ;  /* 0x0000001e04057c36 */ /* 0x000fc60008000000 */
[----:B------:R2:W-:Y:S01]  /*216f0*/  STL.64 [R1+0x428], R8 ;  /* 0x0004280801007387 */ /* 0x0005e20000100a00 */
[----:B0-----:R-:W-:Y:S01]  /*21700*/  IADD3 R10, P6, PT, R4, R68, RZ ;  /* 0x00000044040a7210 */ /* 0x001fe20007fde0ff */
[C---:B------:R-:W-:Y:S01]  /*21710*/  IMAD.X R13, R6.reuse, 0x1, R71, P5 ;  /* 0x00000001060d7824 */ /* 0x040fe200028e0647 */
[----:B------:R-:W-:Y:S02]  /*21720*/  SHF.R.S32.HI R7, RZ, 0x1f, R5 ;  /* 0x0000001fff077819 */ /* 0x000fe40000011405 */
[----:B------:R-:W-:Y:S01]  /*21730*/  IADD3 R40, P5, PT, R5, R0, RZ ;  /* 0x0000000005287210 */ /* 0x000fe20007fbe0ff */
[----:B------:R-:W-:Y:S01]  /*21740*/  IMAD.X R11, R6, 0x1, R3, P6 ;  /* 0x00000001060b7824 */ /* 0x000fe200030e0603 */
[----:B--2---:R-:W-:Y:S01]  /*21750*/  IADD3 R8, P4, PT, R4, R70, RZ ;  /* 0x0000004604087210 */ /* 0x004fe20007f9e0ff */
[----:B------:R0:W-:Y:S04]  /*21760*/  STL.64 [R1+0x420], R12 ;  /* 0x0004200c01007387 */ /* 0x0001e80000100a00 */
[----:B------:R-:W-:Y:S01]  /*21770*/  IMAD.X R9, R6, 0x1, R69, P4 ;  /* 0x0000000106097824 */ /* 0x000fe200020e0645 */
[----:B------:R2:W-:Y:S01]  /*21780*/  STL.64 [R1+0x418], R10 ;  /* 0x0004180a01007387 */ /* 0x0005e20000100a00 */
[----:B------:R-:W-:-:S03]  /*21790*/  IMAD.X R41, R7, 0x1, R72, P5 ;  /* 0x0000000107297824 */ /* 0x000fc600028e0648 */
[----:B------:R3:W-:Y:S01]  /*217a0*/  STL.64 [R1+0x410], R8 ;  /* 0x0004100801007387 */ /* 0x0007e20000100a00 */
[C---:B0-----:R-:W-:Y:S02]  /*217b0*/  IADD3 R12, P6, PT, R5.reuse, R2, RZ ;  /* 0x00000002050c7210 */ /* 0x041fe40007fde0ff */
[----:B--2---:R-:W-:-:S03]  /*217c0*/  IADD3 R10, P4, PT, R5, R68, RZ ;  /* 0x00000044050a7210 */ /* 0x004fc60007f9e0ff */
[----:B------:R-:W-:Y:S01]  /*217d0*/  IMAD.X R13, R7, 0x1, R71, P6 ;  /* 0x00000001070d7824 */ /* 0x000fe200030e0647 */
[----:B---3--:R-:W-:Y:S01]  /*217e0*/  IADD3 R8, P5, PT, R5, R70, RZ ;  /* 0x0000004605087210 */ /* 0x008fe20007fbe0ff */
[----:B------:R-:W-:Y:S01]  /*217f0*/  IMAD.X R11, R7, 0x1, R3, P4 ;  /* 0x00000001070b7824 */ /* 0x000fe200020e0603 */
[----:B------:R-:W-:Y:S01]  /*21800*/  STL [R1+0x7e0], R40 ;  /* 0x0007e02801007387 */ /* 0x000fe20000100800 */
[----:B------:R-:W-:Y:S02]  /*21810*/  VIADD R4, R5, UR30 ;  /* 0x0000001e05047c36 */ /* 0x000fe40008000000 */
[----:B------:R-:W-:Y:S01]  /*21820*/  IMAD.X R9, R7, 0x1, R69, P5 ;  /* 0x0000000107097824 */ /* 0x000fe200028e0645 */
[----:B------:R-:W-:Y:S02]  /*21830*/  STL [R1+0x7c8], R41 ;  /* 0x0007c82901007387 */ /* 0x000fe40000100800 */
[----:B------:R-:W-:Y:S02]  /*21840*/  SHF.R.S32.HI R6, RZ, 0x1f, R4 ;  /* 0x0000001fff067819 */ /* 0x000fe40000011404 */
[----:B------:R0:W-:Y:S04]  /*21850*/  STL.64 [R1+0x400], R12 ;  /* 0x0004000c01007387 */ /* 0x0001e80000100a00 */
[----:B------:R-:W-:Y:S04]  /*21860*/  STL.64 [R1+0x358], R10 ;  /* 0x0003580a01007387 */ /* 0x000fe80000100a00 */
[----:B------:R2:W-:Y:S01]  /*21870*/  STL.64 [R1+0x350], R8 ;  /* 0x0003500801007387 */ /* 0x0005e20000100a00 */
[C---:B0-----:R-:W-:Y:S01]  /*21880*/  IADD3 R12, P4, PT, R4.reuse, R0, RZ ;  /* 0x00000000040c7210 */ /* 0x041fe20007f9e0ff */
[C---:B------:R-:W-:Y:S01]  /*21890*/  VIADD R5, R4.reuse, UR30 ;  /* 0x0000001e04057c36 */ /* 0x040fe20008000000 */
[----:B--2---:R-:W-:-:S03]  /*218a0*/  IADD3 R8, P5, PT, R4, R68, RZ ;  /* 0x0000004404087210 */ /* 0x004fc60007fbe0ff */
[C---:B------:R-:W-:Y:S02]  /*218b0*/  IMAD.X R13, R6.reuse, 0x1, R72, P4 ;  /* 0x00000001060d7824 */ /* 0x040fe400020e0648 */
[----:B------:R-:W-:-:S03]  /*218c0*/  IMAD.X R9, R6, 0x1, R3, P5 ;  /* 0x0000000106097824 */ /* 0x000fc600028e0603 */
[----:B------:R-:W-:Y:S01]  /*218d0*/  STL.64 [R1+0x348], R12 ;  /* 0x0003480c01007387 */ /* 0x000fe20000100a00 */
[C---:B------:R-:W-:Y:S02]  /*218e0*/  IADD3 R10, P6, PT, R4.reuse, R2, RZ ;  /* 0x00000002040a7210 */ /* 0x040fe40007fde0ff */
[----:B------:R-:W-:Y:S01]  /*218f0*/  SHF.R.S32.HI R7, RZ, 0x1f, R5 ;  /* 0x0000001fff077819 */ /* 0x000fe20000011405 */
[----:B------:R0:W-:Y:S01]  /*21900*/  STL.64 [R1+0x338], R8 ;  /* 0x0003380801007387 */ /* 0x0001e20000100a00 */
[----:B------:R-:W-:Y:S01]  /*21910*/  IADD3 R42, P4, PT, R4, R70, RZ ;  /* 0x00000046042a7210 */ /* 0x000fe20007f9e0ff */
[----:B------:R-:W-:Y:S01]  /*21920*/  IMAD.X R11, R6, 0x1, R71, P6 ;  /* 0x00000001060b7824 */ /* 0x000fe200030e0647 */
[----:B0-----:R-:W-:-:S04]  /*21930*/  IADD3 R8, P5, PT, R5, R0, RZ ;  /* 0x0000000005087210 */ /* 0x001fc80007fbe0ff */
[----:B------:R0:W-:Y:S01]  /*21940*/  STL.64 [R1+0x340], R10 ;  /* 0x0003400a01007387 */ /* 0x0001e20000100a00 */
[----:B------:R-:W-:Y:S01]  /*21950*/  IMAD.X R9, R7, 0x1, R72, P5 ;  /* 0x0000000107097824 */ /* 0x000fe200028e0648 */
[----:B------:R-:W-:Y:S01]  /*21960*/  IADD3 R12, P6, PT, R5, R2, RZ ;  /* 0x00000002050c7210 */ /* 0x000fe20007fde0ff */
[----:B------:R-:W-:-:S03]  /*21970*/  IMAD.X R43, R6, 0x1, R69, P4 ;  /* 0x00000001062b7824 */ /* 0x000fc600020e0645 */
        /* <DEDUP_REMOVED lines=8> */
[----:B------:R-:W-:Y:S01]  /*21a00*/  SHF.R.S32.HI R6, RZ, 0x1f, R4 ;  /* 0x0000001fff067819 */ /* 0x000fe20000011404 */
[----:B------:R2:W-:Y:S04]  /*21a10*/  STL.64 [R1+0x318], R10 ;  /* 0x0003180a01007387 */ /* 0x0005e80000100a00 */
[----:B------:R3:W-:Y:S01]  /*21a20*/  STL.64 [R1+0x310], R8 ;  /* 0x0003100801007387 */ /* 0x0007e20000100a00 */
[----:B0-----:R-:W-:-:S02]  /*21a30*/  IADD3 R12, P4, PT, R4, R0, RZ ;  /* 0x00000000040c7210 */ /* 0x001fc40007f9e0ff */
[----:B--2---:R-:W-:-:S03]  /*21a40*/  IADD3 R10, P6, PT, R4, R2, RZ ;  /* 0x00000002040a7210 */ /* 0x004fc60007fde0ff */
[----:B------:R-:W-:Y:S01]  /*21a50*/  IMAD.X R13, R6, 0x1, R72, P4 ;  /* 0x00000001060d7824 */ /* 0x000fe200020e0648 */
[----:B---3--:R-:W-:Y:S01]  /*21a60*/  IADD3 R8, P5, PT, R4, R68, RZ ;  /* 0x0000004404087210 */ /* 0x008fe20007fbe0ff */
[----:B------:R-:W-:Y:S01]  /*21a70*/  IMAD.X R11, R6, 0x1, R71, P6 ;  /* 0x00000001060b7824 */ /* 0x000fe200030e0647 */
[C---:B------:R-:W-:Y:S01]  /*21a80*/  IADD3 R44, P4, PT, R4.reuse, R70, RZ ;  /* 0x00000046042c7210 */ /* 0x040fe20007f9e0ff */
[----:B------:R-:W-:Y:S02]  /*21a90*/  VIADD R5, R4, UR30 ;  /* 0x0000001e04057c36 */ /* 0x000fe40008000000 */
[C---:B------:R-:W-:Y:S01]  /*21aa0*/  IMAD.X R9, R6.reuse, 0x1, R3, P5 ;  /* 0x0000000106097824 */ /* 0x040fe200028e0603 */
[----:B------:R-:W-:Y:S01]  /*21ab0*/  STL.64 [R1+0x308], R12 ;  /* 0x0003080c01007387 */ /* 0x000fe20000100a00 */
[----:B------:R-:W-:Y:S01]  /*21ac0*/  IMAD.X R45, R6, 0x1, R69, P4 ;  /* 0x00000001062d7824 */ /* 0x000fe200020e0645 */
[----:B------:R-:W-:Y:S02]  /*21ad0*/  SHF.R.S32.HI R7, RZ, 0x1f, R5 ;  /* 0x0000001fff077819 */ /* 0x000fe40000011405 */
[----:B------:R0:W-:Y:S04]  /*21ae0*/  STL.64 [R1+0x300], R10 ;  /* 0x0003000a01007387 */ /* 0x0001e80000100a00 */
[----:B------:R2:W-:Y:S01]  /*21af0*/  STL.64 [R1+0x2f8], R8 ;  /* 0x0002f80801007387 */ /* 0x0005e20000100a00 */
[C---:B------:R-:W-:Y:S01]  /*21b00*/  VIADD R4, R5.reuse, UR30 ;  /* 0x0000001e05047c36 */ /* 0x040fe20008000000 */
[----:B0-----:R-:W-:-:S02]  /*21b10*/  IADD3 R10, P5, PT, R5, R0, RZ ;  /* 0x00000000050a7210 */ /* 0x001fc40007fbe0ff */
[----:B--2---:R-:W-:-:S03]  /*21b20*/  IADD3 R8, P4, PT, R5, R68, RZ ;  /* 0x0000004405087210 */ /* 0x004fc60007f9e0ff */
[C---:B------:R-:W-:Y:S02]  /*21b30*/  IMAD.X R11, R7.reuse, 0x1, R72, P5 ;  /* 0x00000001070b7824 */ /* 0x040fe400028e0648 */
[----:B------:R-:W-:Y:S01]  /*21b40*/  IMAD.X R9, R7, 0x1, R3, P4 ;  /* 0x0000000107097824 */ /* 0x000fe200020e0603 */
[----:B------:R-:W-:Y:S02]  /*21b50*/  IADD3 R12, P6, PT, R5, R2, RZ ;  /* 0x00000002050c7210 */ /* 0x000fe40007fde0ff */
[----:B------:R0:W-:Y:S01]  /*21b60*/  STL.64 [R1+0x2e8], R10 ;  /* 0x0002e80a01007387 */ /* 0x0001e20000100a00 */
[----:B------:R-:W-:-:S03]  /*21b70*/  SHF.R.S32.HI R6, RZ, 0x1f, R4 ;  /* 0x0000001fff067819 */ /* 0x000fc60000011404 */
[----:B------:R2:W-:Y:S01]  /*21b80*/  STL.64 [R1+0x2d8], R8 ;  /* 0x0002d80801007387 */ /* 0x0005e20000100a00 */
[----:B------:R-:W-:Y:S01]  /*21b90*/  IMAD.X R13, R7, 0x1, R71, P6 ;  /* 0x00000001070d7824 */ /* 0x000fe200030e0647 */
[----:B0-----:R-:W-:Y:S02]  /*21ba0*/  IADD3 R10, P5, PT, R5, R70, RZ ;  /* 0x00000046050a7210 */ /* 0x001fe40007fbe0ff */
[----:B--2---:R-:W-:-:S03]  /*21bb0*/  IADD3 R8, P4, PT, R4, R0, RZ ;  /* 0x0000000004087210 */ /* 0x004fc60007f9e0ff */
[----:B------:R-:W-:Y:S01]  /*21bc0*/  IMAD.X R11, R7, 0x1, R69, P5 ;  /* 0x00000001070b7824 */ /* 0x000fe200028e0645 */
[----:B------:R0:W-:Y:S01]  /*21bd0*/  STL.64 [R1+0x2e0], R12 ;  /* 0x0002e00c01007387 */ /* 0x0001e20000100a00 */
[----:B------:R-:W-:-:S03]  /*21be0*/  IMAD.X R9, R6, 0x1, R72, P4 ;  /* 0x0000000106097824 */ /* 0x000fc600020e0648 */
[----:B------:R2:W-:Y:S01]  /*21bf0*/  STL.64 [R1+0x2d0], R10 ;  /* 0x0002d00a01007387 */ /* 0x0005e20000100a00 */
[----:B------:R-:W-:-:S03]  /*21c00*/  VIADD R5, R4, UR30 ;  /* 0x0000001e04057c36 */ /* 0x000fc60008000000 */
[----:B------:R3:W-:Y:S01]  /*21c10*/  STL.64 [R1+0x2c8], R8 ;  /* 0x0002c80801007387 */ /* 0x0007e20000100a00 */
[C---:B0-----:R-:W-:Y:S02]  /*21c20*/  IADD3 R12, P6, PT, R4.reuse, R2, RZ ;  /* 0x00000002040c7210 */ /* 0x041fe40007fde0ff */
[----:B--2---:R-:W-:-:S03]  /*21c30*/  IADD3 R10, P5, PT, R4, R68, RZ ;  /* 0x00000044040a7210 */ /* 0x004fc60007fbe0ff */
[----:B------:R-:W-:Y:S01]  /*21c40*/  IMAD.X R13, R6, 0x1, R71, P6 ;  /* 0x00000001060d7824 */ /* 0x000fe200030e0647 */
[----:B---3--:R-:W-:Y:S01]  /*21c50*/  IADD3 R8, P4, PT, R4, R70, RZ ;  /* 0x0000004604087210 */ /* 0x008fe20007f9e0ff */
[----:B------:R-:W-:Y:S01]  /*21c60*/  IMAD.X R11, R6, 0x1, R3, P5 ;  /* 0x00000001060b7824 */ /* 0x000fe200028e0603 */
[----:B------:R-:W-:-:S03]  /*21c70*/  SHF.R.S32.HI R7, RZ, 0x1f, R5 ;  /* 0x0000001fff077819 */ /* 0x000fc60000011405 */
[----:B------:R-:W-:Y:S01]  /*21c80*/  IMAD.X R9, R6, 0x1, R69, P4 ;  /* 0x0000000106097824 */ /* 0x000fe200020e0645 */
[----:B------:R-:W-:Y:S01]  /*21c90*/  IADD3 R46, P5, PT, R5, R0, RZ ;  /* 0x00000000052e7210 */ /* 0x000fe20007fbe0ff */
[----:B------:R0:W-:Y:S04]  /*21ca0*/  STL.64 [R1+0x2c0], R12 ;  /* 0x0002c00c01007387 */ /* 0x0001e80000100a00 */
[----:B------:R2:W-:Y:S01]  /*21cb0*/  STL.64 [R1+0x2b8], R10 ;  /* 0x0002b80a01007387 */ /* 0x0005e20000100a00 */
[----:B------:R-:W-:-:S03]  /*21cc0*/  IMAD.X R47, R7, 0x1, R72, P5 ;  /* 0x00000001072f7824 */ /* 0x000fc600028e0648 */
[----:B------:R3:W-:Y:S01]  /*21cd0*/  STL.64 [R1+0x2b0], R8 ;  /* 0x0002b00801007387 */ /* 0x0007e20000100a00 */
[C---:B0-----:R-:W-:Y:S02]  /*21ce0*/  IADD3 R12, P6, PT, R5.reuse, R2, RZ ;  /* 0x00000002050c7210 */ /* 0x041fe40007fde0ff */
[C---:B--2---:R-:W-:Y:S02]  /*21cf0*/  IADD3 R10, P5, PT, R5.reuse, R70, RZ ;  /* 0x00000046050a7210 */ /* 0x044fe40007fbe0ff */
[----:B---3--:R-:W-:Y:S01]  /*21d00*/  IADD3 R8, P4, PT, R5, R68, RZ ;  /* 0x0000004405087210 */ /* 0x008fe20007f9e0ff */
[----:B------:R-:W-:Y:S02]  /*21d10*/  IMAD.X R13, R7, 0x1, R71, P6 ;  /* 0x00000001070d7824 */ /* 0x000fe400030e0647 */
[----:B------:R-:W-:Y:S02]  /*21d20*/  VIADD R4, R5, UR30 ;  /* 0x0000001e05047c36 */ /* 0x000fe40008000000 */
[----:B------:R-:W-:-:S02]  /*21d30*/  IMAD.X R9, R7, 0x1, R3, P4 ;  /* 0x0000000107097824 */ /* 0x000fc400020e0603 */
[----:B------:R-:W-:Y:S01]  /*21d40*/  IMAD.X R11, R7, 0x1, R69, P5 ;  /* 0x00000001070b7824 */ /* 0x000fe200028e0645 */
[----:B------:R-:W-:Y:S02]  /*21d50*/  SHF.R.S32.HI R6, RZ, 0x1f, R4 ;  /* 0x0000001fff067819 */ /* 0x000fe40000011404 */
[----:B------:R0:W-:Y:S04]  /*21d60*/  STL.64 [R1+0x298], R8 ;  /* 0x0002980801007387 */ /* 0x0001e80000100a00 */
[----:B------:R-:W-:Y:S04]  /*21d70*/  STL.64 [R1+0x2a0], R12 ;  /* 0x0002a00c01007387 */ /* 0x000fe80000100a00 */
[----:B------:R2:W-:Y:S01]  /*21d80*/  STL.64 [R1+0x290], R10 ;  /* 0x0002900a01007387 */ /* 0x0005e20000100a00 */
[C---:B0-----:R-:W-:Y:S01]  /*21d90*/  IADD3 R8, P4, PT, R4.reuse, R0, RZ ;  /* 0x0000000004087210 */ /* 0x041fe20007f9e0ff */
[C---:B------:R-:W-:Y:S01]  /*21da0*/  VIADD R5, R4.reuse, UR30 ;  /* 0x0000001e04057c36 */ /* 0x040fe20008000000 */
[----:B--2---:R-:W-:-:S03]  /*21db0*/  IADD3 R10, P5, PT, R4, R68, RZ ;  /* 0x00000044040a7210 */ /* 0x004fc60007fbe0ff */
[----:B------:R-:W-:Y:S01]  /*21dc0*/  IMAD.X R9, R6, 0x1, R72, P4 ;  /* 0x0000000106097824 */ /* 0x000fe200020e0648 */
[----:B------:R-:W-:Y:S01]  /*21dd0*/  IADD3 R14, P6, PT, R4, R2, RZ ;  /* 0x00000002040e7210 */ /* 0x000fe20007fde0ff */
[----:B------:R-:W-:Y:S01]  /*21de0*/  IMAD.X R11, R6, 0x1, R3, P5 ;  /* 0x00000001060b7824 */ /* 0x000fe200028e0603 */
[----:B------:R-:W-:Y:S02]  /*21df0*/  IADD3 R12, P4, PT, R4, R70, RZ ;  /* 0x00000046040c7210 */ /* 0x000fe40007f9e0ff */
[----:B------:R0:W-:Y:S01]  /*21e00*/  STL.64 [R1+0x288], R8 ;  /* 0x0002880801007387 */ /* 0x0001e20000100a00 */
[----:B------:R-:W-:-:S03]  /*21e10*/  IMAD.X R15, R6, 0x1, R71, P6 ;  /* 0x00000001060f7824 */ /* 0x000fc600030e0647 */
[----:B------:R2:W-:Y:S01]  /*21e20*/  STL.64 [R1+0x278], R10 ;  /* 0x0002780a01007387 */ /* 0x0005e20000100a00 */
[----:B------:R-:W-:Y:S01]  /*21e30*/  IMAD.X R13, R6, 0x1, R69, P4 ;  /* 0x00000001060d7824 */ /* 0x000fe200020e0645 */
[----:B0-----:R-:W-:Y:S02]  /*21e40*/  SHF.R.S32.HI R8, RZ, 0x1f, R5 ;  /* 0x0000001fff087819 */ /* 0x001fe40000011405 */
[C---:B--2---:R-:W-:Y:S01]  /*21e50*/  IADD3 R10, P5, PT, R5.reuse, R0, RZ ;  /* 0x00000000050a7210 */ /* 0x044fe20007fbe0ff */
[----:B------:R-:W-:Y:S04]  /*21e60*/  STL.64 [R1+0x280], R14 ;  /* 0x0002800e01007387 */ /* 0x000fe80000100a00 */
[----:B------:R-:W-:Y:S01]  /*21e70*/  IMAD.X R11, R8, 0x1, R72, P5 ;  /* 0x00000001080b7824 */ /* 0x000fe200028e0648 */
[----:B------:R0:W-:Y:S04]  /*21e80*/  STL.64 [R1+0x270], R12 ;  /* 0x0002700c01007387 */ /* 0x0001e80000100a00 */
[----:B------:R2:W-:Y:S01]  /*21e90*/  STL.64 [R1+0x268], R10 ;  /* 0x0002680a01007387 */ /* 0x0005e20000100a00 */
[C---:B------:R-:W-:Y:S01]  /*21ea0*/  VIADD R4, R5.reuse, UR30 ;  /* 0x0000001e05047c36 */ /* 0x040fe20008000000 */
[----:B0-----:R-:W-:-:S02]  /*21eb0*/  IADD3 R12, P4, PT, R5, R68, RZ ;  /* 0x00000044050c7210 */ /* 0x001fc40007f9e0ff */
[----:B--2---:R-:W-:-:S03]  /*21ec0*/  IADD3 R10, P5, PT, R5, R70, RZ ;  /* 0x00000046050a7210 */ /* 0x004fc60007fbe0ff */
[C---:B------:R-:W-:Y:S01]  /*21ed0*/  IMAD.X R13, R8.reuse, 0x1, R3, P4 ;  /* 0x00000001080d7824 */ /* 0x040fe200020e0603 */
[----:B------:R-:W-:Y:S01]  /*21ee0*/  IADD3 R48, P6, PT, R5, R2, RZ ;  /* 0x0000000205307210 */ /* 0x000fe20007fde0ff */
[----:B------:R-:W-:-:S03]  /*21ef0*/  IMAD.X R11, R8, 0x1, R69, P5 ;  /* 0x00000001080b7824 */ /* 0x000fc600028e0645 */
[----:B------:R0:W-:Y:S01]  /*21f00*/  STL.64 [R1+0x258], R12 ;  /* 0x0002580c01007387 */ /* 0x0001e20000100a00 */
[----:B------:R-:W-:Y:S01]  /*21f10*/  SHF.R.S32.HI R7, RZ, 0x1f, R4 ;  /* 0x0000001fff077819 */ /* 0x000fe20000011404 */
[----:B------:R-:W-:Y:S02]  /*21f20*/  IMAD.X R49, R8, 0x1, R71, P6 ;  /* 0x0000000108317824 */ /* 0x000fe400030e0647 */
[----:B------:R2:W-:Y:S01]  /*21f30*/  STL.64 [R1+0x250], R10 ;  /* 0x0002500a01007387 */ /* 0x0005e20000100a00 */
[C---:B------:R-:W-:Y:S02]  /*21f40*/  IADD3 R50, P5, PT, R4.reuse, R68, RZ ;  /* 0x0000004404327210 */ /* 0x040fe40007fbe0ff */
[C---:B0-----:R-:W-:Y:S02]  /*21f50*/  IADD3 R12, P4, PT, R4.reuse, R0, RZ ;  /* 0x00000000040c7210 */ /* 0x041fe40007f9e0ff */
[----:B--2---:R-:W-:-:S03]  /*21f60*/  IADD3 R10, P6, PT, R4, R2, RZ ;  /* 0x00000002040a7210 */ /* 0x004fc60007fde0ff */
[C---:B------:R-:W-:Y:S02]  /*21f70*/  IMAD.X R13, R7.reuse, 0x1, R72, P4 ;  /* 0x00000001070d7824 */ /* 0x040fe400020e0648 */
[C---:B------:R-:W-:Y:S02]  /*21f80*/  VIADD R6, R4.reuse, UR30 ;  /* 0x0000001e04067c36 */ /* 0x040fe40008000000 */
[C---:B------:R-:W-:Y:S01]  /*21f90*/  IMAD.X R11, R7.reuse, 0x1, R71, P6 ;  /* 0x00000001070b7824 */ /* 0x040fe200030e0647 */
[----:B------:R0:W-:Y:S01]  /*21fa0*/  STL.64 [R1+0x248], R12 ;  /* 0x0002480c01007387 */ /* 0x0001e20000100a00 */
[----:B------:R-:W-:Y:S01]  /*21fb0*/  IMAD.X R51, R7, 0x1, R3, P5 ;  /* 0x0000000107337824 */ /* 0x000fe200028e0603 */
[----:B------:R-:W-:Y:S02]  /*21fc0*/  SHF.R.S32.HI R8, RZ, 0x1f, R6 ;  /* 0x0000001fff087819 */ /* 0x000fe40000011406 */
[----:B------:R2:W-:Y:S01]  /*21fd0*/  STL.64 [R1+0x240], R10 ;  /* 0x0002400a01007387 */ /* 0x0005e20000100a00 */
[----:B0-----:R-:W-:-:S02]  /*21fe0*/  IADD3 R12, P4, PT, R4, R70, RZ ;  /* 0x00000046040c7210 */ /* 0x001fc40007f9e0ff */
[----:B--2---:R-:W-:-:S03]  /*21ff0*/  IADD3 R10, P5, PT, R6, R0, RZ ;  /* 0x00000000060a7210 */ /* 0x004fc60007fbe0ff */
[----:B------:R-:W-:Y:S02]  /*22000*/  IMAD.X R13, R7, 0x1, R69, P4 ;  /* 0x00000001070d7824 */ /* 0x000fe400020e0645 */
[----:B------:R-:W-:-:S03]  /*22010*/  IMAD.X R11, R8, 0x1, R72, P5 ;  /* 0x00000001080b7824 */ /* 0x000fc600028e0648 */
[----:B------:R0:W-:Y:S01]  /*22020*/  STL.64 [R1+0x230], R12 ;  /* 0x0002300c01007387 */ /* 0x0001e20000100a00 */
[----:B------:R-:W-:-:S03]  /*22030*/  IADD3 R14, P6, PT, R6, R2, RZ ;  /* 0x00000002060e7210 */ /* 0x000fc60007fde0ff */
[----:B------:R2:W-:Y:S01]  /*22040*/  STL.64 [R1+0x228], R10 ;  /* 0x0002280a01007387 */ /* 0x0005e20000100a00 */
[C---:B------:R-:W-:Y:S01]  /*22050*/  VIADD R5, R6.reuse, UR30 ;  /* 0x0000001e06057c36 */ /* 0x040fe20008000000 */
[C---:B0-----:R-:W-:Y:S02]  /*22060*/  IADD3 R12, P4, PT, R6.reuse, R68, RZ ;  /* 0x00000044060c7210 */ /* 0x041fe40007f9e0ff */
[----:B--2---:R-:W-:-:S03]  /*22070*/  IADD3 R10, P5, PT, R6, R70, RZ ;  /* 0x00000046060a7210 */ /* 0x004fc60007fbe0ff */
[C---:B------:R-:W-:Y:S02]  /*22080*/  IMAD.X R13, R8.reuse, 0x1, R3, P4 ;  /* 0x00000001080d7824 */ /* 0x040fe400020e0603 */
[C---:B------:R-:W-:Y:S02]  /*22090*/  IMAD.X R15, R8.reuse, 0x1, R71, P6 ;  /* 0x00000001080f7824 */ /* 0x040fe400030e0647 */
[----:B------:R-:W-:Y:S01]  /*220a0*/  IMAD.X R11, R8, 0x1, R69, P5 ;  /* 0x00000001080b7824 */ /* 0x000fe200028e0645 */
[----:B------:R0:W-:Y:S01]  /*220b0*/  STL.64 [R1+0x218], R12 ;  /* 0x0002180c01007387 */ /* 0x0001e20000100a00 */
[----:B------:R-:W-:-:S03]  /*220c0*/  SHF.R.S32.HI R7, RZ, 0x1f, R5 ;  /* 0x0000001fff077819 */ /* 0x000fc60000011405 */
[----:B------:R-:W-:Y:S04]  /*220d0*/  STL.64 [R1+0x220], R14 ;  /* 0x0002200e01007387 */ /* 0x000fe80000100a00 */
[----:B------:R2:W-:Y:S01]  /*220e0*/  STL.64 [R1+0x210], R10 ;  /* 0x0002100a01007387 */ /* 0x0005e20000100a00 */
[C---:B0-----:R-:W-:Y:S01]  /*220f0*/  IADD3 R12, P4, PT, R5.reuse, R0, RZ ;  /* 0x00000000050c7210 */ /* 0x041fe20007f9e0ff */
[C---:B------:R-:W-:Y:S01]  /*22100*/  VIADD R4, R5.reuse, UR30 ;  /* 0x0000001e05047c36 */ /* 0x040fe20008000000 */
[C---:B------:R-:W-:Y:S02]  /*22110*/  IADD3 R52, P5, PT, R5.reuse, R68, RZ ;  /* 0x0000004405347210 */ /* 0x040fe40007fbe0ff */
        /* <DEDUP_REMOVED lines=9> */
[----:B------:R-:W-:Y:S02]  /*221b0*/  IMAD.X R13, R7, 0x1, R69, P4 ;  /* 0x00000001070d7824 */ /* 0x000fe400020e0645 */
[----:B------:R-:W-:-:S03]  /*221c0*/  IMAD.X R11, R8, 0x1, R72, P5 ;  /* 0x00000001080b7824 */ /* 0x000fc600028e0648 */
[----:B------:R-:W-:Y:S04]  /*221d0*/  STL.64 [R1+0x150], R12 ;  /* 0x0001500c01007387 */ /* 0x000fe80000100a00 */
[----:B------:R0:W-:Y:S01]  /*221e0*/  STL.64 [R1+0x148], R10 ;  /* 0x0001480a01007387 */ /* 0x0001e20000100a00 */
[C---:B------:R-:W-:Y:S01]  /*221f0*/  IADD3 R14, P6, PT, R4.reuse, R2, RZ ;  /* 0x00000002040e7210 */ /* 0x040fe20007fde0ff */
[C---:B------:R-:W-:Y:S01]  /*22200*/  VIADD R6, R4.reuse, UR30 ;  /* 0x0000001e04067c36 */ /* 0x040fe20008000000 */
[----:B0-----:R-:W-:-:S05]  /*22210*/  IADD3 R10, P5, PT, R4, R70, RZ ;  /* 0x00000046040a7210 */ /* 0x001fca0007fbe0ff */
        /* <DEDUP_REMOVED lines=8> */
[----:B------:R-:W-:Y:S02]  /*222a0*/  STL.64 [R1+0x138], R12 ;  /* 0x0001380c01007387 */ /* 0x000fe40000100a00 */
[----:B------:R-:W-:Y:S01]  /*222b0*/  IMAD.X R11, R7, 0x1, R72, P6 ;  /* 0x00000001070b7824 */ /* 0x000fe200030e0648 */
[----:B--2---:R-:W-:-:S04]  /*222c0*/  IADD3 R14, P5, PT, R6, R2, RZ ;  /* 0x00000002060e7210 */ /* 0x004fc80007fbe0ff */
[----:B------:R0:W-:Y:S01]  /*222d0*/  STL.64 [R1+0x128], R10 ;  /* 0x0001280a01007387 */ /* 0x0001e20000100a00 */
[C---:B------:R-:W-:Y:S02]  /*222e0*/  IMAD.X R15, R7.reuse, 0x1, R71, P5 ;  /* 0x00000001070f7824 */ /* 0x040fe400028e0647 */
[C---:B------:R-:W-:Y:S01]  /*222f0*/  VIADD R5, R6.reuse, UR30 ;  /* 0x0000001e06057c36 */ /* 0x040fe20008000000 */
[C---:B0-----:R-:W-:Y:S02]  /*22300*/  IADD3 R10, P6, PT, R6.reuse, R70, RZ ;  /* 0x00000046060a7210 */ /* 0x041fe40007fde0ff */
[----:B------:R-:W-:Y:S03]  /*22310*/  STL.64 [R1+0x120], R14 ;  /* 0x0001200e01007387 */ /* 0x000fe60000100a00 */
[----:B------:R-:W-:Y:S01]  /*22320*/  IMAD.X R11, R7, 0x1, R69, P6 ;  /* 0x00000001070b7824 */ /* 0x000fe200030e0645 */
[----:B------:R-:W-:-:S02]  /*22330*/  IADD3 R12, P4, PT, R6, R68, RZ ;  /* 0x00000044060c7210 */ /* 0x000fc40007f9e0ff */
[----:B------:R-:W-:Y:S02]  /*22340*/  SHF.R.S32.HI R6, RZ, 0x1f, R5 ;  /* 0x0000001fff067819 */ /* 0x000fe40000011405 */
[----:B------:R0:W-:Y:S01]  /*22350*/  STL.64 [R1+0x110], R10 ;  /* 0x0001100a01007387 */ /* 0x0001e20000100a00 */
[----:B------:R-:W-:Y:S02]  /*22360*/  IMAD.X R13, R7, 0x1, R3, P4 ;  /* 0x00000001070d7824 */ /* 0x000fe400020e0603 */
[C---:B------:R-:W-:Y:S01]  /*22370*/  VIADD R4, R5.reuse, UR30 ;  /* 0x0000001e05047c36 */ /* 0x040fe20008000000 */
[C---:B0-----:R-:W-:Y:S02]  /*22380*/  IADD3 R10, P6, PT, R5.reuse, R0, RZ ;  /* 0x00000000050a7210 */ /* 0x041fe40007fde0ff */
[----:B------:R-:W-:Y:S03]  /*22390*/  STL.64 [R1+0x118], R12 ;  /* 0x0001180c01007387 */ /* 0x000fe60000100a00 */
[----:B------:R-:W-:Y:S01]  /*223a0*/  IMAD.X R11, R6, 0x1, R72, P6 ;  /* 0x00000001060b7824 */ /* 0x000fe200030e0648 */
[----:B------:R-:W-:Y:S01]  /*223b0*/  IADD3 R22, P4, PT, R5, R68, RZ ;  /* 0x0000004405167210 */ /* 0x000fe20007f9e0ff */
[----:B------:R-:W-:-:S03]  /*223c0*/  VIADD R9, R4, UR30 ;  /* 0x0000001e04097c36 */ /* 0x000fc60008000000 */
[----:B------:R0:W-:Y:S01]  /*223d0*/  STL.64 [R1+0x108], R10 ;  /* 0x0001080a01007387 */ /* 0x0001e20000100a00 */
[----:B------:R-:W-:Y:S01]  /*223e0*/  VIADD R14, R9, UR30 ;  /* 0x0000001e090e7c36 */ /* 0x000fe20008000000 */
[C---:B------:R-:W-:Y:S01]  /*223f0*/  IADD3 R54, P5, PT, R5.reuse, R2, RZ ;  /* 0x0000000205367210 */ /* 0x040fe20007fbe0ff */
[----:B------:R-:W-:Y:S01]  /*22400*/  IMAD.X R23, R6, 0x1, R3, P4 ;  /* 0x0000000106177824 */ /* 0x000fe200020e0603 */
[----:B0-----:R-:W-:-:S05]  /*22410*/  IADD3 R10, P6, PT, R5, R70, RZ ;  /* 0x00000046050a7210 */ /* 0x001fca0007fde0ff */
[----:B------:R-:W-:Y:S01]  /*22420*/  IMAD.X R11, R6, 0x1, R69, P6 ;  /* 0x00000001060b7824 */ /* 0x000fe200030e0645 */
[----:B------:R-:W-:Y:S01]  /*22430*/  SHF.R.S32.HI R5, RZ, 0x1f, R4 ;  /* 0x0000001fff057819 */ /* 0x000fe20000011404 */
[----:B------:R-:W-:Y:S01]  /*22440*/  VIADD R13, R14, UR30 ;  /* 0x0000001e0e0d7c36 */ /* 0x000fe20008000000 */
[----:B------:R-:W-:Y:S01]  /*22450*/  IADD3 R24, P6, PT, R4, R0, RZ ;  /* 0x0000000004187210 */ /* 0x000fe20007fde0ff */
[----:B------:R-:W-:Y:S01]  /*22460*/  IMAD.X R55, R6, 0x1, R71, P5 ;  /* 0x0000000106377824 */ /* 0x000fe200028e0647 */
[----:B------:R-:W-:Y:S01]  /*22470*/  STL.64 [R1+0xf0], R10 ;  /* 0x0000f00a01007387 */ /* 0x000fe20000100a00 */
[----:B------:R-:W-:-:S03]  /*22480*/  VIADD R12, R13, UR30 ;  /* 0x0000001e0d0c7c36 */ /* 0x000fc60008000000 */
[----:B------:R0:W-:Y:S01]  /*22490*/  STL.64 [R1+0xf8], R22 ;  /* 0x0000f81601007387 */ /* 0x0001e20000100a00 */
[----:B------:R-:W-:Y:S01]  /*224a0*/  IMAD.X R25, R5, 0x1, R72, P6 ;  /* 0x0000000105197824 */ /* 0x000fe200030e0648 */
[C---:B------:R-:W-:Y:S02]  /*224b0*/  IADD3 R6, P6, PT, R4.reuse, R70, RZ ;  /* 0x0000004604067210 */ /* 0x040fe40007fde0ff */
[----:B0-----:R-:W-:Y:S01]  /*224c0*/  IADD3 R22, P5, PT, R4, R2, RZ ;  /* 0x0000000204167210 */ /* 0x001fe20007fbe0ff */
[----:B------:R-:W-:-:S04]  /*224d0*/  VIADD R11, R12, UR30 ;  /* 0x0000001e0c0b7c36 */ /* 0x000fc80008000000 */
[----:B------:R-:W-:Y:S01]  /*224e0*/  IMAD.X R23, R5, 0x1, R71, P5 ;  /* 0x0000000105177824 */ /* 0x000fe200028e0647 */
[----:B------:R-:W-:Y:S01]  /*224f0*/  STL.64 [R1+0xe8], R24 ;  /* 0x0000e81801007387 */ /* 0x000fe20000100a00 */
[----:B------:R-:W-:Y:S01]  /*22500*/  IADD3 R56, P4, PT, R4, R68, RZ ;  /* 0x0000004404387210 */ /* 0x000fe20007f9e0ff */
[----:B------:R-:W-:Y:S01]  /*22510*/  VIADD R10, R11, UR30 ;  /* 0x0000001e0b0a7c36 */ /* 0x000fe20008000000 */
[----:B------:R-:W-:Y:S01]  /*22520*/  SHF.R.S32.HI R4, RZ, 0x1f, R9 ;  /* 0x0000001fff047819 */ /* 0x000fe20000011409 */
[----:B------:R-:W-:Y:S01]  /*22530*/  IMAD.X R7, R5, 0x1, R69, P6 ;  /* 0x0000000105077824 */ /* 0x000fe200030e0645 */
[----:B------:R0:W-:Y:S01]  /*22540*/  STL.64 [R1+0xe0], R22 ;  /* 0x0000e01601007387 */ /* 0x0001e20000100a00 */
[----:B------:R-:W-:Y:S01]  /*22550*/  IADD3 R28, P5, PT, R9, R2, RZ ;  /* 0x00000002091c7210 */ /* 0x000fe20007fbe0ff */
[----:B------:R-:W-:Y:S02]  /*22560*/  VIADD R8, R10, UR30 ;  /* 0x0000001e0a087c36 */ /* 0x000fe40008000000 */
[----:B------:R-:W-:Y:S01]  /*22570*/  IMAD.X R57, R5, 0x1, R3, P4 ;  /* 0x0000000105397824 */ /* 0x000fe200020e0603 */
[----:B------:R2:W-:Y:S01]  /*22580*/  STL.64 [R1+0xd0], R6 ;  /* 0x0000d00601007387 */ /* 0x0005e20000100a00 */
[----:B------:R-:W-:Y:S01]  /*22590*/  IMAD.X R29, R4, 0x1, R71, P5 ;  /* 0x00000001041d7824 */ /* 0x000fe200028e0647 */
[----:B0-----:R-:W-:-:S02]  /*225a0*/  IADD3 R22, P6, PT, R9, R0, RZ ;  /* 0x0000000009167210 */ /* 0x001fc40007fde0ff */
[----:B------:R-:W-:-:S03]  /*225b0*/  IADD3 R24, P4, PT, R9, R68, RZ ;  /* 0x0000004409187210 */ /* 0x000fc60007f9e0ff */
[----:B------:R-:W-:Y:S02]  /*225c0*/  IMAD.X R23, R4, 0x1, R72, P6 ;  /* 0x0000000104177824 */ /* 0x000fe400030e0648 */
[----:B--2---:R-:W-:Y:S01]  /*225d0*/  VIADD R7, R8, UR30 ;  /* 0x0000001e08077c36 */ /* 0x004fe20008000000 */
[----:B------:R-:W-:Y:S01]  /*225e0*/  SHF.R.S32.HI R16, RZ, 0x1f, R14 ;  /* 0x0000001fff107819 */ /* 0x000fe2000001140e */
[----:B------:R-:W-:Y:S01]  /*225f0*/  IMAD.X R25, R4, 0x1, R3, P4 ;  /* 0x0000000104197824 */ /* 0x000fe200020e0603 */
[----:B------:R0:W-:Y:S01]  /*22600*/  STL.64 [R1+0xc8], R22 ;  /* 0x0000c81601007387 */ /* 0x0001e20000100a00 */
[----:B------:R-:W-:-:S03]  /*22610*/  VIADD R6, R7, UR30 ;  /* 0x0000001e07067c36 */ /* 0x000fc60008000000 */
[----:B------:R2:W-:Y:S01]  /*22620*/  STL.64 [R1+0xc0], R28 ;  /* 0x0000c01c01007387 */ /* 0x0005e20000100a00 */
[----:B------:R-:W-:Y:S01]  /*22630*/  VIADD R5, R6, UR30 ;  /* 0x0000001e06057c36 */ /* 0x000fe20008000000 */
[----:B0-----:R-:W-:Y:S02]  /*22640*/  IADD3 R22, P6, PT, R9, R70, RZ ;  /* 0x0000004609167210 */ /* 0x001fe40007fde0ff */
[----:B--2---:R-:W-:-:S03]  /*22650*/  IADD3 R28, P5, PT, R14, R0, RZ ;  /* 0x000000000e1c7210 */ /* 0x004fc60007fbe0ff */
[----:B------:R-:W-:Y:S01]  /*22660*/  IMAD.X R23, R4, 0x1, R69, P6 ;  /* 0x0000000104177824 */ /* 0x000fe200030e0645 */
[----:B------:R0:W-:Y:S01]  /*22670*/  STL.64 [R1+0xb8], R24 ;  /* 0x0000b81801007387 */ /* 0x0001e20000100a00 */
[----:B------:R-:W-:Y:S02]  /*22680*/  VIADD R4, R5, UR30 ;  /* 0x0000001e05047c36 */ /* 0x000fe40008000000 */
[----:B------:R-:W-:Y:S01]  /*22690*/  IMAD.X R29, R16, 0x1, R72, P5 ;  /* 0x00000001101d7824 */ /* 0x000fe200028e0648 */
[----:B------:R2:W-:Y:S01]  /*226a0*/  STL.64 [R1+0xb0], R22 ;  /* 0x0000b01601007387 */ /* 0x0005e20000100a00 */
[----:B------:R-:W-:Y:S01]  /*226b0*/  VIADD R9, R4, UR30 ;  /* 0x0000001e04097c36 */ /* 0x000fe20008000000 */
[C---:B0-----:R-:W-:Y:S02]  /*226c0*/  IADD3 R24, P6, PT, R14.reuse, R2, RZ ;  /* 0x000000020e187210 */ /* 0x041fe40007fde0ff */
[----:B------:R-:W-:Y:S01]  /*226d0*/  STL.64 [R1+0x98], R28 ;  /* 0x0000981c01007387 */ /* 0x000fe20000100a00 */
[----:B--2---:R-:W-:-:S02]  /*226e0*/  IADD3 R22, P4, PT, R14, R68, RZ ;  /* 0x000000440e167210 */ /* 0x004fc40007f9e0ff */
[----:B------:R-:W-:Y:S01]  /*226f0*/  IMAD.X R25, R16, 0x1, R71, P6 ;  /* 0x0000000110197824 */ /* 0x000fe200030e0647 */
[----:B------:R-:W2:Y:S01]  /*22700*/  LDL.LU R62, [R1+0x560] ;  /* 0x00056000013e7983 */ /* 0x000ea20000300800 */
[----:B------:R-:W-:-:S03]  /*22710*/  IADD3 R58, P5, PT, R14, R70, RZ ;  /* 0x000000460e3a7210 */ /* 0x000fc60007fbe0ff */
[----:B------:R-:W2:Y:S01]  /*22720*/  LDL.LU R63, [R1+0x564] ;  /* 0x00056400013f7983 */ /* 0x000ea20000300800 */
[----:B------:R-:W-:Y:S01]  /*22730*/  IMAD.X R23, R16, 0x1, R3, P4 ;  /* 0x0000000110177824 */ /* 0x000fe200020e0603 */
[----:B------:R-:W-:Y:S02]  /*22740*/  SHF.R.S32.HI R14, RZ, 0x1f, R9 ;  /* 0x0000001fff0e7819 */ /* 0x000fe40000011409 */
[----:B------:R0:W-:Y:S04]  /*22750*/  STL.64 [R1+0x90], R24 ;  /* 0x0000901801007387 */ /* 0x0001e80000100a00 */
[----:B------:R3:W-:Y:S01]  /*22760*/  STL.64 [R1+0x88], R22 ;  /* 0x0000881601007387 */ /* 0x0007e20000100a00 */
[C---:B0-----:R-:W-:Y:S02]  /*22770*/  IADD3 R24, P6, PT, R9.reuse, R0, RZ ;  /* 0x0000000009187210 */ /* 0x041fe40007fde0ff */
[----:B---3--:R-:W-:-:S03]  /*22780*/  IADD3 R22, P4, PT, R9, R2, RZ ;  /* 0x0000000209167210 */ /* 0x008fc60007f9e0ff */
[--C-:B------:R-:W-:Y:S01]  /*22790*/  IMAD.X R25, R14, 0x1, R72.reuse, P6 ;  /* 0x000000010e197824 */ /* 0x100fe200030e0648 */
[----:B------:R-:W-:Y:S01]  /*227a0*/  SHF.R.S32.HI R15, RZ, 0x1f, R13 ;  /* 0x0000001fff0f7819 */ /* 0x000fe2000001140d */
[----:B------:R-:W-:Y:S01]  /*227b0*/  IMAD.X R59, R16, 0x1, R69, P5 ;  /* 0x00000001103b7824 */ /* 0x000fe200028e0645 */
[----:B------:R-:W-:Y:S01]  /*227c0*/  IADD3 R28, P5, PT, R13, R0, RZ ;  /* 0x000000000d1c7210 */ /* 0x000fe20007fbe0ff */
[----:B------:R-:W-:Y:S01]  /*227d0*/  IMAD.X R23, R14, 0x1, R71, P4 ;  /* 0x000000010e177824 */ /* 0x000fe200020e0647 */
[----:B------:R0:W-:Y:S03]  /*227e0*/  STL.64 [R1+0xa8], R24 ;  /* 0x0000a81801007387 */ /* 0x0001e60000100a00 */
[----:B------:R-:W-:Y:S01]  /*227f0*/  IMAD.X R29, R15, 0x1, R72, P5 ;  /* 0x000000010f1d7824 */ /* 0x000fe200028e0648 */
[----:B------:R3:W-:Y:S01]  /*22800*/  STL.64 [R1+0xa0], R22 ;  /* 0x0000a01601007387 */ /* 0x0007e20000100a00 */
[----:B0-----:R-:W-:-:S02]  /*22810*/  IADD3 R24, P6, PT, R13, R2, RZ ;  /* 0x000000020d187210 */ /* 0x001fc40007fde0ff */
[----:B---3--:R-:W-:-:S03]  /*22820*/  IADD3 R22, P4, PT, R13, R68, RZ ;  /* 0x000000440d167210 */ /* 0x008fc60007f9e0ff */
[C---:B------:R-:W-:Y:S01]  /*22830*/  IMAD.X R25, R15.reuse, 0x1, R71, P6 ;  /* 0x000000010f197824 */ /* 0x040fe200030e0647 */
[----:B------:R0:W-:Y:S01]  /*22840*/  STL.64 [R1+0x70], R28 ;  /* 0x0000701c01007387 */ /* 0x0001e20000100a00 */
[----:B------:R-:W-:-:S03]  /*22850*/  IMAD.X R23, R15, 0x1, R3, P4 ;  /* 0x000000010f177824 */ /* 0x000fc600020e0603 */
[----:B------:R3:W-:Y:S04]  /*22860*/  STL.64 [R1+0x68], R24 ;  /* 0x0000681801007387 */ /* 0x0007e80000100a00 */
[----:B------:R1:W-:Y:S01]  /*22870*/  STL.64 [R1+0x60], R22 ;  /* 0x0000601601007387 */ /* 0x0003e20000100a00 */
[----:B0-----:R-:W-:Y:S02]  /*22880*/  IADD3 R28, P5, PT, R13, R70, RZ ;  /* 0x000000460d1c7210 */ /* 0x001fe40007fbe0ff */
[C---:B---3--:R-:W-:Y:S02]  /*22890*/  IADD3 R24, P6, PT, R9.reuse, R68, RZ ;  /* 0x0000004409187210 */ /* 0x048fe40007fde0ff */
[----:B-1----:R-:W-:-:S03]  /*228a0*/  IADD3 R22, P4, PT, R9, R70, RZ ;  /* 0x0000004609167210 */ /* 0x002fc60007f9e0ff */
[C---:B------:R-:W-:Y:S02]  /*228b0*/  IMAD.X R25, R14.reuse, 0x1, R3, P6 ;  /* 0x000000010e197824 */ /* 0x040fe400030e0603 */
[--C-:B------:R-:W-:Y:S01]  /*228c0*/  IMAD.X R29, R15, 0x1, R69.reuse, P5 ;  /* 0x000000010f1d7824 */ /* 0x100fe200028e0645 */
[----:B------:R-:W-:Y:S01]  /*228d0*/  SHF.R.S32.HI R13, RZ, 0x1f, R12 ;  /* 0x0000001fff0d7819 */ /* 0x000fe2000001140c */
[----:B------:R-:W-:Y:S01]  /*228e0*/  IMAD.X R23, R14, 0x1, R69, P4 ;  /* 0x000000010e177824 */ /* 0x000fe200020e0645 */
[----:B------:R0:W-:Y:S04]  /*228f0*/  STL.64 [R1+0x78], R24 ;  /* 0x0000781801007387 */ /* 0x0001e80000100a00 */
[----:B------:R-:W-:Y:S04]  /*22900*/  STL.64 [R1+0x50], R28 ;  /* 0x0000501c01007387 */ /* 0x000fe80000100a00 */
[----:B------:R1:W-:Y:S01]  /*22910*/  STL.64 [R1+0x58], R22 ;  /* 0x0000581601007387 */ /* 0x0003e20000100a00 */
[----:B0-----:R-:W-:-:S05]  /*22920*/  IADD3 R24, P6, PT, R12, R0, RZ ;  /* 0x000000000c187210 */ /* 0x001fca0007fde0ff */
[----:B------:R-:W-:Y:S01]  /*22930*/  IMAD.X R25, R13, 0x1, R72, P6 ;  /* 0x000000010d197824 */ /* 0x000fe200030e0648 */
[C---:B------:R-:W-:Y:S02]  /*22940*/  IADD3 R14, P6, PT, R12.reuse, R68, RZ ;  /* 0x000000440c0e7210 */ /* 0x040fe40007fde0ff */
[----:B-1----:R-:W-:-:S03]  /*22950*/  IADD3 R22, P5, PT, R12, R2, RZ ;  /* 0x000000020c167210 */ /* 0x002fc60007fbe0ff */
[C---:B------:R-:W-:Y:S02]  /*22960*/  IMAD.X R15, R13.reuse, 0x1, R3, P6 ;  /* 0x000000010d0f7824 */ /* 0x040fe400030e0603 */
[----:B------:R-:W-:Y:S01]  /*22970*/  IMAD.X R23, R13, 0x1, R71, P5 ;  /* 0x000000010d177824 */ /* 0x000fe200028e0647 */
[----:B------:R-:W-:Y:S01]  /*22980*/  STL.64 [R1+0x48], R24 ;  /* 0x0000481801007387 */ /* 0x000fe20000100a00 */
[----:B------:R-:W-:-:S03]  /*22990*/  IADD3 R16, P5, PT, R12, R70, RZ ;  /* 0x000000460c107210 */ /* 0x000fc60007fbe0ff */
[----:B------:R-:W-:Y:S01]  /*229a0*/  STL.64 [R1+0x40], R22 ;  /* 0x0000401601007387 */ /* 0x000fe20000100a00 */
[----:B------:R-:W-:-:S03]  /*229b0*/  SHF.R.S32.HI R9, RZ, 0x1f, R11 ;  /* 0x0000001fff097819 */ /* 0x000fc6000001140b */
[----:B------:R0:W-:Y:S01]  /*229c0*/  STL.64 [R1+0x38], R14 ;  /* 0x0000380e01007387 */ /* 0x0001e20000100a00 */
[----:B------:R-:W-:Y:S01]  /*229d0*/  ISETP.GE.AND P4, PT, R17, UR4, PT ;  /* 0x0000000411007c0c */ /* 0x000fe2000bf86270 */
[----:B------:R-:W-:Y:S01]  /*229e0*/  IMAD.X R17, R13, 0x1, R69, P5 ;  /* 0x000000010d117824 */ /* 0x000fe200028e0645 */
[C---:B------:R-:W-:Y:S01]  /*229f0*/  IADD3 R60, P5, PT, R11.reuse, R2, RZ ;  /* 0x000000020b3c7210 */ /* 0x040fe20007fbe0ff */
[----:B------:R-:W-:Y:S01]  /*22a00*/  IMAD.MOV.U32 R28, RZ, RZ, R20 ;  /* 0x000000ffff1c7224 */ /* 0x000fe200078e0014 */
[----:B------:R-:W1:Y:S01]  /*22a10*/  LDCU UR4, c[0x0][0x39c] ;  /* 0x00007380ff0477ac */ /* 0x000e620008000800 */
[----:B0-----:R-:W-:Y:S01]  /*22a20*/  IADD3 R14, P6, PT, R11, R0, RZ ;  /* 0x000000000b0e7210 */ /* 0x001fe20007fde0ff */
[----:B------:R-:W-:Y:S04]  /*22a30*/  STL.64 [R1+0x30], R16 ;  /* 0x0000301001007387 */ /* 0x000fe80000100a00 */
[----:B------:R-:W-:-:S02]  /*22a40*/  IMAD.X R15, R9, 0x1, R72, P6 ;  /* 0x00000001090f7824 */ /* 0x000fc400030e0648 */
[----:B------:R-:W-:-:S03]  /*22a50*/  IMAD.X R61, R9, 0x1, R71, P5 ;  /* 0x00000001093d7824 */ /* 0x000fc600028e0647 */
[----:B------:R0:W-:Y:S01]  /*22a60*/  STL.64 [R1+0x28], R14 ;  /* 0x0000280e01007387 */ /* 0x0001e20000100a00 */
[C---:B------:R-:W-:Y:S02]  /*22a70*/  IADD3 R12, P5, PT, R11.reuse, R70, RZ ;  /* 0x000000460b0c7210 */ /* 0x040fe40007fbe0ff */
[----:B0-----:R-:W-:-:S03]  /*22a80*/  IADD3 R14, P6, PT, R11, R68, RZ ;  /* 0x000000440b0e7210 */ /* 0x001fc60007fde0ff */
[C---:B------:R-:W-:Y:S02]  /*22a90*/  IMAD.X R13, R9.reuse, 0x1, R69, P5 ;  /* 0x00000001090d7824 */ /* 0x040fe400028e0645 */
[----:B------:R-:W-:-:S05]  /*22aa0*/  IMAD.X R15, R9, 0x1, R3, P6 ;  /* 0x00000001090f7824 */ /* 0x000fca00030e0603 */
[----:B------:R0:W-:Y:S04]  /*22ab0*/  STL.64 [R1+0x18], R14 ;  /* 0x0000180e01007387 */ /* 0x0001e80000100a00 */
[----:B------:R-:W3:Y:S04]  /*22ac0*/  LDL.LU R36, [R1+0x660] ;  /* 0x0006600001247983 */ /* 0x000ee80000300800 */
[----:B------:R0:W-:Y:S04]  /*22ad0*/  STL.64 [R1+0x10], R12 ;  /* 0x0000100c01007387 */ /* 0x0001e80000100a00 */
[----:B------:R-:W3:Y:S04]  /*22ae0*/  LDL.LU.64 R30, [R1+0x648] ;  /* 0x00064800011e7983 */ /* 0x000ee80000300a00 */
[----:B------:R-:W3:Y:S04]  /*22af0*/  LDL.LU.64 R38, [R1+0x640] ;  /* 0x0006400001267983 */ /* 0x000ee80000300a00 */
[----:B------:R-:W3:Y:S01]  /*22b00*/  LDL R37, [R1+0x70c] ;  /* 0x00070c0001257983 */ /* 0x000ee20000100800 */
[----:B------:R-:W-:-:S02]  /*22b10*/  SHF.R.S32.HI R11, RZ, 0x1f, R10 ;  /* 0x0000001fff0b7819 */ /* 0x000fc4000001140a */
[C---:B------:R-:W-:Y:S01]  /*22b20*/  IADD3 R64, P5, PT, R10.reuse, R2, RZ ;  /* 0x000000020a407210 */ /* 0x040fe20007fbe0ff */
[----:B------:R-:W-:Y:S01]  /*22b30*/  IMAD.MOV.U32 R33, RZ, RZ, R18 ;  /* 0x000000ffff217224 */ /* 0x000fe200078e0012 */
[----:B------:R-:W-:Y:S01]  /*22b40*/  SHF.R.S32.HI R9, RZ, 0x1f, R8 ;  /* 0x0000001fff097819 */ /* 0x000fe20000011408 */
[----:B------:R-:W-:Y:S01]  /*22b50*/  IMAD.MOV.U32 R29, RZ, RZ, R21 ;  /* 0x000000ffff1d7224 */ /* 0x000fe200078e0015 */
[----:B------:R-:W4:Y:S01]  /*22b60*/  LDL R41, [R1+0x708] ;  /* 0x0007080001297983 */ /* 0x000f220000100800 */
[----:B------:R-:W-:Y:S01]  /*22b70*/  IMAD.X R65, R11, 0x1, R71, P5 ;  /* 0x000000010b417824 */ /* 0x000fe200028e0647 */
[----:B------:R-:W-:-:S05]  /*22b80*/  IADD3 R90, P5, PT, R10, R70, RZ ;  /* 0x000000460a5a7210 */ /* 0x000fca0007fbe0ff */
[----:B------:R-:W-:Y:S01]  /*22b90*/  IMAD.X R91, R11, 0x1, R69, P5 ;  /* 0x000000010b5b7824 */ /* 0x000fe200028e0645 */
[----:B------:R-:W-:-:S05]  /*22ba0*/  IADD3 R86, P5, PT, R8, R2, RZ ;  /* 0x0000000208567210 */ /* 0x000fca0007fbe0ff */
[----:B------:R-:W-:Y:S01]  /*22bb0*/  IMAD.X R87, R9, 0x1, R71, P5 ;  /* 0x0000000109577824 */ /* 0x000fe200028e0647 */
[----:B------:R-:W-:-:S05]  /*22bc0*/  IADD3 R82, P5, PT, R8, R70, RZ ;  /* 0x0000004608527210 */ /* 0x000fca0007fbe0ff */
[----:B------:R-:W-:Y:S01]  /*22bd0*/  IMAD.X R83, R9, 0x1, R69, P5 ;  /* 0x0000000109537824 */ /* 0x000fe200028e0645 */
[----:B------:R-:W-:Y:S02]  /*22be0*/  IADD3 R78, P5, PT, R7, R2, RZ ;  /* 0x00000002074e7210 */ /* 0x000fe40007fbe0ff */
[----:B--2---:R-:W-:Y:S02]  /*22bf0*/  F2FP.SATFINITE.E5M2.F32.PACK_AB_MERGE_C R73, R63, R62, RZ ;  /* 0x0000003e3f49723e */ /* 0x004fe400048060ff */
[----:B------:R-:W-:-:S05]  /*22c00*/  IADD3 R62, P6, PT, R10, R0, RZ ;  /* 0x000000000a3e7210 */ /* 0x000fca0007fde0ff */
[----:B------:R-:W-:Y:S01]  /*22c10*/  IMAD.X R63, R11, 0x1, R72, P6 ;  /* 0x000000010b3f7824 */ /* 0x000fe200030e0648 */
[----:B------:R-:W-:-:S05]  /*22c20*/  IADD3 R92, P6, PT, R10, R68, RZ ;  /* 0x000000440a5c7210 */ /* 0x000fca0007fde0ff */
[----:B------:R-:W-:Y:S01]  /*22c30*/  IMAD.X R93, R11, 0x1, R3, P6 ;  /* 0x000000010b5d7824 */ /* 0x000fe200030e0603 */
[----:B------:R-:W-:-:S05]  /*22c40*/  IADD3 R88, P6, PT, R8, R0, RZ ;  /* 0x0000000008587210 */ /* 0x000fca0007fde0ff */
[----:B------:R-:W-:Y:S01]  /*22c50*/  IMAD.X R89, R9, 0x1, R72, P6 ;  /* 0x0000000109597824 */ /* 0x000fe200030e0648 */
[----:B------:R-:W-:Y:S02]  /*22c60*/  IADD3 R84, P6, PT, R8, R68, RZ ;  /* 0x0000004408547210 */ /* 0x000fe40007fde0ff */
[----:B------:R-:W-:-:S03]  /*22c70*/  SHF.R.S32.HI R8, RZ, 0x1f, R7 ;  /* 0x0000001fff087819 */ /* 0x000fc60000011407 */
[----:B------:R-:W-:Y:S01]  /*22c80*/  IMAD.X R85, R9, 0x1, R3, P6 ;  /* 0x0000000109557824 */ /* 0x000fe200030e0603 */
[C---:B------:R-:W-:Y:S01]  /*22c90*/  IADD3 R80, P6, PT, R7.reuse, R0, RZ ;  /* 0x0000000007507210 */ /* 0x040fe20007fde0ff */
[----:B------:R-:W-:Y:S01]  /*22ca0*/  IMAD.X R79, R8, 0x1, R71, P5 ;  /* 0x00000001084f7824 */ /* 0x000fe200028e0647 */
[----:B------:R-:W-:-:S03]  /*22cb0*/  IADD3 R74, P5, PT, R7, R70, RZ ;  /* 0x00000046074a7210 */ /* 0x000fc60007fbe0ff */
[C---:B------:R-:W-:Y:S01]  /*22cc0*/  IMAD.X R81, R8.reuse, 0x1, R72, P6 ;  /* 0x0000000108517824 */ /* 0x040fe200030e0648 */
[----:B------:R-:W-:Y:S01]  /*22cd0*/  IADD3 R76, P6, PT, R7, R68, RZ ;  /* 0x00000044074c7210 */ /* 0x000fe20007fde0ff */
[----:B------:R-:W-:Y:S01]  /*22ce0*/  IMAD.X R75, R8, 0x1, R69, P5 ;  /* 0x00000001084b7824 */ /* 0x000fe200028e0645 */
[----:B------:R-:W-:-:S03]  /*22cf0*/  SHF.R.S32.HI R7, RZ, 0x1f, R6 ;  /* 0x0000001fff077819 */ /* 0x000fc60000011406 */
[----:B------:R-:W-:Y:S01]  /*22d00*/  IMAD.X R77, R8, 0x1, R3, P6 ;  /* 0x00000001084d7824 */ /* 0x000fe200030e0603 */
[C---:B------:R-:W-:Y:S02]  /*22d10*/  IADD3 R24, P6, PT, R6.reuse, R0, RZ ;  /* 0x0000000006187210 */ /* 0x040fe40007fde0ff */
[----:B------:R-:W-:-:S03]  /*22d20*/  IADD3 R22, P5, PT, R6, R2, RZ ;  /* 0x0000000206167210 */ /* 0x000fc60007fbe0ff */
        /* <DEDUP_REMOVED lines=8> */
[----:B0-----:R-:W-:-:S03]  /*22db0*/  IADD3 R14, P5, PT, R5, R2, RZ ;  /* 0x00000002050e7210 */ /* 0x001fc60007fbe0ff */
        /* <DEDUP_REMOVED lines=10> */
[----:B------:R-:W-:Y:S01]  /*22e60*/  IADD3 R2, P6, PT, R4, R68, RZ ;  /* 0x0000004404027210 */ /* 0x000fe20007fde0ff */
[----:B------:R-:W-:Y:S01]  /*22e70*/  IMAD.X R7, R5, 0x1, R71, P5 ;  /* 0x0000000105077824 */ /* 0x000fe200028e0647 */
[----:B------:R-:W2:Y:S04]  /*22e80*/  LDL.LU R68, [R1+0x65c] ;  /* 0x00065c0001447983 */ /* 0x000ea80000300800 */
[----:B------:R-:W2:Y:S01]  /*22e90*/  LDL R71, [R1+0x710] ;  /* 0x0007100001477983 */ /* 0x000ea20000100800 */
[----:B------:R-:W-:-:S03]  /*22ea0*/  PRMT R0, R33, 0x9910, RZ ;  /* 0x0000991021007816 */ /* 0x000fc600000000ff */
[----:B------:R-:W2:Y:S04]  /*22eb0*/  LDL.LU.64 R34, [R1+0x638] ;  /* 0x0006380001227983 */ /* 0x000ea80000300a00 */
[----:B------:R-:W2:Y:S01]  /*22ec0*/  LDL.LU.64 R32, [R1+0x630] ;  /* 0x0006300001207983 */ /* 0x000ea20000300a00 */
[----:B---3--:R-:W-:Y:S01]  /*22ed0*/  ISETP.LT.AND P3, PT, R37, UR6, !P3 ;  /* 0x0000000625007c0c */ /* 0x008fe2000df61270 */
[----:B------:R-:W-:Y:S01]  /*22ee0*/  IMAD.X R3, R5, 0x1, R3, P6 ;  /* 0x0000000105037824 */ /* 0x000fe200030e0603 */
[----:B------:R-:W-:Y:S01]  /*22ef0*/  IADD3 R4, P5, PT, R4, R70, RZ ;  /* 0x0000004604047210 */ /* 0x000fe20007fbe0ff */
[----:B------:R-:W0:Y:S10]  /*22f00*/  LDCU UR6, c[0x0][0x39c] ;  /* 0x00007380ff0677ac */ /* 0x000e340008000800 */
[----:B------:R3:W-:Y:S04]  /*22f10*/  @P3 STG.E.U8 desc[UR22][R28.64], R26 ;  /* 0x0000001a1c003986 */ /* 0x0007e8000c101116 */
[----:B---3--:R-:W3:Y:S01]  /*22f20*/  LDL.LU.64 R28, [R1+0x838] ;  /* 0x00083800011c7983 */ /* 0x008ee20000300a00 */
[----:B------:R-:W-:Y:S01]  /*22f30*/  ISETP.LT.AND P6, PT, R67, UR9, !P2 ;  /* 0x0000000943007c0c */ /* 0x000fe2000d7c1270 */
[----:B------:R-:W0:Y:S01]  /*22f40*/  LDCU UR9, c[0x0][0x398] ;  /* 0x00007300ff0977ac */ /* 0x000e220008000800 */
[----:B------:R-:W-:Y:S01]  /*22f50*/  SHF.R.S32.HI R0, RZ, 0x8, R0 ;  /* 0x00000008ff007819 */ /* 0x000fe20000011400 */
[----:B------:R-:W-:Y:S01]  /*22f60*/  IMAD.X R5, R5, 0x1, R69, P5 ;  /* 0x0000000105057824 */ /* 0x000fe200028e0645 */
[----:B------:R-:W-:Y:S01]  /*22f70*/  PRMT R27, R36, 0x9910, RZ ;  /* 0x00009910241b7816 */ /* 0x000fe200000000ff */
[----:B------:R-:W3:Y:S01]  /*22f80*/  LDL.LU R70, [R1+0x360] ;  /* 0x0003600001467983 */ /* 0x000ee20000300800 */
[----:B----4-:R-:W-:Y:S01]  /*22f90*/  ISETP.LT.AND P3, PT, R41, UR12, !P2 ;  /* 0x0000000c29007c0c */ /* 0x010fe2000d761270 */
[----:B------:R-:W4:Y:S02]  /*22fa0*/  LDCU UR12, c[0x0][0x398] ;  /* 0x00007300ff0c77ac */ /* 0x000f240008000800 */
[----:B------:R-:W4:Y:S04]  /*22fb0*/  LDL.LU R72, [R1+0x364] ;  /* 0x0003640001487983 */ /* 0x000f280000300800 */
[----:B------:R0:W-:Y:S01]  /*22fc0*/  @P6 STG.E.U8 desc[UR22][R30.64], R0 ;  /* 0x000000001e006986 */ /* 0x0001e2000c101116 */
[----:B------:R-:W-:Y:S01]  /*22fd0*/  ISETP.LT.AND P6, PT, R37, UR14, !P2 ;  /* 0x0000000e25007c0c */ /* 0x000fe2000d7c1270 */
[----:B------:R-:W1:Y:S02]  /*22fe0*/  LDCU UR14, c[0x0][0x398] ;  /* 0x00007300ff0e77ac */ /* 0x000e640008000800 */
[----:B------:R-:W4:Y:S04]  /*22ff0*/  LDL.LU R40, [R1+0x160] ;  /* 0x0001600001287983 */ /* 0x000f280000300800 */
[----:B------:R-:W4:Y:S01]  /*23000*/  LDL.LU R36, [R1+0x164] ;  /* 0x0001640001247983 */ /* 0x000f220000300800 */
[----:B0-----:R-:W-:Y:S01]  /*23010*/  IMAD.MOV.U32 R0, RZ, RZ, R27 ;  /* 0x000000ffff007224 */ /* 0x001fe200078e001b */
[----:B------:R-:W-:-:S02]  /*23020*/  PRMT R27, R26, 0x9910, RZ ;  /* 0x000099101a1b7816 */ /* 0x000fc400000000ff */
[----:B------:R-:W4:Y:S02]  /*23030*/  LDL.LU.64 R30, [R1+0x620] ;  /* 0x00062000011e7983 */ /* 0x000f240000300a00 */
[----:B------:R-:W-:Y:S02]  /*23040*/  SHF.R.S32.HI R0, RZ, 0x8, R0 ;  /* 0x00000008ff007819 */ /* 0x000fe40000011400 */
[----:B--2---:R-:W-:Y:S01]  /*23050*/  ISETP.LT.AND P5, PT, R71, UR10, !P2 ;  /* 0x0000000a47007c0c */ /* 0x004fe2000d7a1270 */
[----:B------:R-:W0:Y:S01]  /*23060*/  LDCU UR10, c[0x0][0x398] ;  /* 0x00007300ff0a77ac */ /* 0x000e220008000800 */
[----:B------:R-:W-:Y:S02]  /*23070*/  PRMT R68, R68, 0x9910, RZ ;  /* 0x0000991044447816 */ /* 0x000fe400000000ff */
[----:B------:R-:W-:Y:S01]  /*23080*/  ISETP.LT.AND P2, PT, R67, UR9, !P4 ;  /* 0x0000000943007c0c */ /* 0x000fe2000e741270 */
[----:B------:R-:W2:Y:S02]  /*23090*/  LDCU UR9, c[0x0][0x398] ;  /* 0x00007300ff0977ac */ /* 0x000ea40008000800 */
[----:B------:R-:W-:-:S02]  /*230a0*/  IMAD.MOV.U32 R26, RZ, RZ, R68 ;  /* 0x000000ffff1a7224 */ /* 0x000fc400078e0044 */
[----:B------:R-:W2:Y:S04]  /*230b0*/  LDL.LU.64 R68, [R1+0x618] ;  /* 0x0006180001447983 */ /* 0x000ea80000300a00 */
[----:B------:R0:W-:Y:S01]  /*230c0*/  @P5 STG.E.U8 desc[UR22][R38.64], R0 ;  /* 0x0000000026005986 */ /* 0x0001e2000c101116 */
[----:B------:R-:W-:Y:S01]  /*230d0*/  SHF.R.S32.HI R26, RZ, 0x8, R26 ;  /* 0x00000008ff1a7819 */ /* 0x000fe2000001141a */
[----:B0-----:R-:W-:-:S04]  /*230e0*/  IMAD.MOV.U32 R0, RZ, RZ, R27 ;  /* 0x000000ffff007224 */ /* 0x001fc800078e001b */
[----:B------:R0:W-:Y:S01]  /*230f0*/  @P3 STG.E.U8 desc[UR22][R34.64], R26 ;  /* 0x0000001a22003986 */ /* 0x0001e2000c101116 */
[----:B------:R-:W-:-:S03]  /*23100*/  SHF.R.S32.HI R0, RZ, 0x8, R0 ;  /* 0x00000008ff007819 */ /* 0x000fc60000011400 */
[----:B------:R-:W2:Y:S04]  /*23110*/  LDL.LU.64 R38, [R1+0x610] ;  /* 0x0006100001267983 */ /* 0x000ea80000300a00 */
[----:B------:R1:W-:Y:S04]  /*23120*/  @P6 STG.E.U8 desc[UR22][R32.64], R0 ;  /* 0x0000000020006986 */ /* 0x0003e8000c101116 */
[----:B0-----:R-:W2:Y:S04]  /*23130*/  LDL.LU.64 R34, [R1+0x608] ;  /* 0x0006080001227983 */ /* 0x001ea80000300a00 */
[----:B-1----:R-:W2:Y:S04]  /*23140*/  LDL.LU.64 R32, [R1+0x600] ;  /* 0x0006000001207983 */ /* 0x002ea80000300a00 */
[----:B---3--:R0:W-:Y:S04]  /*23150*/  @P2 STG.E.U8 desc[UR22][R28.64], R73 ;  /* 0x000000491c002986 */ /* 0x0081e8000c101116 */
[----:B0-----:R-:W3:Y:S01]  /*23160*/  LDL.LU.64 R28, [R1+0x830] ;  /* 0x00083000011c7983 */ /* 0x001ee20000300a00 */
[----:B------:R-:W-:Y:S01]  /*23170*/  VIADD R0, R66, 0x59 ;  /* 0x0000005942007836 */ /* 0x000fe20000000000 */
[----:B------:R-:W-:Y:S01]  /*23180*/  ISETP.LT.AND P6, PT, R71, UR10, !P4 ;  /* 0x0000000a47007c0c */ /* 0x000fe2000e7c1270 */
[----:B------:R-:W0:Y:S01]  /*23190*/  LDCU UR10, c[0x0][0x398] ;  /* 0x00007300ff0a77ac */ /* 0x000e220008000800 */
[----:B------:R-:W-:-:S02]  /*231a0*/  ISETP.LT.AND P5, PT, R41, UR16, !P4 ;  /* 0x0000001029007c0c */ /* 0x000fc4000e7a1270 */
[----:B------:R-:W-:Y:S01]  /*231b0*/  ISETP.GE.AND P3, PT, R0, UR4, PT ;  /* 0x0000000400007c0c */ /* 0x000fe2000bf66270 */
[----:B------:R-:W1:Y:S01]  /*231c0*/  LDCU UR4, c[0x0][0x39c] ;  /* 0x00007380ff0477ac */ /* 0x000e620008000800 */
[----:B----4-:R-:W-:Y:S02]  /*231d0*/  ISETP.LT.AND P4, PT, R37, UR12, !P4 ;  /* 0x0000000c25007c0c */ /* 0x010fe4000e781270 */
[----:B------:R-:W-:Y:S02]  /*231e0*/  F2FP.SATFINITE.E5M2.F32.PACK_AB_MERGE_C R0, R72, R70, RZ ;  /* 0x000000464800723e */ /* 0x000fe400048060ff */
[----:B------:R-:W-:Y:S01]  /*231f0*/  F2FP.SATFINITE.E5M2.F32.PACK_AB_MERGE_C R27, R36, R40, RZ ;  /* 0x00000028241b723e */ /* 0x000fe200048060ff */
[----:B------:R-:W-:Y:S01]  /*23200*/  VIADD R26, R66, 0x5a ;  /* 0x0000005a421a7836 */ /* 0x000fe20000000000 */
[----:B------:R-:W4:Y:S01]  /*23210*/  LDCU UR12, c[0x0][0x398] ;  /* 0x00007300ff0c77ac */ /* 0x000f220008000800 */
[----:B------:R1:W-:Y:S03]  /*23220*/  @P6 STG.E.U8 desc[UR22][R30.64], R0 ;  /* 0x000000001e006986 */ /* 0x0003e6000c101116 */
[----:B------:R-:W-:Y:S01]  /*23230*/  ISETP.GE.AND P2, PT, R26, UR6, PT ;  /* 0x000000061a007c0c */ /* 0x000fe2000bf46270 */
[----:B------:R-:W2:Y:S01]  /*23240*/  LDCU UR6, c[0x0][0x398] ;  /* 0x00007300ff0677ac */ /* 0x000ea20008000800 */
[----:B0-----:R-:W-:-:S02]  /*23250*/  ISETP.LT.AND P6, PT, R71, UR10, !P3 ;  /* 0x0000000a47007c0c */ /* 0x001fc4000dfc1270 */
[----:B------:R-:W-:Y:S01]  /*23260*/  PRMT R26, R73, 0x9910, RZ ;  /* 0x00009910491a7816 */ /* 0x000fe200000000ff */
[----:B------:R-:W0:Y:S01]  /*23270*/  LDCU UR10, c[0x0][0x398] ;  /* 0x00007300ff0a77ac */ /* 0x000e220008000800 */
[----:B-1----:R-:W4:Y:S02]  /*23280*/  LDL.LU.64 R30, [R1+0x828] ;  /* 0x00082800011e7983 */ /* 0x002f240000300a00 */
[----:B------:R-:W-:Y:S01]  /*23290*/  SHF.R.S32.HI R26, RZ, 0x8, R26 ;  /* 0x00000008ff1a7819 */ /* 0x000fe2000001141a */
[----:B------:R-:W1:Y:S01]  /*232a0*/  LDCU UR16, c[0x0][0x398] ;  /* 0x00007300ff1077ac */ /* 0x000e620008000800 */
[----:B------:R-:W4:Y:S04]  /*232b0*/  LDL.LU.64 R72, [R1+0x558] ;  /* 0x0005580001487983 */ /* 0x000f280000300a00 */
[----:B--2---:R2:W-:Y:S01]  /*232c0*/  @P5 STG.E.U8 desc[UR22][R68.64], R27 ;  /* 0x0000001b44005986 */ /* 0x0045e2000c101116 */
[----:B------:R-:W-:Y:S01]  /*232d0*/  ISETP.LT.AND P5, PT, R67, UR9, !P3 ;  /* 0x0000000943007c0c */ /* 0x000fe2000dfa1270 */
[----:B------:R-:W0:Y:S01]  /*232e0*/  LDCU UR9, c[0x0][0x398] ;  /* 0x00007300ff0977ac */ /* 0x000e220008000800 */
[----:B---3--:R-:W-:-:S02]  /*232f0*/  F2FP.SATFINITE.E5M2.F32.PACK_AB_MERGE_C R28, R29, R28, RZ ;  /* 0x0000001c1d1c723e */ /* 0x008fc400048060ff */
[----:B------:R-:W-:Y:S01]  /*23300*/  PRMT R29, R0, 0x9910, RZ ;  /* 0x00009910001d7816 */ /* 0x000fe200000000ff */
[----:B------:R-:W-:Y:S02]  /*23310*/  VIADD R0, R66, 0x5b ;  /* 0x0000005b42007836 */ /* 0x000fe40000000000 */
[----:B------:R-:W-:Y:S03]  /*23320*/  @P4 STG.E.U8 desc[UR22][R38.64], R28 ;  /* 0x0000001c26004986 */ /* 0x000fe6000c101116 */
[----:B------:R-:W-:-:S03]  /*23330*/  ISETP.GE.AND P4, PT, R0, UR4, PT ;  /* 0x0000000400007c0c */ /* 0x000fc6000bf86270 */
[----:B------:R3:W-:Y:S01]  /*23340*/  @P5 STG.E.U8 desc[UR22][R34.64], R26 ;  /* 0x0000001a22005986 */ /* 0x0007e2000c101116 */
[----:B------:R-:W-:Y:S01]  /*23350*/  SHF.R.S32.HI R0, RZ, 0x8, R29 ;  /* 0x00000008ff007819 */ /* 0x000fe2000001141d */
[----:B------:R-:W0:Y:S02]  /*23360*/  LDCU UR4, c[0x0][0x39c] ;  /* 0x00007380ff0477ac */ /* 0x000e240008000800 */
[----:B------:R-:W4:Y:S04]  /*23370*/  LDL.LU R29, [R1+0x570] ;  /* 0x00057000011d7983 */ /* 0x000f280000300800 */
[----:B--2---:R-:W2:Y:S04]  /*23380*/  LDL.LU R68, [R1+0x574] ;  /* 0x0005740001447983 */ /* 0x004ea80000300800 */
[----:B------:R-:W2:Y:S04]  /*23390*/  LDL.LU R69, [R1+0x368] ;  /* 0x0003680001457983 */ /* 0x000ea80000300800 */
[----:B------:R-:W2:Y:S04]  /*233a0*/  LDL.LU R70, [R1+0x36c] ;  /* 0x00036c0001467983 */ /* 0x000ea80000300800 */
[----:B------:R-:W2:Y:S04]  /*233b0*/  LDL.LU R40, [R1+0x168] ;  /* 0x0001680001287983 */ /* 0x000ea80000300800 */
[----:B------:R-:W2:Y:S01]  /*233c0*/  LDL.LU R36, [R1+0x16c] ;  /* 0x00016c0001247983 */ /* 0x000ea20000300800 */
[----:B---3--:R-:W-:-:S03]  /*233d0*/  PRMT R26, R28, 0x9910, RZ ;  /* 0x000099101c1a7816 */ /* 0x008fc600000000ff */
[----:B------:R-:W3:Y:S04]  /*233e0*/  LDL.LU.64 R38, [R1+0x540] ;  /* 0x0005400001267983 */ /* 0x000ee80000300a00 */
[----:B------:R0:W-:Y:S04]  /*233f0*/  @P6 STG.E.U8 desc[UR22][R32.64], R0 ;  /* 0x0000000020006986 */ /* 0x0001e8000c101116 */
[----:B------:R-:W2:Y:S04]  /*23400*/  LDL.LU.64 R34, [R1+0x538] ;  /* 0x0005380001227983 */ /* 0x000ea80000300a00 */
[----:B0-----:R-:W2:Y:S01]  /*23410*/  LDL.LU.64 R32, [R1+0x530] ;  /* 0x0005300001207983 */ /* 0x001ea20000300a00 */
[----:B------:R-:W-:-:S03]  /*23420*/  PRMT R0, R27, 0x9910, RZ ;  /* 0x000099101b007816 */ /* 0x000fc600000000ff */
[----:B------:R-:W2:Y:S04]  /*23430*/  LDL.LU R27, [R1+0x56c] ;  /* 0x00056c00011b7983 */ /* 0x000ea80000300800 */
[----:B------:R-:W2:Y:S01]  /*23440*/  LDL.LU R28, [R1+0x568] ;  /* 0x00056800011c7983 */ /* 0x000ea20000300800 */
[----:B------:R-:W-:Y:S01]  /*23450*/  ISETP.LT.AND P5, PT, R41, UR6, !P3 ;  /* 0x0000000629007c0c */ /* 0x000fe2000dfa1270 */
[----:B------:R-:W0:Y:S01]  /*23460*/  LDCU UR6, c[0x0][0x398] ;  /* 0x00007300ff0677ac */ /* 0x000e220008000800 */
[----:B------:R-:W-:Y:S02]  /*23470*/  ISETP.LT.AND P6, PT, R37, UR9, !P3 ;  /* 0x0000000925007c0c */ /* 0x000fe4000dfc1270 */
[----:B------:R-:W-:Y:S01]  /*23480*/  SHF.R.S32.HI R0, RZ, 0x8, R0 ;  /* 0x00000008ff007819 */ /* 0x000fe20000011400 */
[----:B------:R-:W0:Y:S01]  /*23490*/  LDCU UR9, c[0x0][0x398] ;  /* 0x00007300ff0977ac */ /* 0x000e220008000800 */
[----:B------:R-:W-:-:S07]  /*234a0*/  SHF.R.S32.HI R26, RZ, 0x8, R26 ;  /* 0x00000008ff1a7819 */ /* 0x000fce000001141a */
[----:B----4-:R4:W-:Y:S04]  /*234b0*/  @P5 STG.E.U8 desc[UR22][R72.64], R0 ;  /* 0x0000000048005986 */ /* 0x0109e8000c101116 */
[----:B------:R0:W-:Y:S04]  /*234c0*/  @P6 STG.E.U8 desc[UR22][R30.64], R26 ;  /* 0x0000001a1e006986 */ /* 0x0001e8000c101116 */
[----:B----4-:R-:W4:Y:S04]  /*234d0*/  LDL.LU.64 R72, [R1+0x528] ;  /* 0x0005280001487983 */ /* 0x010f280000300a00 */
[----:B0-----:R-:W3:Y:S01]  /*234e0*/  LDL.LU.64 R30, [R1+0x820] ;  /* 0x00082000011e7983 */ /* 0x001ee20000300a00 */
[----:B--2---:R-:W-:-:S03]  /*234f0*/  F2FP.SATFINITE.E5M2.F32.PACK_AB_MERGE_C R28, R27, R28, RZ ;  /* 0x0000001c1b1c723e */ /* 0x004fc600048060ff */
[----:B------:R-:W2:Y:S01]  /*23500*/  LDL.LU.64 R26, [R1+0x548] ;  /* 0x00054800011a7983 */ /* 0x000ea20000300a00 */
[----:B------:R-:W-:Y:S01]  /*23510*/  ISETP.LT.AND P3, PT, R67, UR10, !P2 ;  /* 0x0000000a43007c0c */ /* 0x000fe2000d761270 */
[----:B------:R-:W0:Y:S01]  /*23520*/  LDCU UR10, c[0x0][0x398] ;  /* 0x00007300ff0a77ac */ /* 0x000e220008000800 */
[----:B------:R-:W-:Y:S02]  /*23530*/  ISETP.LT.AND P6, PT, R71, UR12, !P2 ;  /* 0x0000000c47007c0c */ /* 0x000fe4000d7c1270 */
[----:B------:R-:W-:Y:S01]  /*23540*/  F2FP.SATFINITE.E5M2.F32.PACK_AB_MERGE_C R29, R68, R29, RZ ;  /* 0x0000001d441d723e */ /* 0x000fe200048060ff */
[----:B------:R-:W0:Y:S01]  /*23550*/  LDCU UR12, c[0x0][0x398] ;  /* 0x00007300ff0c77ac */ /* 0x000e220008000800 */
[----:B---3--:R-:W-:-:S07]  /*23560*/  F2FP.SATFINITE.E5M2.F32.PACK_AB_MERGE_C R30, R31, R30, RZ ;  /* 0x0000001e1f1e723e */ /* 0x008fce00048060ff */
[----:B--2---:R2:W-:Y:S01]  /*23570*/  @P3 STG.E.U8 desc[UR22][R26.64], R28 ;  /* 0x0000001c1a003986 */ /* 0x0045e2000c101116 */
[----:B------:R-:W-:Y:S01]  /*23580*/  ISETP.LT.AND P3, PT, R41, UR6, !P2 ;  /* 0x0000000629007c0c */ /* 0x000fe2000d761270 */
[----:B------:R-:W-:Y:S01]  /*23590*/  VIADD R0, R66, 0x5c ;  /* 0x0000005c42007836 */ /* 0x000fe20000000000 */
[----:B------:R-:W-:Y:S01]  /*235a0*/  ISETP.LT.AND P2, PT, R37, UR9, !P2 ;  /* 0x0000000925007c0c */ /* 0x000fe2000d741270 */
[----:B------:R-:W3:Y:S01]  /*235b0*/  LDCU UR9, c[0x0][0x398] ;  /* 0x00007300ff0977ac */ /* 0x000ee20008000800 */
[----:B--2---:R-:W-:Y:S01]  /*235c0*/  F2FP.SATFINITE.E5M2.F32.PACK_AB_MERGE_C R27, R70, R69, RZ ;  /* 0x00000045461b723e */ /* 0x004fe200048060ff */
[----:B------:R-:W2:Y:S01]  /*235d0*/  LDCU UR6, c[0x0][0x39c] ;  /* 0x00007380ff0677ac */ /* 0x000ea20008000800 */
[----:B------:R-:W2:Y:S01]  /*235e0*/  LDL.LU.64 R68, [R1+0x520] ;  /* 0x0005200001447983 */ /* 0x000ea20000300a00 */
[----:B------:R-:W-:-:S03]  /*235f0*/  F2FP.SATFINITE.E5M2.F32.PACK_AB_MERGE_C R26, R36, R40, RZ ;  /* 0x00000028241a723e */ /* 0x000fc600048060ff */
[----:B------:R0:W-:Y:S04]  /*23600*/  @P6 STG.E.U8 desc[UR22][R38.64], R27 ;  /* 0x0000001b26006986 */ /* 0x0001e8000c101116 */
[----:B------:R1:W-:Y:S04]  /*23610*/  @P3 STG.E.U8 desc[UR22][R34.64], R26 ;  /* 0x0000001a22003986 */ /* 0x0003e8000c101116 */
[----:B------:R3:W-:Y:S04]  /*23620*/  @P2 STG.E.U8 desc[UR22][R32.64], R30 ;  /* 0x0000001e20002986 */ /* 0x0007e8000c101116 */
[----:B0-----:R-:W2:Y:S04]  /*23630*/  LDL.LU.64 R38, [R1+0x518] ;  /* 0x0005180001267983 */ /* 0x001ea80000300a00 */
[----:B-1----:R-:W2:Y:S04]  /*23640*/  LDL.LU.64 R34, [R1+0x510] ;  /* 0x0005100001227983 */ /* 0x002ea80000300a00 */
[----:B---3--:R-:W3:Y:S01]  /*23650*/  LDL.LU.64 R32, [R1+0x818] ;  /* 0x0008180001207983 */ /* 0x008ee20000300a00 */
[----:B------:R-:W-:Y:S01]  /*23660*/  ISETP.LT.AND P6, PT, R67, UR10, !P4 ;  /* 0x0000000a43007c0c */ /* 0x000fe2000e7c1270 */
[----:B------:R-:W0:Y:S01]  /*23670*/  LDCU UR10, c[0x0][0x398] ;  /* 0x00007300ff0a77ac */ /* 0x000e220008000800 */
[----:B------:R-:W-:-:S02]  /*23680*/  ISETP.GE.AND P5, PT, R0, UR4, PT ;  /* 0x0000000400007c0c */ /* 0x000fc4000bfa6270 */
[----:B------:R-:W-:Y:S01]  /*23690*/  PRMT R0, R28, 0x9910, RZ ;  /* 0x000099101c007816 */ /* 0x000fe200000000ff */
[----:B------:R-:W1:Y:S01]  /*236a0*/  LDCU UR4, c[0x0][0x39c] ;  /* 0x00007380ff0477ac */ /* 0x000e620008000800 */
[----:B------:R-:W-:Y:S01]  /*236b0*/  PRMT R27, R27, 0x9910, RZ ;  /* 0x000099101b1b7816 */ /* 0x000fe200000000ff */
[----:B------:R-:W3:Y:S01]  /*236c0*/  LDL.LU R28, [R1+0x370] ;  /* 0x00037000011c7983 */ /* 0x000ee20000300800 */
[----:B------:R-:W-:Y:S02]  /*236d0*/  SHF.R.S32.HI R0, RZ, 0x8, R0 ;  /* 0x00000008ff007819 */ /* 0x000fe40000011400 */
[----:B------:R-:W-:Y:S01]  /*236e0*/  ISETP.LT.AND P2, PT, R71, UR12, !P4 ;  /* 0x0000000c47007c0c */ /* 0x000fe2000e741270 */
[----:B------:R-:W3:Y:S01]  /*236f0*/  LDL.LU R70, [R1+0x374] ;  /* 0x0003740001467983 */ /* 0x000ee20000300800 */
[----:B------:R-:W-:Y:S01]  /*23700*/  PRMT R30, R30, 0x9910, RZ ;  /* 0x000099101e1e7816 */ /* 0x000fe200000000ff */
[----:B------:R-:W0:Y:S02]  /*23710*/  LDCU UR12, c[0x0][0x398] ;  /* 0x00007300ff0c77ac */ /* 0x000e240008000800 */
[----:B----4-:R4:W-:Y:S01]  /*23720*/  @P6 STG.E.U8 desc[UR22][R72.64], R0 ;  /* 0x0000000048006986 */ /* 0x0109e2000c101116 */
[----:B------:R-:W-:Y:S01]  /*23730*/  ISETP.LT.AND P3, PT, R41, UR9, !P4 ;  /* 0x0000000929007c0c */ /* 0x000fe2000e761270 */
[----:B------:R-:W0:Y:S01]  /*23740*/  LDCU UR9, c[0x0][0x398] ;  /* 0x00007300ff0977ac */ /* 0x000e220008000800 */
[----:B------:R-:W-:Y:S01]  /*23750*/  ISETP.LT.AND P4, PT, R37, UR14, !P4 ;  /* 0x0000000e25007c0c */ /* 0x000fe2000e781270 */
[----:B------:R-:W3:Y:S01]  /*23760*/  LDL.LU R40, [R1+0x170] ;  /* 0x0001700001287983 */ /* 0x000ee20000300800 */
[----:B----4-:R-:W-:Y:S01]  /*23770*/  IMAD.MOV.U32 R0, RZ, RZ, R27 ;  /* 0x000000ffff007224 */ /* 0x010fe200078e001b */
[----:B------:R-:W-:-:S02]  /*23780*/  PRMT R26, R26, 0x9910, RZ ;  /* 0x000099101a1a7816 */ /* 0x000fc400000000ff */
[----:B------:R-:W4:Y:S01]  /*23790*/  LDL.LU R36, [R1+0x174] ;  /* 0x0001740001247983 */ /* 0x000f220000300800 */
[----:B------:R-:W-:Y:S01]  /*237a0*/  ISETP.LT.AND P6, PT, R41, UR16, !P5 ;  /* 0x0000001029007c0c */ /* 0x000fe2000efc1270 */
[----:B------:R-:W0:Y:S01]  /*237b0*/  LDCU UR14, c[0x0][0x398] ;  /* 0x00007300ff0e77ac */ /* 0x000e220008000800 */
[----:B------:R-:W-:Y:S01]  /*237c0*/  SHF.R.S32.HI R0, RZ, 0x8, R0 ;  /* 0x00000008ff007819 */ /* 0x000fe20000011400 */
[----:B------:R-:W4:Y:S01]  /*237d0*/  LDL.LU.64 R72, [R1+0x4f8] ;  /* 0x0004f80001487983 */ /* 0x000f220000300a00 */
[----:B------:R-:W-:Y:S01]  /*237e0*/  SHF.R.S32.HI R26, RZ, 0x8, R26 ;  /* 0x00000008ff1a7819 */ /* 0x000fe2000001141a */
[----:B------:R-:W0:Y:S02]  /*237f0*/  LDCU UR16, c[0x0][0x398] ;  /* 0x00007300ff1077ac */ /* 0x000e240008000800 */
[----:B--2---:R2:W-:Y:S01]  /*23800*/  @P2 STG.E.U8 desc[UR22][R68.64], R0 ;  /* 0x0000000044002986 */ /* 0x0045e2000c101116 */
[----:B0-----:R-:W-:Y:S01]  /*23810*/  ISETP.LT.AND P2, PT, R67, UR10, !P5 ;  /* 0x0000000a43007c0c */ /* 0x001fe2000ef41270 */
[----:B------:R-:W0:Y:S01]  /*23820*/  LDCU UR10, c[0x0][0x398] ;  /* 0x00007300ff0a77ac */ /* 0x000e220008000800 */
[----:B--2---:R-:W-:-:S02]  /*23830*/  IMAD.MOV.U32 R0, RZ, RZ, R30 ;  /* 0x000000ffff007224 */ /* 0x004fc400078e001e */
[----:B------:R-:W2:Y:S03]  /*23840*/  LDL.LU.64 R30, [R1+0x500] ;  /* 0x00050000011e7983 */ /* 0x000ea60000300a00 */
[----:B------:R-:W-:Y:S01]  /*23850*/  SHF.R.S32.HI R0, RZ, 0x8, R0 ;  /* 0x00000008ff007819 */ /* 0x000fe20000011400 */
[----:B------:R-:W-:Y:S04]  /*23860*/  @P3 STG.E.U8 desc[UR22][R38.64], R26 ;  /* 0x0000001a26003986 */ /* 0x000fe8000c101116 */
[----:B------:R0:W-:Y:S04]  /*23870*/  @P4 STG.E.U8 desc[UR22][R34.64], R0 ;  /* 0x0000000022004986 */ /* 0x0001e8000c101116 */
[----:B---3--:R3:W-:Y:S04]  /*23880*/  @P2 STG.E.U8 desc[UR22][R32.64], R29 ;  /* 0x0000001d20002986 */ /* 0x0087e8000c101116 */
[----:B0-----:R-:W2:Y:S04]  /*23890*/  LDL.LU.64 R34, [R1+0x4f0] ;  /* 0x0004f00001227983 */ /* 0x001ea80000300a00 */
[----:B------:R-:W2:Y:S04]  /*238a0*/  LDL.LU.64 R68, [R1+0x4e8] ;  /* 0x0004e80001447983 */ /* 0x000ea80000300a00 */
[----:B------:R-:W2:Y:S04]  /*238b0*/  LDL.LU.64 R38, [R1+0x4e0] ;  /* 0x0004e00001267983 */ /* 0x000ea80000300a00 */
[----:B---3--:R-:W3:Y:S01]  /*238c0*/  LDL.LU.64 R32, [R1+0x810] ;  /* 0x0008100001207983 */ /* 0x008ee20000300a00 */
[----:B------:R-:W-:Y:S01]  /*238d0*/  ISETP.LT.AND P4, PT, R71, UR12, !P5 ;  /* 0x0000000c47007c0c */ /* 0x000fe2000ef81270 */
[----:B------:R-:W-:Y:S01]  /*238e0*/  VIADD R0, R66, 0x5d ;  /* 0x0000005d42007836 */ /* 0x000fe20000000000 */
[----:B------:R-:W0:Y:S04]  /*238f0*/  LDCU UR12, c[0x0][0x398] ;  /* 0x00007300ff0c77ac */ /* 0x000e280008000800 */
[----:B-1----:R-:W-:Y:S01]  /*23900*/  ISETP.GE.AND P3, PT, R0, UR4, PT ;  /* 0x0000000400007c0c */ /* 0x002fe2000bf66270 */
[----:B------:R-:W1:Y:S01]  /*23910*/  LDCU UR4, c[0x0][0x39c] ;  /* 0x00007380ff0477ac */ /* 0x000e620008000800 */
[----:B------:R-:W-:-:S02]  /*23920*/  F2FP.SATFINITE.E5M2.F32.PACK_AB_MERGE_C R0, R70, R28, RZ ;  /* 0x0000001c4600723e */ /* 0x000fc400048060ff */
[----:B----4-:R-:W-:Y:S02]  /*23930*/  F2FP.SATFINITE.E5M2.F32.PACK_AB_MERGE_C R27, R36, R40, RZ ;  /* 0x00000028241b723e */ /* 0x010fe400048060ff */
[----:B------:R-:W-:Y:S01]  /*23940*/  PRMT R28, R0, 0x9910, RZ ;  /* 0x00009910001c7816 */ /* 0x000fe200000000ff */
[----:B------:R-:W4:Y:S04]  /*23950*/  LDL.LU R36, [R1+0x578] ;  /* 0x0005780001247983 */ /* 0x000f280000300800 */
[----:B--2---:R2:W-:Y:S01]  /*23960*/  @P4 STG.E.U8 desc[UR22][R30.64], R0 ;  /* 0x000000001e004986 */ /* 0x0045e2000c101116 */
[----:B------:R-:W-:Y:S01]  /*23970*/  ISETP.LT.AND P4, PT, R37, UR9, !P5 ;  /* 0x0000000925007c0c */ /* 0x000fe2000ef81270 */
[C---:B------:R-:W-:Y:S01]  /*23980*/  VIADD R26, R66.reuse, 0x5e ;  /* 0x0000005e421a7836 */ /* 0x040fe20000000000 */
[----:B------:R-:W0:Y:S01]  /*23990*/  LDCU UR9, c[0x0][0x398] ;  /* 0x00007300ff0977ac */ /* 0x000e220008000800 */
[----:B------:R-:W-:Y:S01]  /*239a0*/  @P6 STG.E.U8 desc[UR22][R72.64], R27 ;  /* 0x0000001b48006986 */ /* 0x000fe2000c101116 */
[----:B--2---:R-:W-:-:S03]  /*239b0*/  VIADD R0, R66, 0x5f ;  /* 0x0000005f42007836 */ /* 0x004fc60000000000 */
[----:B------:R-:W2:Y:S01]  /*239c0*/  LDL.LU.64 R30, [R1+0x4d8] ;  /* 0x0004d800011e7983 */ /* 0x000ea20000300a00 */
[----:B---3--:R-:W-:-:S05]  /*239d0*/  F2FP.SATFINITE.E5M2.F32.PACK_AB_MERGE_C R32, R33, R32, RZ ;  /* 0x000000202120723e */ /* 0x008fca00048060ff */
[----:B------:R3:W-:Y:S01]  /*239e0*/  @P4 STG.E.U8 desc[UR22][R34.64], R32 ;  /* 0x0000002022004986 */ /* 0x0007e2000c101116 */
[----:B-1----:R-:W-:Y:S01]  /*239f0*/  ISETP.GE.AND P4, PT, R0, UR4, PT ;  /* 0x0000000400007c0c */ /* 0x002fe2000bf86270 */
[----:B------:R-:W1:Y:S01]  /*23a00*/  LDCU UR4, c[0x0][0x39c] ;  /* 0x00007380ff0477ac */ /* 0x000e620008000800 */
[----:B------:R-:W-:Y:S01]  /*23a10*/  SHF.R.S32.HI R0, RZ, 0x8, R28 ;  /* 0x00000008ff007819 */ /* 0x000fe2000001141c */
[----:B---3--:R-:W3:Y:S04]  /*23a20*/  LDL.LU.64 R34, [R1+0x4d0] ;  /* 0x0004d00001227983 */ /* 0x008ee80000300a00 */
[----:B------:R-:W4:Y:S01]  /*23a30*/  LDL.LU R28, [R1+0x57c] ;  /* 0x00057c00011c7983 */ /* 0x000f220000300800 */
[----:B------:R-:W-:Y:S01]  /*23a40*/  ISETP.GE.AND P2, PT, R26, UR6, PT ;  /* 0x000000061a007c0c */ /* 0x000fe2000bf46270 */
[----:B------:R-:W1:Y:S01]  /*23a50*/  LDCU UR6, c[0x0][0x398] ;  /* 0x00007300ff0677ac */ /* 0x000e620008000800 */
[----:B------:R-:W-:-:S02]  /*23a60*/  ISETP.LT.AND P5, PT, R67, UR10, !P3 ;  /* 0x0000000a43007c0c */ /* 0x000fc4000dfa1270 */
[----:B0-----:R-:W-:Y:S01]  /*23a70*/  ISETP.LT.AND P6, PT, R71, UR12, !P3 ;  /* 0x0000000c47007c0c */ /* 0x001fe2000dfc1270 */
[----:B------:R-:W0:Y:S01]  /*23a80*/  LDCU UR10, c[0x0][0x398] ;  /* 0x00007300ff0a77ac */ /* 0x000e220008000800 */
[----:B------:R-:W-:Y:S02]  /*23a90*/  PRMT R26, R29, 0x9910, RZ ;  /* 0x000099101d1a7816 */ /* 0x000fe400000000ff */
[----:B------:R-:W4:Y:S01]  /*23aa0*/  LDL.LU R29, [R1+0x584] ;  /* 0x00058400011d7983 */ /* 0x000f220000300800 */
[----:B------:R-:W0:Y:S01]  /*23ab0*/  LDCU UR12, c[0x0][0x398] ;  /* 0x00007300ff0c77ac */ /* 0x000e220008000800 */
[----:B------:R-:W-:Y:S02]  /*23ac0*/  SHF.R.S32.HI R26, RZ, 0x8, R26 ;  /* 0x00000008ff1a7819 */ /* 0x000fe4000001141a */
[----:B------:R-:W4:Y:S04]  /*23ad0*/  LDL.LU R73, [R1+0x378] ;  /* 0x0003780001497983 */ /* 0x000f280000300800 */
[----:B------:R0:W-:Y:S01]  /*23ae0*/  @P5 STG.E.U8 desc[UR22][R68.64], R26 ;  /* 0x0000001a44005986 */ /* 0x0001e2000c101116 */
[----:B-1----:R-:W-:-:S03]  /*23af0*/  ISETP.LT.AND P5, PT, R41, UR6, !P3 ;  /* 0x0000000629007c0c */ /* 0x002fc6000dfa1270 */
[----:B------:R1:W-:Y:S01]  /*23b00*/  @P6 STG.E.U8 desc[UR22][R38.64], R0 ;  /* 0x0000000026006986 */ /* 0x0003e2000c101116 */
[----:B------:R-:W-:Y:S01]  /*23b10*/  ISETP.LT.AND P6, PT, R37, UR9, !P3 ;  /* 0x0000000925007c0c */ /* 0x000fe2000dfc1270 */
[----:B------:R-:W2:Y:S02]  /*23b20*/  LDCU UR6, c[0x0][0x398] ;  /* 0x00007300ff0677ac */ /* 0x000ea40008000800 */
[----:B------:R-:W4:Y:S01]  /*23b30*/  LDL.LU R70, [R1+0x37c] ;  /* 0x00037c0001467983 */ /* 0x000f220000300800 */
[----:B------:R-:W2:Y:S01]  /*23b40*/  LDCU UR9, c[0x0][0x398] ;  /* 0x00007300ff0977ac */ /* 0x000ea20008000800 */
[----:B0-----:R-:W-:Y:S02]  /*23b50*/  PRMT R26, R32, 0x9910, RZ ;  /* 0x00009910201a7816 */ /* 0x001fe400000000ff */
[----:B------:R-:W4:Y:S01]  /*23b60*/  LDL.LU R72, [R1+0x178] ;  /* 0x0001780001487983 */ /* 0x000f220000300800 */
[----:B-1----:R-:W-:-:S03]  /*23b70*/  PRMT R0, R27, 0x9910, RZ ;  /* 0x000099101b007816 */ /* 0x002fc600000000ff */
[----:B------:R-:W4:Y:S01]  /*23b80*/  LDL.LU R40, [R1+0x17c] ;  /* 0x00017c0001287983 */ /* 0x000f220000300800 */
[----:B------:R-:W-:Y:S02]  /*23b90*/  SHF.R.S32.HI R26, RZ, 0x8, R26 ;  /* 0x00000008ff1a7819 */ /* 0x000fe4000001141a */
[----:B------:R-:W-:Y:S01]  /*23ba0*/  SHF.R.S32.HI R0, RZ, 0x8, R0 ;  /* 0x00000008ff007819 */ /* 0x000fe20000011400 */
[----:B------:R-:W4:Y:S04]  /*23bb0*/  LDL.LU.64 R68, [R1+0x4c0] ;  /* 0x0004c00001447983 */ /* 0x000f280000300a00 */
[----:B------:R-:W4:Y:S04]  /*23bc0*/  LDL.LU.64 R38, [R1+0x4b8] ;  /* 0x0004b80001267983 */ /* 0x000f280000300a00 */
[----:B------:R-:W4:Y:S04]  /*23bd0*/  LDL.LU R27, [R1+0x580] ;  /* 0x00058000011b7983 */ /* 0x000f280000300800 */
[----:B------:R-:W4:Y:S04]  /*23be0*/  LDL.LU.64 R32, [R1+0x4b0] ;  /* 0x0004b00001207983 */ /* 0x000f280000300a00 */
[----:B--2---:R0:W-:Y:S04]  /*23bf0*/  @P5 STG.E.U8 desc[UR22][R30.64], R0 ;  /* 0x000000001e005986 */ /* 0x0041e8000c101116 */
[----:B---3--:R1:W-:Y:S01]  /*23c00*/  @P6 STG.E.U8 desc[UR22][R34.64], R26 ;  /* 0x0000001a22006986 */ /* 0x0083e2000c101116 */
[----:B----4-:R-:W-:-:S03]  /*23c10*/  F2FP.SATFINITE.E5M2.F32.PACK_AB_MERGE_C R28, R28, R36, RZ ;  /* 0x000000241c1c723e */ /* 0x010fc600048060ff */
[----:B------:R-:W2:Y:S04]  /*23c20*/  LDL.LU R36, [R1+0x808] ;  /* 0x0008080001247983 */ /* 0x000ea80000300800 */
[----:B0-----:R-:W3:Y:S04]  /*23c30*/  LDL.LU.64 R30, [R1+0x4a8] ;  /* 0x0004a800011e7983 */ /* 0x001ee80000300a00 */
[----:B-1----:R-:W4:Y:S01]  /*23c40*/  LDL.LU.64 R34, [R1+0x800] ;  /* 0x0008000001227983 */ /* 0x002f220000300a00 */
[----:B------:R-:W-:Y:S01]  /*23c50*/  ISETP.LT.AND P3, PT, R67, UR10, !P2 ;  /* 0x0000000a43007c0c */ /* 0x000fe2000d761270 */
[----:B------:R-:W0:Y:S01]  /*23c60*/  LDCU UR10, c[0x0][0x398] ;  /* 0x00007300ff0a77ac */ /* 0x000e220008000800 */
[----:B------:R-:W-:Y:S01]  /*23c70*/  ISETP.LT.AND P6, PT, R71, UR12, !P2 ;  /* 0x0000000c47007c0c */ /* 0x000fe2000d7c1270 */
[----:B------:R-:W1:Y:S10]  /*23c80*/  LDCU UR12, c[0x0][0x398] ;  /* 0x00007300ff0c77ac */ /* 0x000e740008000800 */
[----:B----4-:R4:W-:Y:S04]  /*23c90*/  @P3 STG.E.U8 desc[UR22][R34.64], R28 ;  /* 0x0000001c22003986 */ /* 0x0109e8000c101116 */
[----:B----4-:R-:W4:Y:S01]  /*23ca0*/  LDL.LU.64 R34, [R1+0x7f8] ;  /* 0x0007f80001227983 */ /* 0x010f220000300a00 */
[----:B------:R-:W-:-:S02]  /*23cb0*/  ISETP.LT.AND P3, PT, R41, UR6, !P2 ;  /* 0x0000000629007c0c */ /* 0x000fc4000d761270 */
[----:B------:R-:W-:Y:S01]  /*23cc0*/  F2FP.SATFINITE.E5M2.F32.PACK_AB_MERGE_C R29, R29, R27, RZ ;  /* 0x0000001b1d1d723e */ /* 0x000fe200048060ff */
[----:B------:R-:W-:Y:S01]  /*23cd0*/  VIADD R0, R66, 0x60 ;  /* 0x0000006042007836 */ /* 0x000fe20000000000 */
[----:B------:R-:W-:Y:S01]  /*23ce0*/  ISETP.LT.AND P2, PT, R37, UR9, !P2 ;  /* 0x0000000925007c0c */ /* 0x000fe2000d741270 */
[----:B------:R-:W1:Y:S01]  /*23cf0*/  LDCU UR9, c[0x0][0x398] ;  /* 0x00007300ff0977ac */ /* 0x000e620008000800 */
[----:B------:R-:W-:Y:S02]  /*23d00*/  F2FP.SATFINITE.E5M2.F32.PACK_AB_MERGE_C R27, R70, R73, RZ ;  /* 0x00000049461b723e */ /* 0x000fe400048060ff */
[----:B------:R-:W-:Y:S01]  /*23d10*/  F2FP.SATFINITE.E5M2.F32.PACK_AB_MERGE_C R26, R40, R72, RZ ;  /* 0x00000048281a723e */ /* 0x000fe200048060ff */
[----:B------:R-:W1:Y:S01]  /*23d20*/  LDCU UR6, c[0x0][0x39c] ;  /* 0x00007380ff0677ac */ /* 0x000e620008000800 */
[----:B------:R-:W2:Y:S01]  /*23d30*/  LDL.LU.64 R72, [R1+0x4a0] ;  /* 0x0004a00001487983 */ /* 0x000ea20000300a00 */
[----:B------:R-:W-:-:S03]  /*23d40*/  ISETP.GE.AND P5, PT, R0, UR4, PT ;  /* 0x0000000400007c0c */ /* 0x000fc6000bfa6270 */
[----:B------:R3:W-:Y:S01]  /*23d50*/  @P6 STG.E.U8 desc[UR22][R68.64], R27 ;  /* 0x0000001b44006986 */ /* 0x0007e2000c101116 */
[----:B------:R-:W-:Y:S01]  /*23d60*/  PRMT R0, R28, 0x9910, RZ ;  /* 0x000099101c007816 */ /* 0x000fe200000000ff */
[----:B------:R-:W2:Y:S02]  /*23d70*/  LDCU UR4, c[0x0][0x39c] ;  /* 0x00007380ff0477ac */ /* 0x000ea40008000800 */
[----:B------:R1:W-:Y:S01]  /*23d80*/  @P3 STG.E.U8 desc[UR22][R38.64], R26 ;  /* 0x0000001a26003986 */ /* 0x0003e2000c101116 */
[----:B0-----:R-:W-:Y:S01]  /*23d90*/  ISETP.LT.AND P6, PT, R67, UR10, !P4 ;  /* 0x0000000a43007c0c */ /* 0x001fe2000e7c1270 */
[----:B------:R-:W0:Y:S02]  /*23da0*/  LDCU UR10, c[0x0][0x398] ;  /* 0x00007300ff0a77ac */ /* 0x000e240008000800 */
[----:B---3--:R-:W3:Y:S04]  /*23db0*/  LDL.LU.64 R68, [R1+0x498] ;  /* 0x0004980001447983 */ /* 0x008ee80000300a00 */
[----:B-1----:R-:W2:Y:S01]  /*23dc0*/  LDL.LU.64 R38, [R1+0x490] ;  /* 0x0004900001267983 */ /* 0x002ea20000300a00 */
[----:B------:R-:W-:Y:S01]  /*23dd0*/  ISETP.LT.AND P3, PT, R41, UR9, !P4 ;  /* 0x0000000929007c0c */ /* 0x000fe2000e761270 */
[----:B------:R-:W1:Y:S02]  /*23de0*/  LDCU UR9, c[0x0][0x398] ;  /* 0x00007300ff0977ac */ /* 0x000e640008000800 */
[----:B------:R-:W2:Y:S01]  /*23df0*/  LDL.LU R28, [R1+0x380] ;  /* 0x00038000011c7983 */ /* 0x000ea20000300800 */
[----:B----4-:R-:W-:-:S03]  /*23e00*/  F2FP.SATFINITE.E5M2.F32.PACK_AB_MERGE_C R34, R35, R34, RZ ;  /* 0x000000222322723e */ /* 0x010fc600048060ff */
[----:B------:R-:W4:Y:S04]  /*23e10*/  LDL.LU R35, [R1+0x384] ;  /* 0x0003840001237983 */ /* 0x000f280000300800 */
[----:B------:R0:W-:Y:S01]  /*23e20*/  @P2 STG.E.U8 desc[UR22][R32.64], R34 ;  /* 0x0000002220002986 */ /* 0x0001e2000c101116 */
[----:B------:R-:W-:Y:S01]  /*23e30*/  ISETP.LT.AND P2, PT, R71, UR12, !P4 ;  /* 0x0000000c47007c0c */ /* 0x000fe2000e741270 */
[----:B------:R-:W1:Y:S02]  /*23e40*/  LDCU UR12, c[0x0][0x398] ;  /* 0x00007300ff0c77ac */ /* 0x000e640008000800 */
[----:B------:R-:W4:Y:S01]  /*23e50*/  LDL.LU R70, [R1+0x180] ;  /* 0x0001800001467983 */ /* 0x000f220000300800 */
[----:B------:R-:W-:Y:S01]  /*23e60*/  ISETP.LT.AND P4, PT, R37, UR14, !P4 ;  /* 0x0000000e25007c0c */ /* 0x000fe2000e781270 */
[----:B------:R-:W1:Y:S02]  /*23e70*/  LDCU UR14, c[0x0][0x398] ;  /* 0x00007300ff0e77ac */ /* 0x000e640008000800 */
[----:B------:R-:W4:Y:S04]  /*23e80*/  LDL.LU R40, [R1+0x184] ;  /* 0x0001840001287983 */ /* 0x000f280000300800 */
[----:B0-----:R-:W4:Y:S04]  /*23e90*/  LDL.LU.64 R32, [R1+0x480] ;  /* 0x0004800001207983 */ /* 0x001f280000300a00 */
[----:B------:R-:W4:Y:S01]  /*23ea0*/  LDL.LU R37, [R1+0x7f0] ;  /* 0x0007f00001257983 */ /* 0x000f220000300800 */
[----:B------:R-:W-:-:S02]  /*23eb0*/  SHF.R.S32.HI R0, RZ, 0x8, R0 ;  /* 0x00000008ff007819 */ /* 0x000fc40000011400 */
[----:B------:R-:W-:-:S03]  /*23ec0*/  PRMT R27, R27, 0x9910, RZ ;  /* 0x000099101b1b7816 */ /* 0x000fc600000000ff */
[----:B------:R0:W-:Y:S01]  /*23ed0*/  @P6 STG.E.U8 desc[UR22][R30.64], R0 ;  /* 0x000000001e006986 */ /* 0x0001e2000c101116 */
[----:B------:R-:W-:Y:S01]  /*23ee0*/  PRMT R34, R34, 0x9910, RZ ;  /* 0x0000991022227816 */ /* 0x000fe200000000ff */
[----:B0-----:R-:W-:Y:S01]  /*23ef0*/  IMAD.MOV.U32 R0, RZ, RZ, R27 ;  /* 0x000000ffff007224 */ /* 0x001fe200078e001b */
[----:B------:R-:W-:Y:S01]  /*23f00*/  PRMT R26, R26, 0x9910, RZ ;  /* 0x000099101a1a7816 */ /* 0x000fe200000000ff */
[----:B------:R-:W4:Y:S03]  /*23f10*/  LDL.LU.64 R30, [R1+0x478] ;  /* 0x00047800011e7983 */ /* 0x000f260000300a00 */
[----:B------:R-:W-:-:S05]  /*23f20*/  SHF.R.S32.HI R0, RZ, 0x8, R0 ;  /* 0x00000008ff007819 */ /* 0x000fca0000011400 */
[----:B--2---:R0:W-:Y:S01]  /*23f30*/  @P2 STG.E.U8 desc[UR22][R72.64], R0 ;  /* 0x0000000048002986 */ /* 0x0041e2000c101116 */
[----:B------:R-:W-:Y:S01]  /*23f40*/  ISETP.LT.AND P2, PT, R67, UR10, !P5 ;  /* 0x0000000a43007c0c */ /* 0x000fe2000ef41270 */
[----:B------:R-:W2:Y:S01]  /*23f50*/  LDCU UR10, c[0x0][0x398] ;  /* 0x00007300ff0a77ac */ /* 0x000ea20008000800 */
[----:B------:R-:W-:Y:S01]  /*23f60*/  SHF.R.S32.HI R26, RZ, 0x8, R26 ;  /* 0x00000008ff1a7819 */ /* 0x000fe2000001141a */
[----:B0-----:R-:W-:Y:S02]  /*23f70*/  IMAD.MOV.U32 R0, RZ, RZ, R34 ;  /* 0x000000ffff007224 */ /* 0x001fe400078e0022 */
[----:B------:R-:W2:Y:S03]  /*23f80*/  LDL.LU R34, [R1+0x70c] ;  /* 0x00070c0001227983 */ /* 0x000ea60000300800 */
[----:B------:R-:W-:Y:S01]  /*23f90*/  SHF.R.S32.HI R0, RZ, 0x8, R0 ;  /* 0x00000008ff007819 */ /* 0x000fe20000011400 */
[----:B---3--:R-:W-:Y:S04]  /*23fa0*/  @P3 STG.E.U8 desc[UR22][R68.64], R26 ;  /* 0x0000001a44003986 */ /* 0x008fe8000c101116 */
[----:B------:R0:W-:Y:S04]  /*23fb0*/  @P4 STG.E.U8 desc[UR22][R38.64], R0 ;  /* 0x0000000026004986 */ /* 0x0001e8000c101116 */
[----:B0-----:R-:W3:Y:S04]  /*23fc0*/  LDL.LU.64 R38, [R1+0x470] ;  /* 0x0004700001267983 */ /* 0x001ee80000300a00 */
[----:B------:R-:W3:Y:S04]  /*23fd0*/  LDL.LU.64 R72, [R1+0x468] ;  /* 0x0004680001487983 */ /* 0x000ee80000300a00 */
[----:B------:R-:W3:Y:S04]  /*23fe0*/  LDL.LU.64 R68, [R1+0x460] ;  /* 0x0004600001447983 */ /* 0x000ee80000300a00 */
[----:B----4-:R0:W-:Y:S04]  /*23ff0*/  @P2 STG.E.U8 desc[UR22][R36.64], R29 ;  /* 0x0000001d24002986 */ /* 0x0101e8000c101116 */
[----:B0-----:R-:W4:Y:S01]  /*24000*/  LDL.LU.64 R36, [R1+0x7e8] ;  /* 0x0007e80001247983 */ /* 0x001f220000300a00 */
[----:B-1----:R-:W-:Y:S01]  /*24010*/  ISETP.LT.AND P4, PT, R71, UR12, !P5 ;  /* 0x0000000c47007c0c */ /* 0x002fe2000ef81270 */
[----:B------:R-:W-:Y:S01]  /*24020*/  VIADD R0, R66, 0x61 ;  /* 0x0000006142007836 */ /* 0x000fe20000000000 */
[----:B------:R-:W-:Y:S01]  /*24030*/  ISETP.LT.AND P6, PT, R41, UR16, !P5 ;  /* 0x0000001029007c0c */ /* 0x000fe2000efc1270 */
[----:B------:R-:W0:Y:S03]  /*24040*/  LDCU UR12, c[0x0][0x398] ;  /* 0x00007300ff0c77ac */ /* 0x000e260008000800 */
[----:B------:R-:W-:Y:S01]  /*24050*/  ISETP.GE.AND P3, PT, R0, UR4, PT ;  /* 0x0000000400007c0c */ /* 0x000fe2000bf66270 */
[----:B------:R-:W1:Y:S01]  /*24060*/  LDCU UR4, c[0x0][0x39c] ;  /* 0x00007380ff0477ac */ /* 0x000e620008000800 */
[----:B------:R-:W-:-:S02]  /*24070*/  F2FP.SATFINITE.E5M2.F32.PACK_AB_MERGE_C R0, R35, R28, RZ ;  /* 0x0000001c2300723e */ /* 0x000fc400048060ff */
[----:B------:R-:W-:Y:S01]  /*24080*/  F2FP.SATFINITE.E5M2.F32.PACK_AB_MERGE_C R27, R40, R70, RZ ;  /* 0x00000046281b723e */ /* 0x000fe200048060ff */
[----:B------:R-:W-:Y:S01]  /*24090*/  VIADD R26, R66, 0x62 ;  /* 0x00000062421a7836 */ /* 0x000fe20000000000 */
[----:B------:R-:W-:Y:S01]  /*240a0*/  PRMT R28, R0, 0x9910, RZ ;  /* 0x00009910001c7816 */ /* 0x000fe200000000ff */
[----:B------:R0:W-:Y:S01]  /*240b0*/  @P4 STG.E.U8 desc[UR22][R32.64], R0 ;  /* 0x0000000020004986 */ /* 0x0001e2000c101116 */
[----:B------:R-:W1:Y:S03]  /*240c0*/  LDCU UR16, c[0x0][0x398] ;  /* 0x00007300ff1077ac */ /* 0x000e660008000800 */
[----:B------:R-:W-:Y:S04]  /*240d0*/  @P6 STG.E.U8 desc[UR22][R30.64], R27 ;  /* 0x0000001b1e006986 */ /* 0x000fe8000c101116 */
[----:B------:R-:W3:Y:S01]  /*240e0*/  LDL.LU R40, [R1+0x588] ;  /* 0x0005880001287983 */ /* 0x000ee20000300800 */
[----:B0-----:R-:W-:-:S03]  /*240f0*/  VIADD R0, R66, 0x63 ;  /* 0x0000006342007836 */ /* 0x001fc60000000000 */
[----:B------:R-:W3:Y:S01]  /*24100*/  LDL.LU.64 R32, [R1+0x458] ;  /* 0x0004580001207983 */ /* 0x000ee20000300a00 */
[----:B--2---:R-:W-:Y:S01]  /*24110*/  ISETP.LT.AND P4, PT, R34, UR9, !P5 ;  /* 0x0000000922007c0c */ /* 0x004fe2000ef81270 */
[----:B------:R-:W0:Y:S01]  /*24120*/  LDCU UR9, c[0x0][0x398] ;  /* 0x00007300ff0977ac */ /* 0x000e220008000800 */
[----:B----4-:R-:W-:-:S11]  /*24130*/  F2FP.SATFINITE.E5M2.F32.PACK_AB_MERGE_C R36, R37, R36, RZ ;  /* 0x000000242524723e */ /* 0x010fd600048060ff */
[----:B---3--:R2:W-:Y:S01]  /*24140*/  @P4 STG.E.U8 desc[UR22][R38.64], R36 ;  /* 0x0000002426004986 */ /* 0x0085e2000c101116 */
[----:B-1----:R-:W-:Y:S01]  /*24150*/  ISETP.GE.AND P4, PT, R0, UR4, PT ;  /* 0x0000000400007c0c */ /* 0x002fe2000bf86270 */
[----:B------:R-:W1:Y:S01]  /*24160*/  LDCU UR4, c[0x0][0x39c] ;  /* 0x00007380ff0477ac */ /* 0x000e620008000800 */
[----:B------:R-:W-:Y:S01]  /*24170*/  SHF.R.S32.HI R0, RZ, 0x8, R28 ;  /* 0x00000008ff007819 */ /* 0x000fe2000001141c */
[----:B--2---:R-:W2:Y:S04]  /*24180*/  LDL.LU.64 R38, [R1+0x450] ;  /* 0x0004500001267983 */ /* 0x004ea80000300a00 */
[----:B------:R-:W3:Y:S01]  /*24190*/  LDL.LU R28, [R1+0x58c] ;  /* 0x00058c00011c7983 */ /* 0x000ee20000300800 */
[----:B------:R-:W-:Y:S01]  /*241a0*/  ISETP.GE.AND P2, PT, R26, UR6, PT ;  /* 0x000000061a007c0c */ /* 0x000fe2000bf46270 */
[----:B------:R-:W4:Y:S01]  /*241b0*/  LDCU UR6, c[0x0][0x398] ;  /* 0x00007300ff0677ac */ /* 0x000f220008000800 */
[----:B------:R-:W-:-:S02]  /*241c0*/  ISETP.LT.AND P5, PT, R67, UR10, !P3 ;  /* 0x0000000a43007c0c */ /* 0x000fc4000dfa1270 */
[----:B------:R-:W-:Y:S01]  /*241d0*/  ISETP.LT.AND P6, PT, R71, UR12, !P3 ;  /* 0x0000000c47007c0c */ /* 0x000fe2000dfc1270 */
[----:B------:R-:W0:Y:S01]  /*241e0*/  LDCU UR10, c[0x0][0x398] ;  /* 0x00007300ff0a77ac */ /* 0x000e220008000800 */
[----:B------:R-:W-:Y:S02]  /*241f0*/  PRMT R26, R29, 0x9910, RZ ;  /* 0x000099101d1a7816 */ /* 0x000fe400000000ff */
[----:B------:R-:W3:Y:S01]  /*24200*/  LDL.LU R29, [R1+0x594] ;  /* 0x00059400011d7983 */ /* 0x000ee20000300800 */
[----:B------:R-:W1:Y:S01]  /*24210*/  LDCU UR12, c[0x0][0x398] ;  /* 0x00007300ff0c77ac */ /* 0x000e620008000800 */
[----:B------:R-:W-:Y:S02]  /*24220*/  SHF.R.S32.HI R26, RZ, 0x8, R26 ;  /* 0x00000008ff1a7819 */ /* 0x000fe4000001141a */
[----:B------:R-:W3:Y:S04]  /*24230*/  LDL.LU R35, [R1+0x388] ;  /* 0x0003880001237983 */ /* 0x000ee80000300800 */
[----:B------:R1:W-:Y:S01]  /*24240*/  @P5 STG.E.U8 desc[UR22][R72.64], R26 ;  /* 0x0000001a48005986 */ /* 0x0003e2000c101116 */
[----:B----4-:R-:W-:-:S03]  /*24250*/  ISETP.LT.AND P5, PT, R41, UR6, !P3 ;  /* 0x0000000629007c0c */ /* 0x010fc6000dfa1270 */
[----:B------:R4:W-:Y:S01]  /*24260*/  @P6 STG.E.U8 desc[UR22][R68.64], R0 ;  /* 0x0000000044006986 */ /* 0x0009e2000c101116 */
[----:B0-----:R-:W-:Y:S01]  /*24270*/  ISETP.LT.AND P6, PT, R34, UR9, !P3 ;  /* 0x0000000922007c0c */ /* 0x001fe2000dfc1270 */
[----:B------:R-:W0:Y:S02]  /*24280*/  LDCU UR6, c[0x0][0x398] ;  /* 0x00007300ff0677ac */ /* 0x000e240008000800 */
[----:B------:R-:W3:Y:S01]  /*24290*/  LDL.LU R30, [R1+0x38c] ;  /* 0x00038c00011e7983 */ /* 0x000ee20000300800 */
[----:B------:R-:W0:Y:S01]  /*242a0*/  LDCU UR9, c[0x0][0x398] ;  /* 0x00007300ff0977ac */ /* 0x000e220008000800 */
[----:B-1----:R-:W-:Y:S02]  /*242b0*/  PRMT R26, R36, 0x9910, RZ ;  /* 0x00009910241a7816 */ /* 0x002fe400000000ff */
[----:B------:R-:W3:Y:S01]  /*242c0*/  LDL.LU R31, [R1+0x188] ;  /* 0x00018800011f7983 */ /* 0x000ee20000300800 */
[----:B----4-:R-:W-:-:S03]  /*242d0*/  PRMT R0, R27, 0x9910, RZ ;  /* 0x000099101b007816 */ /* 0x010fc600000000ff */
[----:B------:R-:W4:Y:S01]  /*242e0*/  LDL.LU R70, [R1+0x18c] ;  /* 0x00018c0001467983 */ /* 0x000f220000300800 */
[----:B------:R-:W-:Y:S02]  /*242f0*/  SHF.R.S32.HI R26, RZ, 0x8, R26 ;  /* 0x00000008ff1a7819 */ /* 0x000fe4000001141a */
[----:B------:R-:W-:Y:S01]  /*24300*/  SHF.R.S32.HI R0, RZ, 0x8, R0 ;  /* 0x00000008ff007819 */ /* 0x000fe20000011400 */
[----:B------:R-:W4:Y:S04]  /*24310*/  LDL.LU.64 R72, [R1+0x440] ;  /* 0x0004400001487983 */ /* 0x000f280000300a00 */
[----:B------:R-:W4:Y:S04]  /*24320*/  LDL.LU.64 R68, [R1+0x438] ;  /* 0x0004380001447983 */ /* 0x000f280000300a00 */
[----:B------:R-:W4:Y:S04]  /*24330*/  LDL.LU R27, [R1+0x590] ;  /* 0x00059000011b7983 */ /* 0x000f280000300800 */
[----:B------:R-:W4:Y:S04]  /*24340*/  LDL.LU.64 R36, [R1+0x430] ;  /* 0x0004300001247983 */ /* 0x000f280000300a00 */
[----:B------:R1:W-:Y:S04]  /*24350*/  @P5 STG.E.U8 desc[UR22][R32.64], R0 ;  /* 0x0000000020005986 */ /* 0x0003e8000c101116 */
[----:B--2---:R2:W-:Y:S01]  /*24360*/  @P6 STG.E.U8 desc[UR22][R38.64], R26 ;  /* 0x0000001a26006986 */ /* 0x0045e2000c101116 */
[----:B---3--:R-:W-:-:S03]  /*24370*/  F2FP.SATFINITE.E5M2.F32.PACK_AB_MERGE_C R28, R28, R40, RZ ;  /* 0x000000281c1c723e */ /* 0x008fc600048060ff */
[----:B------:R-:W3:Y:S04]  /*24380*/  LDL.LU R40, [R1+0x7e0] ;  /* 0x0007e00001287983 */ /* 0x000ee80000300800 */
[----:B-1----:R-:W3:Y:S04]  /*24390*/  LDL.LU.64 R32, [R1+0x428] ;  /* 0x0004280001207983 */ /* 0x002ee80000300a00 */
[----:B--2---:R-:W2:Y:S01]  /*243a0*/  LDL.LU.64 R38, [R1+0x7d8] ;  /* 0x0007d80001267983 */ /* 0x004ea20000300a00 */
[----:B------:R-:W-:Y:S01]  /*243b0*/  ISETP.LT.AND P3, PT, R67, UR10, !P2 ;  /* 0x0000000a43007c0c */ /* 0x000fe2000d761270 */
[----:B------:R-:W1:-:S12]  /*243c0*/  LDCU UR10, c[0x0][0x398] ;  /* 0x00007300ff0a77ac */ /* 0x000e580008000800 */
[----:B--2---:R2:W-:Y:S04]  /*243d0*/  @P3 STG.E.U8 desc[UR22][R38.64], R28 ;  /* 0x0000001c26003986 */ /* 0x0045e8000c101116 */
[----:B--2---:R-:W2:Y:S01]  /*243e0*/  LDL.LU.64 R38, [R1+0x7d0] ;  /* 0x0007d00001267983 */ /* 0x004ea20000300a00 */
[----:B0-----:R-:W-:Y:S02]  /*243f0*/  ISETP.LT.AND P3, PT, R41, UR6, !P2 ;  /* 0x0000000629007c0c */ /* 0x001fe4000d761270 */
[----:B----4-:R-:W-:Y:S01]  /*24400*/  F2FP.SATFINITE.E5M2.F32.PACK_AB_MERGE_C R29, R29, R27, RZ ;  /* 0x0000001b1d1d723e */ /* 0x010fe200048060ff */
[----:B------:R-:W4:Y:S01]  /*24410*/  LDL.LU R41, [R1+0x7c8] ;  /* 0x0007c80001297983 */ /* 0x000f220000300800 */
[----:B------:R-:W-:Y:S01]  /*24420*/  F2FP.SATFINITE.E5M2.F32.PACK_AB_MERGE_C R27, R30, R35, RZ ;  /* 0x000000231e1b723e */ /* 0x000fe200048060ff */
[----:B------:R-:W-:Y:S01]  /*24430*/  VIADD R0, R66, 0x64 ;  /* 0x0000006442007836 */ /* 0x000fe20000000000 */
[----:B------:R-:W-:Y:S01]  /*24440*/  F2FP.SATFINITE.E5M2.F32.PACK_AB_MERGE_C R26, R70, R31, RZ ;  /* 0x0000001f461a723e */ /* 0x000fe200048060ff */
[----:B------:R-:W0:Y:S01]  /*24450*/  LDCU UR6, c[0x0][0x39c] ;  /* 0x00007380ff0677ac */ /* 0x000e220008000800 */
[----:B------:R-:W-:Y:S01]  /*24460*/  ISETP.LT.AND P6, PT, R71, UR12, !P2 ;  /* 0x0000000c47007c0c */ /* 0x000fe2000d7c1270 */
[----:B------:R-:W3:Y:S01]  /*24470*/  LDL.LU.64 R30, [R1+0x420] ;  /* 0x00042000011e7983 */ /* 0x000ee20000300a00 */
[----:B------:R-:W0:Y:S11]  /*24480*/  LDCU UR12, c[0x0][0x398] ;  /* 0x00007300ff0c77ac */ /* 0x000e360008000800 */
[----:B------:R0:W-:Y:S04]  /*24490*/  @P6 STG.E.U8 desc[UR22][R72.64], R27 ;  /* 0x0000001b48006986 */ /* 0x0001e8000c101116 */
[----:B------:R0:W-:Y:S01]  /*244a0*/  @P3 STG.E.U8 desc[UR22][R68.64], R26 ;  /* 0x0000001a44003986 */ /* 0x0001e2000c101116 */
[----:B--2---:R-:W-:-:S03]  /*244b0*/  F2FP.SATFINITE.E5M2.F32.PACK_AB_MERGE_C R38, R39, R38, RZ ;  /* 0x000000262726723e */ /* 0x004fc600048060ff */
[----:B------:R-:W2:Y:S04]  /*244c0*/  LDL.LU R39, [R1+0x708] ;  /* 0x0007080001277983 */ /* 0x000ea80000300800 */
[----:B0-----:R-:W4:Y:S04]  /*244d0*/  LDL.LU.64 R72, [R1+0x418] ;  /* 0x0004180001487983 */ /* 0x001f280000300a00 */
[----:B------:R-:W4:Y:S01]  /*244e0*/  LDL.LU.64 R68, [R1+0x410] ;  /* 0x0004100001447983 */ /* 0x000f220000300a00 */
[----:B------:R-:W-:Y:S01]  /*244f0*/  ISETP.LT.AND P2, PT, R34, UR9, !P2 ;  /* 0x0000000922007c0c */ /* 0x000fe2000d741270 */
[----:B------:R-:W2:Y:S01]  /*24500*/  LDCU UR9, c[0x0][0x398] ;  /* 0x00007300ff0977ac */ /* 0x000ea20008000800 */
[----:B-1----:R-:W-:-:S02]  /*24510*/  ISETP.LT.AND P6, PT, R67, UR10, !P4 ;  /* 0x0000000a43007c0c */ /* 0x002fc4000e7c1270 */
[----:B------:R-:W-:Y:S01]  /*24520*/  ISETP.GE.AND P5, PT, R0, UR4, PT ;  /* 0x0000000400007c0c */ /* 0x000fe2000bfa6270 */
[----:B------:R-:W0:Y:S01]  /*24530*/  LDCU UR10, c[0x0][0x398] ;  /* 0x00007300ff0a77ac */ /* 0x000e220008000800 */
[----:B------:R-:W-:Y:S02]  /*24540*/  PRMT R0, R28, 0x9910, RZ ;  /* 0x000099101c007816 */ /* 0x000fe400000000ff */
[----:B------:R-:W-:Y:S01]  /*24550*/  PRMT R27, R27, 0x9910, RZ ;  /* 0x000099101b1b7816 */ /* 0x000fe200000000ff */
[----:B------:R-:W4:Y:S01]  /*24560*/  LDL.LU R28, [R1+0x394] ;  /* 0x00039400011c7983 */ /* 0x000f220000300800 */
[----:B------:R-:W-:Y:S01]  /*24570*/  SHF.R.S32.HI R0, RZ, 0x8, R0 ;  /* 0x00000008ff007819 */ /* 0x000fe20000011400 */
[----:B------:R-:W1:Y:S02]  /*24580*/  LDCU UR4, c[0x0][0x39c] ;  /* 0x00007380ff0477ac */ /* 0x000e640008000800 */
[----:B------:R-:W-:Y:S01]  /*24590*/  @P2 STG.E.U8 desc[UR22][R36.64], R38 ;  /* 0x0000002624002986 */ /* 0x000fe2000c101116 */
[----:B------:R-:W-:Y:S01]  /*245a0*/  ISETP.LT.AND P2, PT, R71, UR12, !P4 ;  /* 0x0000000c47007c0c */ /* 0x000fe2000e741270 */
[----:B------:R-:W0:Y:S02]  /*245b0*/  LDCU UR12, c[0x0][0x398] ;  /* 0x00007300ff0c77ac */ /* 0x000e240008000800 */
[----:B---3--:R3:W-:Y:S01]  /*245c0*/  @P6 STG.E.U8 desc[UR22][R32.64], R0 ;  /* 0x0000000020006986 */ /* 0x0087e2000c101116 */
[----:B------:R-:W-:-:S03]  /*245d0*/  PRMT R26, R26, 0x9910, RZ ;  /* 0x000099101a1a7816 */ /* 0x000fc600000000ff */
[----:B------:R-:W4:Y:S01]  /*245e0*/  LDL.LU R35, [R1+0x190] ;  /* 0x0001900001237983 */ /* 0x000f220000300800 */
[----:B---3--:R-:W-:Y:S01]  /*245f0*/  IMAD.MOV.U32 R0, RZ, RZ, R27 ;  /* 0x000000ffff007224 */ /* 0x008fe200078e001b */
[----:B------:R-:W-:Y:S02]  /*24600*/  PRMT R38, R38, 0x9910, RZ ;  /* 0x0000991026267816 */ /* 0x000fe400000000ff */
[----:B------:R-:W3:Y:S02]  /*24610*/  LDL.LU R70, [R1+0x194] ;  /* 0x0001940001467983 */ /* 0x000ee40000300800 */
[----:B------:R-:W-:Y:S02]  /*24620*/  SHF.R.S32.HI R0, RZ, 0x8, R0 ;  /* 0x00000008ff007819 */ /* 0x000fe40000011400 */
[----:B------:R-:W3:Y:S04]  /*24630*/  LDL.LU.64 R36, [R1+0x400] ;  /* 0x0004000001247983 */ /* 0x000ee80000300a00 */
[----:B------:R1:W-:Y:S01]  /*24640*/  @P2 STG.E.U8 desc[UR22][R30.64], R0 ;  /* 0x000000001e002986 */ /* 0x0003e2000c101116 */
[----:B0-----:R-:W-:Y:S01]  /*24650*/  ISETP.LT.AND P2, PT, R67, UR10, !P5 ;  /* 0x0000000a43007c0c */ /* 0x001fe2000ef41270 */
[----:B------:R-:W0:Y:S01]  /*24660*/  LDCU UR10, c[0x0][0x398] ;  /* 0x00007300ff0a77ac */ /* 0x000e220008000800 */
[----:B------:R-:W-:Y:S01]  /*24670*/  SHF.R.S32.HI R26, RZ, 0x8, R26 ;  /* 0x00000008ff1a7819 */ /* 0x000fe2000001141a */
[----:B------:R-:W3:Y:S04]  /*24680*/  LDL.LU.64 R32, [R1+0x358] ;  /* 0x0003580001207983 */ /* 0x000ee80000300a00 */
[----:B------:R-:W3:Y:S01]  /*24690*/  LDL.LU R27, [R1+0x390] ;  /* 0x00039000011b7983 */ /* 0x000ee20000300800 */
[----:B-1----:R-:W-:-:S03]  /*246a0*/  IMAD.MOV.U32 R0, RZ, RZ, R38 ;  /* 0x000000ffff007224 */ /* 0x002fc600078e0026 */
[----:B------:R-:W3:Y:S02]  /*246b0*/  LDL.LU.64 R30, [R1+0x350] ;  /* 0x00035000011e7983 */ /* 0x000ee40000300a00 */
[----:B------:R-:W-:Y:S02]  /*246c0*/  SHF.R.S32.HI R0, RZ, 0x8, R0 ;  /* 0x00000008ff007819 */ /* 0x000fe40000011400 */
[C---:B--2---:R-:W-:Y:S01]  /*246d0*/  ISETP.LT.AND P3, PT, R39.reuse, UR9, !P4 ;  /* 0x0000000927007c0c */ /* 0x044fe2000e761270 */
[----:B------:R-:W1:Y:S01]  /*246e0*/  LDCU UR9, c[0x0][0x398] ;  /* 0x00007300ff0977ac */ /* 0x000e620008000800 */
[----:B------:R-:W-:Y:S02]  /*246f0*/  ISETP.LT.AND P4, PT, R34, UR14, !P4 ;  /* 0x0000000e22007c0c */ /* 0x000fe4000e781270 */
[----:B------:R-:W-:Y:S01]  /*24700*/  ISETP.LT.AND P6, PT, R39, UR16, !P5 ;  /* 0x0000001027007c0c */ /* 0x000fe2000efc1270 */
[----:B------:R-:W2:Y:S01]  /*24710*/  LDCU UR14, c[0x0][0x398] ;  /* 0x00007300ff0e77ac */ /* 0x000ea20008000800 */
[----:B------:R-:W0:Y:S07]  /*24720*/  LDCU UR16, c[0x0][0x398] ;  /* 0x00007300ff1077ac */ /* 0x000e2e0008000800 */
[----:B----4-:R4:W-:Y:S04]  /*24730*/  @P3 STG.E.U8 desc[UR22][R72.64], R26 ;  /* 0x0000001a48003986 */ /* 0x0109e8000c101116 */
[----:B------:R0:W-:Y:S04]  /*24740*/  @P4 STG.E.U8 desc[UR22][R68.64], R0 ;  /* 0x0000000044004986 */ /* 0x0001e8000c101116 */
[----:B------:R1:W-:Y:S04]  /*24750*/  @P2 STG.E.U8 desc[UR22][R40.64], R29 ;  /* 0x0000001d28002986 */ /* 0x0003e8000c101116 */
[----:B----4-:R-:W4:Y:S04]  /*24760*/  LDL.LU.64 R72, [R1+0x348] ;  /* 0x0003480001487983 */ /* 0x010f280000300a00 */
[----:B0-----:R-:W2:Y:S04]  /*24770*/  LDL.LU.64 R68, [R1+0x340] ;  /* 0x0003400001447983 */ /* 0x001ea80000300a00 */
[----:B-1----:R-:W2:Y:S01]  /*24780*/  LDL.LU.64 R40, [R1+0x7c0] ;  /* 0x0007c00001287983 */ /* 0x002ea20000300a00 */
[----:B------:R-:W-:Y:S01]  /*24790*/  ISETP.LT.AND P4, PT, R71, UR12, !P5 ;  /* 0x0000000c47007c0c */ /* 0x000fe2000ef81270 */
[----:B------:R-:W0:Y:S01]  /*247a0*/  LDCU UR12, c[0x0][0x398] ;  /* 0x00007300ff0c77ac */ /* 0x000e220008000800 */
[----:B------:R-:W-:-:S02]  /*247b0*/  VIADD R0, R66, 0x65 ;  /* 0x0000006542007836 */ /* 0x000fc40000000000 */
[----:B------:R-:W-:-:S03]  /*247c0*/  VIADD R26, R66, 0x66 ;  /* 0x00000066421a7836 */ /* 0x000fc60000000000 */
[----:B------:R-:W-:Y:S01]  /*247d0*/  ISETP.GE.AND P3, PT, R0, UR4, PT ;  /* 0x0000000400007c0c */ /* 0x000fe2000bf66270 */
[----:B------:R-:W1:Y:S01]  /*247e0*/  LDCU UR4, c[0x0][0x39c] ;  /* 0x00007380ff0477ac */ /* 0x000e620008000800 */
[----:B------:R-:W-:Y:S02]  /*247f0*/  ISETP.GE.AND P2, PT, R26, UR6, PT ;  /* 0x000000061a007c0c */ /* 0x000fe4000bf46270 */
[----:B------:R-:W-:Y:S01]  /*24800*/  PRMT R26, R29, 0x9910, RZ ;  /* 0x000099101d1a7816 */ /* 0x000fe200000000ff */
[----:B------:R-:W0:Y:S01]  /*24810*/  LDCU UR6, c[0x0][0x398] ;  /* 0x00007300ff0677ac */ /* 0x000e220008000800 */
[----:B------:R-:W4:Y:S01]  /*24820*/  LDL.LU R29, [R1+0x598] ;  /* 0x00059800011d7983 */ /* 0x000f220000300800 */
[----:B---3--:R-:W-:Y:S02]  /*24830*/  F2FP.SATFINITE.E5M2.F32.PACK_AB_MERGE_C R0, R28, R27, RZ ;  /* 0x0000001b1c00723e */ /* 0x008fe400048060ff */
[----:B------:R-:W-:-:S03]  /*24840*/  F2FP.SATFINITE.E5M2.F32.PACK_AB_MERGE_C R27, R70, R35, RZ ;  /* 0x00000023461b723e */ /* 0x000fc600048060ff */
[----:B------:R3:W-:Y:S04]  /*24850*/  @P4 STG.E.U8 desc[UR22][R36.64], R0 ;  /* 0x0000000024004986 */ /* 0x0007e8000c101116 */
[----:B------:R-:W-:Y:S01]  /*24860*/  @P6 STG.E.U8 desc[UR22][R32.64], R27 ;  /* 0x0000001b20006986 */ /* 0x000fe2000c101116 */
[----:B0-----:R-:W-:Y:S01]  /*24870*/  ISETP.LT.AND P6, PT, R71, UR12, !P3 ;  /* 0x0000000c47007c0c */ /* 0x001fe2000dfc1270 */
[----:B------:R-:W0:Y:S01]  /*24880*/  LDCU UR12, c[0x0][0x398] ;  /* 0x00007300ff0c77ac */ /* 0x000e220008000800 */
[----:B--2---:R-:W-:Y:S02]  /*24890*/  F2FP.SATFINITE.E5M2.F32.PACK_AB_MERGE_C R40, R41, R40, RZ ;  /* 0x000000282928723e */ /* 0x004fe400048060ff */
[----:B------:R-:W2:Y:S04]  /*248a0*/  LDL.LU R41, [R1+0x59c] ;  /* 0x00059c0001297983 */ /* 0x000ea80000300800 */
[----:B------:R-:W2:Y:S01]  /*248b0*/  LDL.LU.64 R70, [R1+0x338] ;  /* 0x0003380001467983 */ /* 0x000ea20000300a00 */
[----:B------:R-:W-:Y:S01]  /*248c0*/  ISETP.LT.AND P4, PT, R34, UR9, !P5 ;  /* 0x0000000922007c0c */ /* 0x000fe2000ef81270 */
[----:B------:R-:W0:Y:S01]  /*248d0*/  LDCU UR9, c[0x0][0x398] ;  /* 0x00007300ff0977ac */ /* 0x000e220008000800 */
[----:B------:R-:W-:Y:S01]  /*248e0*/  ISETP.LT.AND P5, PT, R67, UR10, !P3 ;  /* 0x0000000a43007c0c */ /* 0x000fe2000dfa1270 */
[----:B------:R-:W2:Y:S01]  /*248f0*/  LDL.LU R38, [R1+0x5a0] ;  /* 0x0005a00001267983 */ /* 0x000ea20000300800 */
[----:B------:R-:W-:Y:S01]  /*24900*/  PRMT R28, R0, 0x9910, RZ ;  /* 0x00009910001c7816 */ /* 0x000fe200000000ff */
[----:B---3--:R-:W-:Y:S01]  /*24910*/  VIADD R0, R66, 0x67 ;  /* 0x0000006742007836 */ /* 0x008fe20000000000 */
[----:B------:R-:W-:Y:S01]  /*24920*/  SHF.R.S32.HI R26, RZ, 0x8, R26 ;  /* 0x00000008ff1a7819 */ /* 0x000fe2000001141a */
[----:B------:R-:W3:Y:S01]  /*24930*/  LDL.LU R36, [R1+0x5a4] ;  /* 0x0005a40001247983 */ /* 0x000ee20000300800 */
[----:B------:R-:W2:Y:S03]  /*24940*/  LDCU UR10, c[0x0][0x398] ;  /* 0x00007300ff0a77ac */ /* 0x000ea60008000800 */
[----:B------:R-:W3:Y:S04]  /*24950*/  LDL.LU R37, [R1+0x398] ;  /* 0x0003980001257983 */ /* 0x000ee80000300800 */
[----:B------:R-:W-:Y:S01]  /*24960*/  @P4 STG.E.U8 desc[UR22][R30.64], R40 ;  /* 0x000000281e004986 */ /* 0x000fe2000c101116 */
[----:B-1----:R-:W-:Y:S01]  /*24970*/  ISETP.GE.AND P4, PT, R0, UR4, PT ;  /* 0x0000000400007c0c */ /* 0x002fe2000bf86270 */
[----:B------:R-:W1:Y:S01]  /*24980*/  LDCU UR4, c[0x0][0x39c] ;  /* 0x00007380ff0477ac */ /* 0x000e620008000800 */
[----:B------:R-:W-:Y:S01]  /*24990*/  SHF.R.S32.HI R0, RZ, 0x8, R28 ;  /* 0x00000008ff007819 */ /* 0x000fe2000001141c */
[----:B----4-:R4:W-:Y:S01]  /*249a0*/  @P5 STG.E.U8 desc[UR22][R72.64], R26 ;  /* 0x0000001a48005986 */ /* 0x0109e2000c101116 */
[----:B------:R-:W-:Y:S01]  /*249b0*/  ISETP.LT.AND P5, PT, R39, UR6, !P3 ;  /* 0x0000000627007c0c */ /* 0x000fe2000dfa1270 */
[----:B------:R-:W1:Y:S02]  /*249c0*/  LDCU UR6, c[0x0][0x398] ;  /* 0x00007300ff0677ac */ /* 0x000e640008000800 */
[----:B------:R1:W-:Y:S01]  /*249d0*/  @P6 STG.E.U8 desc[UR22][R68.64], R0 ;  /* 0x0000000044006986 */ /* 0x0003e2000c101116 */
[----:B0-----:R-:W-:Y:S01]  /*249e0*/  ISETP.LT.AND P6, PT, R34, UR9, !P3 ;  /* 0x0000000922007c0c */ /* 0x001fe2000dfc1270 */
[----:B------:R-:W0:Y:S02]  /*249f0*/  LDCU UR9, c[0x0][0x398] ;  /* 0x00007300ff0977ac */ /* 0x000e240008000800 */
[----:B------:R-:W3:Y:S01]  /*24a00*/  LDL.LU R35, [R1+0x39c] ;  /* 0x00039c0001237983 */ /* 0x000ee20000300800 */
[----:B----4-:R-:W-:-:S03]  /*24a10*/  PRMT R26, R40, 0x9910, RZ ;  /* 0x00009910281a7816 */ /* 0x010fc600000000ff */
[----:B------:R-:W4:Y:S01]  /*24a20*/  LDL.LU R73, [R1+0x198] ;  /* 0x0001980001497983 */ /* 0x000f220000300800 */
[----:B-1----:R-:W-:-:S03]  /*24a30*/  PRMT R0, R27, 0x9910, RZ ;  /* 0x000099101b007816 */ /* 0x002fc600000000ff */
[----:B------:R-:W4:Y:S01]  /*24a40*/  LDL.LU R72, [R1+0x19c] ;  /* 0x00019c0001487983 */ /* 0x000f220000300800 */
[----:B------:R-:W-:Y:S02]  /*24a50*/  SHF.R.S32.HI R26, RZ, 0x8, R26 ;  /* 0x00000008ff1a7819 */ /* 0x000fe4000001141a */
[----:B------:R-:W-:Y:S01]  /*24a60*/  SHF.R.S32.HI R0, RZ, 0x8, R0 ;  /* 0x00000008ff007819 */ /* 0x000fe20000011400 */
[----:B------:R-:W3:Y:S04]  /*24a70*/  LDL.LU.64 R32, [R1+0x320] ;  /* 0x0003200001207983 */ /* 0x000ee80000300a00 */
[----:B------:R-:W3:Y:S04]  /*24a80*/  LDL.LU.64 R68, [R1+0x318] ;  /* 0x0003180001447983 */ /* 0x000ee80000300a00 */
[----:B------:R-:W3:Y:S04]  /*24a90*/  LDL.LU.64 R30, [R1+0x310] ;  /* 0x00031000011e7983 */ /* 0x000ee80000300a00 */
[----:B------:R-:W3:Y:S04]  /*24aa0*/  LDL.LU R40, [R1+0x710] ;  /* 0x0007100001287983 */ /* 0x000ee80000300800 */
[----:B--2---:R1:W-:Y:S04]  /*24ab0*/  @P5 STG.E.U8 desc[UR22][R70.64], R0 ;  /* 0x0000000046005986 */ /* 0x0043e8000c101116 */
[----:B------:R2:W-:Y:S04]  /*24ac0*/  @P6 STG.E.U8 desc[UR22][R42.64], R26 ;  /* 0x0000001a2a006986 */ /* 0x0005e8000c101116 */
[----:B-1----:R-:W4:Y:S04]  /*24ad0*/  LDL.LU.64 R70, [R1+0x308] ;  /* 0x0003080001467983 */ /* 0x002f280000300a00 */
[----:B--2---:R-:W2:Y:S04]  /*24ae0*/  LDL.LU.64 R42, [R1+0x7b8] ;  /* 0x0007b800012a7983 */ /* 0x004ea80000300a00 */
[----:B------:R-:W2:Y:S01]  /*24af0*/  LDL.LU.64 R26, [R1+0x328] ;  /* 0x00032800011a7983 */ /* 0x000ea20000300a00 */
[----:B------:R-:W-:Y:S01]  /*24b00*/  ISETP.LT.AND P3, PT, R67, UR10, !P2 ;  /* 0x0000000a43007c0c */ /* 0x000fe2000d761270 */
[----:B------:R-:W1:Y:S01]  /*24b10*/  LDCU UR10, c[0x0][0x398] ;  /* 0x00007300ff0a77ac */ /* 0x000e620008000800 */
[----:B------:R-:W-:-:S02]  /*24b20*/  F2FP.SATFINITE.E5M2.F32.PACK_AB_MERGE_C R28, R41, R29, RZ ;  /* 0x0000001d291c723e */ /* 0x000fc400048060ff */
[----:B---3--:R-:W-:Y:S01]  /*24b30*/  ISETP.LT.AND P6, PT, R40, UR12, !P2 ;  /* 0x0000000c28007c0c */ /* 0x008fe2000d7c1270 */
[----:B------:R-:W3:Y:S08]  /*24b40*/  LDCU UR12, c[0x0][0x398] ;  /* 0x00007300ff0c77ac */ /* 0x000ef00008000800 */
[----:B--2---:R4:W-:Y:S01]  /*24b50*/  @P3 STG.E.U8 desc[UR22][R26.64], R28 ;  /* 0x0000001c1a003986 */ /* 0x0049e2000c101116 */
[----:B------:R-:W-:Y:S01]  /*24b60*/  ISETP.LT.AND P3, PT, R39, UR6, !P2 ;  /* 0x0000000627007c0c */ /* 0x000fe2000d761270 */
[----:B------:R-:W-:Y:S01]  /*24b70*/  VIADD R0, R66, 0x68 ;  /* 0x0000006842007836 */ /* 0x000fe20000000000 */
[----:B----4-:R-:W-:Y:S01]  /*24b80*/  F2FP.SATFINITE.E5M2.F32.PACK_AB_MERGE_C R26, R72, R73, RZ ;  /* 0x00000049481a723e */ /* 0x010fe200048060ff */
[----:B------:R-:W2:Y:S01]  /*24b90*/  LDCU UR6, c[0x0][0x39c] ;  /* 0x00007380ff0677ac */ /* 0x000ea20008000800 */
[----:B------:R-:W4:Y:S01]  /*24ba0*/  LDL.LU.64 R72, [R1+0x300] ;  /* 0x0003000001487983 */ /* 0x000f220000300a00 */
[----:B------:R-:W-:-:S05]  /*24bb0*/  F2FP.SATFINITE.E5M2.F32.PACK_AB_MERGE_C R27, R35, R37, RZ ;  /* 0x00000025231b723e */ /* 0x000fca00048060ff */
[----:B------:R-:W-:Y:S04]  /*24bc0*/  @P6 STG.E.U8 desc[UR22][R32.64], R27 ;  /* 0x0000001b20006986 */ /* 0x000fe8000c101116 */
[----:B------:R0:W-:Y:S04]  /*24bd0*/  @P3 STG.E.U8 desc[UR22][R68.64], R26 ;  /* 0x0000001a44003986 */ /* 0x0001e8000c101116 */
[----:B0-----:R-:W2:Y:S01]  /*24be0*/  LDL.LU.64 R68, [R1+0x2f8] ;  /* 0x0002f80001447983 */ /* 0x001ea20000300a00 */
[----:B------:R-:W-:Y:S01]  /*24bf0*/  ISETP.LT.AND P2, PT, R34, UR9, !P2 ;  /* 0x0000000922007c0c */ /* 0x000fe2000d741270 */
[----:B------:R-:W0:Y:S01]  /*24c00*/  LDCU UR9, c[0x0][0x398] ;  /* 0x00007300ff0977ac */ /* 0x000e220008000800 */
[----:B-1----:R-:W-:-:S02]  /*24c10*/  ISETP.LT.AND P6, PT, R67, UR10, !P4 ;  /* 0x0000000a43007c0c */ /* 0x002fc4000e7c1270 */
[----:B------:R-:W-:Y:S01]  /*24c20*/  ISETP.GE.AND P5, PT, R0, UR4, PT ;  /* 0x0000000400007c0c */ /* 0x000fe2000bfa6270 */
[----:B------:R-:W1:Y:S01]  /*24c30*/  LDCU UR4, c[0x0][0x39c] ;  /* 0x00007380ff0477ac */ /* 0x000e620008000800 */
[----:B------:R-:W-:Y:S02]  /*24c40*/  PRMT R0, R28, 0x9910, RZ ;  /* 0x000099101c007816 */ /* 0x000fe400000000ff */
[----:B------:R-:W-:Y:S01]  /*24c50*/  F2FP.SATFINITE.E5M2.F32.PACK_AB_MERGE_C R42, R43, R42, RZ ;  /* 0x0000002a2b2a723e */ /* 0x000fe200048060ff */
[----:B------:R-:W1:Y:S01]  /*24c60*/  LDCU UR10, c[0x0][0x398] ;  /* 0x00007300ff0a77ac */ /* 0x000e620008000800 */
[----:B------:R-:W-:Y:S02]  /*24c70*/  SHF.R.S32.HI R0, RZ, 0x8, R0 ;  /* 0x00000008ff007819 */ /* 0x000fe40000011400 */
[----:B------:R-:W-:Y:S01]  /*24c80*/  PRMT R27, R27, 0x9910, RZ ;  /* 0x000099101b1b7816 */ /* 0x000fe200000000ff */
[----:B------:R-:W-:Y:S01]  /*24c90*/  @P2 STG.E.U8 desc[UR22][R30.64], R42 ;  /* 0x0000002a1e002986 */ /* 0x000fe2000c101116 */
[----:B---3--:R-:W-:Y:S01]  /*24ca0*/  ISETP.LT.AND P3, PT, R40, UR12, !P4 ;  /* 0x0000000c28007c0c */ /* 0x008fe2000e761270 */
[----:B------:R-:W3:Y:S02]  /*24cb0*/  LDCU UR12, c[0x0][0x398] ;  /* 0x00007300ff0c77ac */ /* 0x000ee40008000800 */
[----:B------:R1:W-:Y:S01]  /*24cc0*/  @P6 STG.E.U8 desc[UR22][R70.64], R0 ;  /* 0x0000000046006986 */ /* 0x0003e2000c101116 */
[----:B------:R-:W-:Y:S01]  /*24cd0*/  ISETP.LT.AND P6, PT, R34, UR14, !P4 ;  /* 0x0000000e22007c0c */ /* 0x000fe2000e7c1270 */
[----:B------:R-:W2:Y:S01]  /*24ce0*/  LDCU UR14, c[0x0][0x398] ;  /* 0x00007300ff0e77ac */ /* 0x000ea20008000800 */
[----:B0-----:R-:W-:-:S02]  /*24cf0*/  ISETP.LT.AND P2, PT, R39, UR9, !P4 ;  /* 0x0000000927007c0c */ /* 0x001fc4000e741270 */
[----:B------:R-:W-:Y:S01]  /*24d00*/  PRMT R26, R26, 0x9910, RZ ;  /* 0x000099101a1a7816 */ /* 0x000fe200000000ff */
[----:B------:R-:W0:Y:S01]  /*24d10*/  LDCU UR9, c[0x0][0x398] ;  /* 0x00007300ff0977ac */ /* 0x000e220008000800 */
[----:B-1----:R-:W-:Y:S01]  /*24d20*/  IMAD.MOV.U32 R0, RZ, RZ, R27 ;  /* 0x000000ffff007224 */ /* 0x002fe200078e001b */
[----:B------:R-:W-:Y:S01]  /*24d30*/  PRMT R42, R42, 0x9910, RZ ;  /* 0x000099102a2a7816 */ /* 0x000fe200000000ff */
[----:B------:R-:W3:Y:S03]  /*24d40*/  LDL.LU R70, [R1+0x3a0] ;  /* 0x0003a00001467983 */ /* 0x000ee60000300800 */
[----:B------:R-:W-:Y:S01]  /*24d50*/  SHF.R.S32.HI R0, RZ, 0x8, R0 ;  /* 0x00000008ff007819 */ /* 0x000fe20000011400 */
[----:B------:R-:W3:Y:S01]  /*24d60*/  LDL.LU R71, [R1+0x3a4] ;  /* 0x0003a40001477983 */ /* 0x000ee20000300800 */
[----:B------:R-:W-:-:S03]  /*24d70*/  SHF.R.S32.HI R26, RZ, 0x8, R26 ;  /* 0x00000008ff1a7819 */ /* 0x000fc6000001141a */
[----:B------:R-:W3:Y:S04]  /*24d80*/  LDL.LU R37, [R1+0x1a0] ;  /* 0x0001a00001257983 */ /* 0x000ee80000300800 */
[----:B------:R-:W3:Y:S04]  /*24d90*/  LDL.LU R35, [R1+0x1a4] ;  /* 0x0001a40001237983 */ /* 0x000ee80000300800 */
[----:B------:R-:W3:Y:S04]  /*24da0*/  LDL.LU.64 R32, [R1+0x2e0] ;  /* 0x0002e00001207983 */ /* 0x000ee80000300a00 */
[----:B------:R-:W3:Y:S04]  /*24db0*/  LDL.LU.64 R30, [R1+0x2d8] ;  /* 0x0002d800011e7983 */ /* 0x000ee80000300a00 */
[----:B----4-:R1:W-:Y:S02]  /*24dc0*/  @P3 STG.E.U8 desc[UR22][R72.64], R0 ;  /* 0x0000000048003986 */ /* 0x0103e4000c101116 */
[----:B-1----:R-:W-:-:S02]  /*24dd0*/  IMAD.MOV.U32 R0, RZ, RZ, R42 ;  /* 0x000000ffff007224 */ /* 0x002fc400078e002a */
[----:B------:R-:W4:Y:S03]  /*24de0*/  LDL.LU.64 R42, [R1+0x2e8] ;  /* 0x0002e800012a7983 */ /* 0x000f260000300a00 */
[----:B------:R-:W-:Y:S01]  /*24df0*/  SHF.R.S32.HI R0, RZ, 0x8, R0 ;  /* 0x00000008ff007819 */ /* 0x000fe20000011400 */
[----:B--2---:R-:W-:Y:S04]  /*24e00*/  @P2 STG.E.U8 desc[UR22][R68.64], R26 ;  /* 0x0000001a44002986 */ /* 0x004fe8000c101116 */
[----:B------:R1:W-:Y:S04]  /*24e10*/  @P6 STG.E.U8 desc[UR22][R44.64], R0 ;  /* 0x000000002c006986 */ /* 0x0003e8000c101116 */
[----:B-1----:R-:W2:Y:S04]  /*24e20*/  LDL.LU.64 R44, [R1+0x7b0] ;  /* 0x0007b000012c7983 */ /* 0x002ea80000300a00 */
[----:B------:R-:W2:Y:S01]  /*24e30*/  LDL.LU.64 R68, [R1+0x2d0] ;  /* 0x0002d00001447983 */ /* 0x000ea20000300a00 */
[----:B------:R-:W-:Y:S01]  /*24e40*/  VIADD R0, R66, 0x69 ;  /* 0x0000006942007836 */ /* 0x000fe20000000000 */
[----:B------:R-:W-:Y:S01]  /*24e50*/  ISETP.LT.AND P4, PT, R67, UR10, !P5 ;  /* 0x0000000a43007c0c */ /* 0x000fe2000ef81270 */
[----:B------:R-:W1:Y:S01]  /*24e60*/  LDCU UR10, c[0x0][0x398] ;  /* 0x00007300ff0a77ac */ /* 0x000e620008000800 */
[----:B------:R-:W2:Y:S01]  /*24e70*/  LDL.LU.64 R72, [R1+0x2c8] ;  /* 0x0002c80001487983 */ /* 0x000ea20000300a00 */
[----:B---3--:R-:W-:-:S02]  /*24e80*/  ISETP.LT.AND P6, PT, R40, UR12, !P5 ;  /* 0x0000000c28007c0c */ /* 0x008fc4000efc1270 */
[----:B------:R-:W-:Y:S01]  /*24e90*/  ISETP.GE.AND P3, PT, R0, UR4, PT ;  /* 0x0000000400007c0c */ /* 0x000fe2000bf66270 */
[----:B------:R-:W3:Y:S01]  /*24ea0*/  LDCU UR12, c[0x0][0x398] ;  /* 0x00007300ff0c77ac */ /* 0x000ee20008000800 */
[----:B------:R-:W-:Y:S02]  /*24eb0*/  ISETP.LT.AND P2, PT, R39, UR16, !P5 ;  /* 0x0000001027007c0c */ /* 0x000fe4000ef41270 */
[----:B0-----:R-:W-:Y:S01]  /*24ec0*/  ISETP.LT.AND P5, PT, R34, UR9, !P5 ;  /* 0x0000000922007c0c */ /* 0x001fe2000efa1270 */
[----:B------:R-:W0:Y:S01]  /*24ed0*/  LDCU UR4, c[0x0][0x39c] ;  /* 0x00007380ff0477ac */ /* 0x000e220008000800 */
[----:B------:R-:W-:Y:S02]  /*24ee0*/  F2FP.SATFINITE.E5M2.F32.PACK_AB_MERGE_C R0, R71, R70, RZ ;  /* 0x000000464700723e */ /* 0x000fe400048060ff */
[----:B------:R-:W-:Y:S01]  /*24ef0*/  F2FP.SATFINITE.E5M2.F32.PACK_AB_MERGE_C R29, R36, R38, RZ ;  /* 0x00000026241d723e */ /* 0x000fe200048060ff */
[----:B------:R-:W3:Y:S01]  /*24f00*/  LDL.LU.64 R70, [R1+0x2c0] ;  /* 0x0002c00001467983 */ /* 0x000ee20000300a00 */
[----:B------:R-:W-:Y:S01]  /*24f10*/  F2FP.SATFINITE.E5M2.F32.PACK_AB_MERGE_C R27, R35, R37, RZ ;  /* 0x00000025231b723e */ /* 0x000fe200048060ff */
[----:B------:R-:W-:Y:S01]  /*24f20*/  VIADD R26, R66, 0x6a ;  /* 0x0000006a421a7836 */ /* 0x000fe20000000000 */
[----:B------:R-:W0:Y:S01]  /*24f30*/  LDCU UR9, c[0x0][0x398] ;  /* 0x00007300ff0977ac */ /* 0x000e220008000800 */
[----:B------:R-:W0:Y:S01]  /*24f40*/  LDCU UR16, c[0x0][0x398] ;  /* 0x00007300ff1077ac */ /* 0x000e220008000800 */
[----:B----4-:R4:W-:Y:S04]  /*24f50*/  @P4 STG.E.U8 desc[UR22][R42.64], R29 ;  /* 0x0000001d2a004986 */ /* 0x0109e8000c101116 */
[----:B------:R-:W-:Y:S04]  /*24f60*/  @P6 STG.E.U8 desc[UR22][R32.64], R0 ;  /* 0x0000000020006986 */ /* 0x000fe8000c101116 */
[----:B------:R-:W-:Y:S01]  /*24f70*/  @P2 STG.E.U8 desc[UR22][R30.64], R27 ;  /* 0x0000001b1e002986 */ /* 0x000fe2000c101116 */
[----:B--2---:R-:W-:-:S03]  /*24f80*/  F2FP.SATFINITE.E5M2.F32.PACK_AB_MERGE_C R44, R45, R44, RZ ;  /* 0x0000002c2d2c723e */ /* 0x004fc600048060ff */
[----:B------:R-:W2:Y:S04]  /*24f90*/  LDL.LU R45, [R1+0x5a8] ;  /* 0x0005a800012d7983 */ /* 0x000ea80000300800 */
[----:B------:R-:W2:Y:S04]  /*24fa0*/  LDL.LU R41, [R1+0x5ac] ;  /* 0x0005ac0001297983 */ /* 0x000ea80000300800 */
[----:B----4-:R-:W4:Y:S04]  /*24fb0*/  LDL.LU.64 R42, [R1+0x2b8] ;  /* 0x0002b800012a7983 */ /* 0x010f280000300a00 */
[----:B------:R0:W-:Y:S04]  /*24fc0*/  @P5 STG.E.U8 desc[UR22][R68.64], R44 ;  /* 0x0000002c44005986 */ /* 0x0001e8000c101116 */
[----:B0-----:R-:W4:Y:S01]  /*24fd0*/  LDL.LU.64 R68, [R1+0x2b0] ;  /* 0x0002b00001447983 */ /* 0x001f220000300a00 */
[----:B------:R-:W-:Y:S01]  /*24fe0*/  ISETP.GE.AND P4, PT, R26, UR6, PT ;  /* 0x000000061a007c0c */ /* 0x000fe2000bf86270 */
[----:B------:R-:W0:Y:S01]  /*24ff0*/  LDCU UR6, c[0x0][0x398] ;  /* 0x00007300ff0677ac */ /* 0x000e220008000800 */
[----:B-1----:R-:W-:Y:S01]  /*25000*/  ISETP.LT.AND P2, PT, R67, UR10, !P3 ;  /* 0x0000000a43007c0c */ /* 0x002fe2000df41270 */
[----:B------:R-:W4:Y:S01]  /*25010*/  LDL.LU R38, [R1+0x3a8] ;  /* 0x0003a80001267983 */ /* 0x000f220000300800 */
[----:B------:R-:W1:Y:S01]  /*25020*/  LDCU UR10, c[0x0][0x398] ;  /* 0x00007300ff0a77ac */ /* 0x000e620008000800 */
[----:B---3--:R-:W-:-:S02]  /*25030*/  ISETP.LT.AND P6, PT, R40, UR12, !P3 ;  /* 0x0000000c28007c0c */ /* 0x008fc4000dfc1270 */
[----:B------:R-:W3:Y:S01]  /*25040*/  LDL.LU R36, [R1+0x3ac] ;  /* 0x0003ac0001247983 */ /* 0x000ee20000300800 */
[----:B------:R-:W-:Y:S01]  /*25050*/  PRMT R28, R0, 0x9910, RZ ;  /* 0x00009910001c7816 */ /* 0x000fe200000000ff */
[----:B------:R-:W-:Y:S01]  /*25060*/  VIADD R0, R66, 0x6b ;  /* 0x0000006b42007836 */ /* 0x000fe20000000000 */
[----:B------:R-:W-:Y:S01]  /*25070*/  PRMT R26, R29, 0x9910, RZ ;  /* 0x000099101d1a7816 */ /* 0x000fe200000000ff */
[----:B------:R-:W3:Y:S01]  /*25080*/  LDL.LU R37, [R1+0x1a8] ;  /* 0x0001a80001257983 */ /* 0x000ee20000300800 */
[----:B------:R-:W2:Y:S02]  /*25090*/  LDCU UR12, c[0x0][0x398] ;  /* 0x00007300ff0c77ac */ /* 0x000ea40008000800 */
[----:B------:R-:W-:Y:S01]  /*250a0*/  SHF.R.S32.HI R26, RZ, 0x8, R26 ;  /* 0x00000008ff1a7819 */ /* 0x000fe2000001141a */
[----:B------:R-:W3:Y:S01]  /*250b0*/  LDL.LU R35, [R1+0x1ac] ;  /* 0x0001ac0001237983 */ /* 0x000ee20000300800 */
[----:B------:R-:W-:Y:S01]  /*250c0*/  ISETP.GE.AND P5, PT, R0, UR4, PT ;  /* 0x0000000400007c0c */ /* 0x000fe2000bfa6270 */
[----:B------:R-:W2:Y:S01]  /*250d0*/  LDCU UR4, c[0x0][0x39c] ;  /* 0x00007380ff0477ac */ /* 0x000ea20008000800 */
[----:B------:R-:W-:Y:S01]  /*250e0*/  SHF.R.S32.HI R0, RZ, 0x8, R28 ;  /* 0x00000008ff007819 */ /* 0x000fe2000001141c */
[----:B------:R1:W-:Y:S04]  /*250f0*/  @P2 STG.E.U8 desc[UR22][R72.64], R26 ;  /* 0x0000001a48002986 */ /* 0x0003e8000c101116 */
[----:B------:R1:W-:Y:S01]  /*25100*/  @P6 STG.E.U8 desc[UR22][R70.64], R0 ;  /* 0x0000000046006986 */ /* 0x0003e2000c101116 */
[----:B0-----:R-:W-:Y:S01]  /*25110*/  ISETP.LT.AND P6, PT, R39, UR6, !P3 ;  /* 0x0000000627007c0c */ /* 0x001fe2000dfc1270 */
[----:B------:R-:W0:Y:S01]  /*25120*/  LDCU UR6, c[0x0][0x39c] ;  /* 0x00007380ff0677ac */ /* 0x000e220008000800 */
[----:B------:R-:W-:Y:S01]  /*25130*/  ISETP.LT.AND P3, PT, R34, UR9, !P3 ;  /* 0x0000000922007c0c */ /* 0x000fe2000df61270 */
[----:B------:R-:W3:Y:S01]  /*25140*/  LDL.LU.64 R32, [R1+0x2a0] ;  /* 0x0002a00001207983 */ /* 0x000ee20000300a00 */
[----:B-1----:R-:W-:Y:S01]  /*25150*/  ISETP.LT.AND P2, PT, R67, UR10, !P4 ;  /* 0x0000000a43007c0c */ /* 0x002fe2000e741270 */
[----:B------:R-:W1:Y:S01]  /*25160*/  LDCU UR9, c[0x0][0x398] ;  /* 0x00007300ff0977ac */ /* 0x000e620008000800 */
[----:B------:R-:W-:Y:S01]  /*25170*/  PRMT R26, R27, 0x9910, RZ ;  /* 0x000099101b1a7816 */ /* 0x000fe200000000ff */
[----:B------:R-:W3:Y:S01]  /*25180*/  LDL.LU.64 R30, [R1+0x298] ;  /* 0x00029800011e7983 */ /* 0x000ee20000300a00 */
[----:B------:R-:W0:Y:S01]  /*25190*/  LDCU UR10, c[0x0][0x398] ;  /* 0x00007300ff0a77ac */ /* 0x000e220008000800 */
[----:B------:R-:W-:-:S02]  /*251a0*/  PRMT R0, R44, 0x9910, RZ ;  /* 0x000099102c007816 */ /* 0x000fc400000000ff */
[----:B------:R-:W3:Y:S01]  /*251b0*/  LDL.LU R73, [R1+0x5b0] ;  /* 0x0005b00001497983 */ /* 0x000ee20000300800 */
[----:B------:R-:W-:Y:S02]  /*251c0*/  SHF.R.S32.HI R26, RZ, 0x8, R26 ;  /* 0x00000008ff1a7819 */ /* 0x000fe4000001141a */
[----:B------:R-:W-:Y:S01]  /*251d0*/  SHF.R.S32.HI R0, RZ, 0x8, R0 ;  /* 0x00000008ff007819 */ /* 0x000fe20000011400 */
[----:B------:R-:W3:Y:S04]  /*251e0*/  LDL.LU R72, [R1+0x5b4] ;  /* 0x0005b40001487983 */ /* 0x000ee80000300800 */
[----:B------:R-:W3:Y:S01]  /*251f0*/  LDL.LU.64 R70, [R1+0x290] ;  /* 0x0002900001467983 */ /* 0x000ee20000300a00 */
[----:B--2---:R-:W-:-:S03]  /*25200*/  F2FP.SATFINITE.E5M2.F32.PACK_AB_MERGE_C R28, R41, R45, RZ ;  /* 0x0000002d291c723e */ /* 0x004fc600048060ff */
[----:B----4-:R-:W-:Y:S04]  /*25210*/  @P6 STG.E.U8 desc[UR22][R42.64], R26 ;  /* 0x0000001a2a006986 */ /* 0x010fe8000c101116 */
[----:B------:R2:W-:Y:S04]  /*25220*/  @P3 STG.E.U8 desc[UR22][R68.64], R0 ;  /* 0x0000000044003986 */ /* 0x0005e8000c101116 */
[----:B------:R4:W-:Y:S04]  /*25230*/  @P2 STG.E.U8 desc[UR22][R46.64], R28 ;  /* 0x0000001c2e002986 */ /* 0x0009e8000c101116 */
[----:B--2---:R-:W2:Y:S04]  /*25240*/  LDL.LU.64 R68, [R1+0x288] ;  /* 0x0002880001447983 */ /* 0x004ea80000300a00 */
[----:B----4-:R-:W4:Y:S01]  /*25250*/  LDL.LU.64 R46, [R1+0x7a8] ;  /* 0x0007a800012e7983 */ /* 0x010f220000300a00 */
[----:B------:R-:W-:Y:S01]  /*25260*/  ISETP.LT.AND P6, PT, R40, UR12, !P4 ;  /* 0x0000000c28007c0c */ /* 0x000fe2000e7c1270 */
[----:B------:R-:W-:Y:S01]  /*25270*/  VIADD R0, R66, 0x6c ;  /* 0x0000006c42007836 */ /* 0x000fe20000000000 */
[----:B------:R-:W-:Y:S01]  /*25280*/  ISETP.LT.AND P3, PT, R39, UR14, !P4 ;  /* 0x0000000e27007c0c */ /* 0x000fe2000e761270 */
[----:B------:R-:W2:Y:S01]  /*25290*/  LDL.LU.64 R42, [R1+0x280] ;  /* 0x00028000012a7983 */ /* 0x000ea20000300a00 */
[----:B---3--:R-:W-:Y:S01]  /*252a0*/  F2FP.SATFINITE.E5M2.F32.PACK_AB_MERGE_C R27, R36, R38, RZ ;  /* 0x00000026241b723e */ /* 0x008fe200048060ff */
[----:B------:R-:W3:Y:S01]  /*252b0*/  LDCU UR12, c[0x0][0x398] ;  /* 0x00007300ff0c77ac */ /* 0x000ee20008000800 */
[----:B------:R-:W-:-:S02]  /*252c0*/  F2FP.SATFINITE.E5M2.F32.PACK_AB_MERGE_C R26, R35, R37, RZ ;  /* 0x00000025231a723e */ /* 0x000fc400048060ff */
[----:B------:R-:W-:Y:S01]  /*252d0*/  ISETP.GE.AND P2, PT, R0, UR4, PT ;  /* 0x0000000400007c0c */ /* 0x000fe2000bf46270 */
[----:B------:R-:W-:Y:S01]  /*252e0*/  VIADD R0, R66, 0x6d ;  /* 0x0000006d42007836 */ /* 0x000fe20000000000 */
[----:B-1----:R-:W-:Y:S01]  /*252f0*/  ISETP.LT.AND P4, PT, R34, UR9, !P4 ;  /* 0x0000000922007c0c */ /* 0x002fe2000e781270 */
[----:B------:R-:W1:Y:S02]  /*25300*/  LDCU UR9, c[0x0][0x398] ;  /* 0x00007300ff0977ac */ /* 0x000e640008000800 */
[----:B------:R-:W-:Y:S01]  /*25310*/  @P6 STG.E.U8 desc[UR22][R32.64], R27 ;  /* 0x0000001b20006986 */ /* 0x000fe2000c101116 */
[----:B------:R-:W1:Y:S03]  /*25320*/  LDCU UR14, c[0x0][0x398] ;  /* 0x00007300ff0e77ac */ /* 0x000e660008000800 */
[----:B------:R3:W-:Y:S01]  /*25330*/  @P3 STG.E.U8 desc[UR22][R30.64], R26 ;  /* 0x0000001a1e003986 */ /* 0x0007e2000c101116 */
[----:B0-----:R-:W-:Y:S01]  /*25340*/  ISETP.GE.AND P6, PT, R0, UR6, PT ;  /* 0x0000000600007c0c */ /* 0x001fe2000bfc6270 */
[----:B------:R-:W0:Y:S01]  /*25350*/  LDCU UR6, c[0x0][0x398] ;  /* 0x00007300ff0677ac */ /* 0x000e220008000800 */
[----:B------:R-:W-:Y:S01]  /*25360*/  PRMT R0, R28, 0x9910, RZ ;  /* 0x000099101c007816 */ /* 0x000fe200000000ff */
[----:B------:R-:W0:Y:S01]  /*25370*/  LDCU UR4, c[0x0][0x39c] ;  /* 0x00007380ff0477ac */ /* 0x000e220008000800 */
[----:B---3--:R-:W3:Y:S01]  /*25380*/  LDL.LU.64 R30, [R1+0x278] ;  /* 0x00027800011e7983 */ /* 0x008ee20000300a00 */
[----:B------:R-:W-:-:S03]  /*25390*/  F2FP.SATFINITE.E5M2.F32.PACK_AB_MERGE_C R28, R72, R73, RZ ;  /* 0x00000049481c723e */ /* 0x000fc600048060ff */
[----:B------:R-:W3:Y:S04]  /*253a0*/  LDL.LU.64 R72, [R1+0x270] ;  /* 0x0002700001487983 */ /* 0x000ee80000300a00 */
[----:B------:R-:W3:Y:S04]  /*253b0*/  LDL.LU R37, [R1+0x3b0] ;  /* 0x0003b00001257983 */ /* 0x000ee80000300800 */
[----:B------:R-:W3:Y:S01]  /*253c0*/  LDL.LU R35, [R1+0x3b4] ;  /* 0x0003b40001237983 */ /* 0x000ee20000300800 */
[----:B----4-:R-:W-:-:S05]  /*253d0*/  F2FP.SATFINITE.E5M2.F32.PACK_AB_MERGE_C R46, R47, R46, RZ ;  /* 0x0000002e2f2e723e */ /* 0x010fca00048060ff */
[----:B------:R4:W-:Y:S04]  /*253e0*/  @P4 STG.E.U8 desc[UR22][R70.64], R46 ;  /* 0x0000002e46004986 */ /* 0x0009e8000c101116 */
[----:B----4-:R-:W4:Y:S01]  /*253f0*/  LDL.LU.64 R70, [R1+0x268] ;  /* 0x0002680001467983 */ /* 0x010f220000300a00 */
[----:B------:R-:W-:Y:S01]  /*25400*/  ISETP.LT.AND P3, PT, R67, UR10, !P5 ;  /* 0x0000000a43007c0c */ /* 0x000fe2000ef61270 */
[----:B------:R-:W0:Y:S01]  /*25410*/  LDCU UR10, c[0x0][0x398] ;  /* 0x00007300ff0a77ac */ /* 0x000e220008000800 */
[----:B------:R-:W-:Y:S01]  /*25420*/  SHF.R.S32.HI R0, RZ, 0x8, R0 ;  /* 0x00000008ff007819 */ /* 0x000fe20000011400 */
[----:B------:R-:W4:Y:S01]  /*25430*/  LDL.LU R32, [R1+0x1b0] ;  /* 0x0001b00001207983 */ /* 0x000f220000300800 */
[----:B------:R-:W-:Y:S01]  /*25440*/  ISETP.LT.AND P4, PT, R40, UR12, !P5 ;  /* 0x0000000c28007c0c */ /* 0x000fe2000ef81270 */
[----:B------:R-:W0:Y:S01]  /*25450*/  LDCU UR12, c[0x0][0x398] ;  /* 0x00007300ff0c77ac */ /* 0x000e220008000800 */
[----:B------:R-:W-:Y:S01]  /*25460*/  PRMT R27, R27, 0x9910, RZ ;  /* 0x000099101b1b7816 */ /* 0x000fe200000000ff */
[----:B------:R-:W4:Y:S01]  /*25470*/  LDL.LU R33, [R1+0x1b4] ;  /* 0x0001b40001217983 */ /* 0x000f220000300800 */
[----:B------:R-:W-:-:S05]  /*25480*/  PRMT R26, R26, 0x9910, RZ ;  /* 0x000099101a1a7816 */ /* 0x000fca00000000ff */
[----:B--2---:R2:W-:Y:S01]  /*25490*/  @P3 STG.E.U8 desc[UR22][R68.64], R0 ;  /* 0x0000000044003986 */ /* 0x0045e2000c101116 */
[----:B-1----:R-:W-:Y:S01]  /*254a0*/  ISETP.LT.AND P3, PT, R39, UR9, !P5 ;  /* 0x0000000927007c0c */ /* 0x002fe2000ef61270 */
[----:B------:R-:W1:Y:S01]  /*254b0*/  LDCU UR9, c[0x0][0x398] ;  /* 0x00007300ff0977ac */ /* 0x000e620008000800 */
[----:B------:R-:W-:Y:S01]  /*254c0*/  SHF.R.S32.HI R26, RZ, 0x8, R26 ;  /* 0x00000008ff1a7819 */ /* 0x000fe2000001141a */
[----:B--2---:R-:W-:Y:S01]  /*254d0*/  IMAD.MOV.U32 R0, RZ, RZ, R27 ;  /* 0x000000ffff007224 */ /* 0x004fe200078e001b */
[----:B------:R-:W-:Y:S01]  /*254e0*/  PRMT R46, R46, 0x9910, RZ ;  /* 0x000099102e2e7816 */ /* 0x000fe200000000ff */
[----:B------:R-:W2:Y:S03]  /*254f0*/  LDL.LU.64 R68, [R1+0x258] ;  /* 0x0002580001447983 */ /* 0x000ea60000300a00 */
[----:B------:R-:W-:Y:S02]  /*25500*/  SHF.R.S32.HI R0, RZ, 0x8, R0 ;  /* 0x00000008ff007819 */ /* 0x000fe40000011400 */
[----:B0-----:R-:W-:Y:S01]  /*25510*/  ISETP.LT.AND P5, PT, R34, UR6, !P5 ;  /* 0x0000000622007c0c */ /* 0x001fe2000efa1270 */
[----:B------:R-:W0:Y:S02]  /*25520*/  LDCU UR6, c[0x0][0x39c] ;  /* 0x00007380ff0677ac */ /* 0x000e240008000800 */
[----:B------:R1:W-:Y:S01]  /*25530*/  @P4 STG.E.U8 desc[UR22][R42.64], R0 ;  /* 0x000000002a004986 */ /* 0x0003e2000c101116 */
[----:B------:R-:W-:Y:S01]  /*25540*/  ISETP.LT.AND P4, PT, R67, UR10, !P2 ;  /* 0x0000000a43007c0c */ /* 0x000fe2000d781270 */
[----:B------:R-:W0:Y:S02]  /*25550*/  LDCU UR10, c[0x0][0x398] ;  /* 0x00007300ff0a77ac */ /* 0x000e240008000800 */
[----:B---3--:R3:W-:Y:S01]  /*25560*/  @P3 STG.E.U8 desc[UR22][R30.64], R26 ;  /* 0x0000001a1e003986 */ /* 0x0087e2000c101116 */
[----:B------:R-:W-:Y:S01]  /*25570*/  ISETP.LT.AND P3, PT, R40, UR12, !P2 ;  /* 0x0000000c28007c0c */ /* 0x000fe2000d761270 */
[----:B------:R-:W0:Y:S01]  /*25580*/  LDCU UR12, c[0x0][0x398] ;  /* 0x00007300ff0c77ac */ /* 0x000e220008000800 */
[----:B-1----:R-:W-:Y:S01]  /*25590*/  IMAD.MOV.U32 R0, RZ, RZ, R46 ;  /* 0x000000ffff007224 */ /* 0x002fe200078e002e */
[----:B---3--:R-:W-:Y:S01]  /*255a0*/  F2FP.SATFINITE.E5M2.F32.PACK_AB_MERGE_C R26, R35, R37, RZ ;  /* 0x00000025231a723e */ /* 0x008fe200048060ff */
[----:B------:R-:W3:Y:S03]  /*255b0*/  LDL.LU.64 R30, [R1+0x250] ;  /* 0x00025000011e7983 */ /* 0x000ee60000300a00 */
[----:B------:R-:W-:-:S05]  /*255c0*/  SHF.R.S32.HI R0, RZ, 0x8, R0 ;  /* 0x00000008ff007819 */ /* 0x000fca0000011400 */
[----:B------:R1:W-:Y:S04]  /*255d0*/  @P5 STG.E.U8 desc[UR22][R72.64], R0 ;  /* 0x0000000048005986 */ /* 0x0003e8000c101116 */
[----:B-1----:R-:W3:Y:S04]  /*255e0*/  LDL.LU.64 R72, [R1+0x248] ;  /* 0x0002480001487983 */ /* 0x002ee80000300a00 */
[----:B----4-:R1:W-:Y:S04]  /*255f0*/  @P4 STG.E.U8 desc[UR22][R70.64], R28 ;  /* 0x0000001c46004986 */ /* 0x0103e8000c101116 */
[----:B------:R4:W-:Y:S04]  /*25600*/  @P3 STG.E.U8 desc[UR22][R48.64], R26 ;  /* 0x0000001a30003986 */ /* 0x0009e8000c101116 */
[----:B-1----:R-:W3:Y:S04]  /*25610*/  LDL.LU.64 R70, [R1+0x240] ;  /* 0x0002400001467983 */ /* 0x002ee80000300a00 */
[----:B----4-:R-:W4:Y:S01]  /*25620*/  LDL.LU.64 R48, [R1+0x7a0] ;  /* 0x0007a00001307983 */ /* 0x010f220000300a00 */
[----:B------:R-:W-:-:S02]  /*25630*/  ISETP.LT.AND P5, PT, R39, UR14, !P2 ;  /* 0x0000000e27007c0c */ /* 0x000fc4000d7a1270 */
[----:B------:R-:W-:Y:S01]  /*25640*/  F2FP.SATFINITE.E5M2.F32.PACK_AB_MERGE_C R27, R33, R32, RZ ;  /* 0x00000020211b723e */ /* 0x000fe200048060ff */
[----:B------:R-:W-:Y:S01]  /*25650*/  VIADD R0, R66, 0x6e ;  /* 0x0000006e42007836 */ /* 0x000fe20000000000 */
[----:B------:R-:W-:Y:S01]  /*25660*/  ISETP.LT.AND P2, PT, R34, UR9, !P2 ;  /* 0x0000000922007c0c */ /* 0x000fe2000d741270 */
[----:B------:R-:W1:Y:S03]  /*25670*/  LDCU UR14, c[0x0][0x398] ;  /* 0x00007300ff0e77ac */ /* 0x000e660008000800 */
[----:B------:R-:W-:Y:S01]  /*25680*/  ISETP.GE.AND P4, PT, R0, UR4, PT ;  /* 0x0000000400007c0c */ /* 0x000fe2000bf86270 */
[----:B------:R-:W1:Y:S04]  /*25690*/  LDCU UR9, c[0x0][0x398] ;  /* 0x00007300ff0977ac */ /* 0x000e680008000800 */
[----:B--2---:R2:W-:Y:S01]  /*256a0*/  @P5 STG.E.U8 desc[UR22][R68.64], R27 ;  /* 0x0000001b44005986 */ /* 0x0045e2000c101116 */
[----:B------:R-:W-:Y:S01]  /*256b0*/  PRMT R0, R28, 0x9910, RZ ;  /* 0x000099101c007816 */ /* 0x000fe200000000ff */
[----:B------:R-:W1:Y:S01]  /*256c0*/  LDCU UR4, c[0x0][0x39c] ;  /* 0x00007380ff0477ac */ /* 0x000e620008000800 */
[----:B------:R-:W-:-:S02]  /*256d0*/  PRMT R28, R26, 0x9910, RZ ;  /* 0x000099101a1c7816 */ /* 0x000fc400000000ff */
[----:B0-----:R-:W-:Y:S01]  /*256e0*/  ISETP.LT.AND P3, PT, R67, UR10, !P6 ;  /* 0x0000000a43007c0c */ /* 0x001fe2000f761270 */
[----:B------:R-:W0:Y:S01]  /*256f0*/  LDCU UR10, c[0x0][0x398] ;  /* 0x00007300ff0a77ac */ /* 0x000e220008000800 */
[----:B--2---:R-:W2:Y:S04]  /*25700*/  LDL.LU R68, [R1+0x5b8] ;  /* 0x0005b80001447983 */ /* 0x004ea80000300800 */
[----:B------:R-:W2:Y:S01]  /*25710*/  LDL.LU R69, [R1+0x5bc] ;  /* 0x0005bc0001457983 */ /* 0x000ea20000300800 */
[----:B------:R-:W-:Y:S01]  /*25720*/  ISETP.LT.AND P5, PT, R40, UR12, !P6 ;  /* 0x0000000c28007c0c */ /* 0x000fe2000f7a1270 */
[----:B------:R-:W0:Y:S01]  /*25730*/  LDCU UR12, c[0x0][0x398] ;  /* 0x00007300ff0c77ac */ /* 0x000e220008000800 */
[----:B------:R-:W-:Y:S01]  /*25740*/  SHF.R.S32.HI R26, RZ, 0x8, R0 ;  /* 0x00000008ff1a7819 */ /* 0x000fe20000011400 */
[----:B------:R-:W-:Y:S01]  /*25750*/  IMAD.MOV.U32 R0, RZ, RZ, R28 ;  /* 0x000000ffff007224 */ /* 0x000fe200078e001c */
[----:B------:R-:W2:Y:S04]  /*25760*/  LDL.LU.64 R44, [R1+0x230] ;  /* 0x00023000012c7983 */ /* 0x000ea80000300a00 */
[----:B------:R-:W2:Y:S01]  /*25770*/  LDL.LU.64 R42, [R1+0x228] ;  /* 0x00022800012a7983 */ /* 0x000ea20000300a00 */
[----:B------:R-:W-:-:S03]  /*25780*/  SHF.R.S32.HI R0, RZ, 0x8, R0 ;  /* 0x00000008ff007819 */ /* 0x000fc60000011400 */
[----:B------:R-:W2:Y:S04]  /*25790*/  LDL.LU R37, [R1+0x3b8] ;  /* 0x0003b80001257983 */ /* 0x000ea80000300800 */
[----:B------:R-:W2:Y:S04]  /*257a0*/  LDL.LU R35, [R1+0x3bc] ;  /* 0x0003bc0001237983 */ /* 0x000ea80000300800 */
[----:B------:R-:W2:Y:S04]  /*257b0*/  LDL.LU R32, [R1+0x1b8] ;  /* 0x0001b80001207983 */ /* 0x000ea80000300800 */
[----:B------:R-:W2:Y:S01]  /*257c0*/  LDL.LU R33, [R1+0x1bc] ;  /* 0x0001bc0001217983 */ /* 0x000ea20000300800 */
[----:B----4-:R-:W-:-:S05]  /*257d0*/  F2FP.SATFINITE.E5M2.F32.PACK_AB_MERGE_C R48, R49, R48, RZ ;  /* 0x000000303130723e */ /* 0x010fca00048060ff */
[----:B---3--:R-:W-:Y:S04]  /*257e0*/  @P2 STG.E.U8 desc[UR22][R30.64], R48 ;  /* 0x000000301e002986 */ /* 0x008fe8000c101116 */
[----:B------:R-:W-:Y:S04]  /*257f0*/  @P3 STG.E.U8 desc[UR22][R72.64], R26 ;  /* 0x0000001a48003986 */ /* 0x000fe8000c101116 */
[----:B------:R3:W-:Y:S04]  /*25800*/  @P5 STG.E.U8 desc[UR22][R70.64], R0 ;  /* 0x0000000046005986 */ /* 0x0007e8000c101116 */
[----:B---3--:R-:W3:Y:S01]  /*25810*/  LDL.LU.64 R70, [R1+0x220] ;  /* 0x0002200001467983 */ /* 0x008ee20000300a00 */
[----:B-1----:R-:W-:-:S02]  /*25820*/  ISETP.LT.AND P3, PT, R39, UR14, !P6 ;  /* 0x0000000e27007c0c */ /* 0x002fc4000f761270 */
[----:B------:R-:W-:Y:S01]  /*25830*/  PRMT R26, R27, 0x9910, RZ ;  /* 0x000099101b1a7816 */ /* 0x000fe200000000ff */
[----:B------:R-:W4:Y:S01]  /*25840*/  LDL.LU.64 R30, [R1+0x218] ;  /* 0x00021800011e7983 */ /* 0x000f220000300a00 */
[----:B0-----:R-:W-:Y:S01]  /*25850*/  ISETP.LT.AND P2, PT, R67, UR10, !P4 ;  /* 0x0000000a43007c0c */ /* 0x001fe2000e741270 */
[----:B------:R-:W-:Y:S01]  /*25860*/  VIADD R0, R66, 0x6f ;  /* 0x0000006f42007836 */ /* 0x000fe20000000000 */
[----:B------:R-:W-:Y:S01]  /*25870*/  SHF.R.S32.HI R26, RZ, 0x8, R26 ;  /* 0x00000008ff1a7819 */ /* 0x000fe2000001141a */
[----:B------:R-:W4:Y:S01]  /*25880*/  LDL.LU.64 R72, [R1+0x210] ;  /* 0x0002100001487983 */ /* 0x000f220000300a00 */
[----:B--2---:R-:W-:Y:S01]  /*25890*/  F2FP.SATFINITE.E5M2.F32.PACK_AB_MERGE_C R27, R69, R68, RZ ;  /* 0x00000044451b723e */ /* 0x004fe200048060ff */
[----:B------:R-:W0:Y:S02]  /*258a0*/  LDCU UR14, c[0x0][0x398] ;  /* 0x00007300ff0e77ac */ /* 0x000e240008000800 */
[----:B------:R-:W2:Y:S01]  /*258b0*/  LDL.LU.64 R68, [R1+0x208] ;  /* 0x0002080001447983 */ /* 0x000ea20000300a00 */
[----:B------:R-:W-:Y:S01]  /*258c0*/  ISETP.LT.AND P6, PT, R34, UR9, !P6 ;  /* 0x0000000922007c0c */ /* 0x000fe2000f7c1270 */
[----:B------:R-:W1:Y:S02]  /*258d0*/  LDCU UR9, c[0x0][0x398] ;  /* 0x00007300ff0977ac */ /* 0x000e640008000800 */
[----:B------:R0:W-:Y:S01]  /*258e0*/  @P3 STG.E.U8 desc[UR22][R50.64], R26 ;  /* 0x0000001a32003986 */ /* 0x0001e2000c101116 */
[----:B------:R-:W-:Y:S01]  /*258f0*/  ISETP.LT.AND P3, PT, R40, UR12, !P4 ;  /* 0x0000000c28007c0c */ /* 0x000fe2000e761270 */
[----:B------:R-:W1:Y:S01]  /*25900*/  LDCU UR10, c[0x0][0x398] ;  /* 0x00007300ff0a77ac */ /* 0x000e620008000800 */
[----:B------:R-:W-:-:S02]  /*25910*/  PRMT R28, R48, 0x9910, RZ ;  /* 0x00009910301c7816 */ /* 0x000fc400000000ff */
[----:B------:R-:W-:Y:S01]  /*25920*/  ISETP.GE.AND P5, PT, R0, UR6, PT ;  /* 0x0000000600007c0c */ /* 0x000fe2000bfa6270 */
[----:B------:R-:W1:Y:S01]  /*25930*/  LDCU UR6, c[0x0][0x398] ;  /* 0x00007300ff0677ac */ /* 0x000e620008000800 */
[----:B0-----:R-:W2:Y:S01]  /*25940*/  LDL.LU.64 R50, [R1+0x798] ;  /* 0x0007980001327983 */ /* 0x001ea20000300a00 */
[----:B------:R-:W-:Y:S01]  /*25950*/  SHF.R.S32.HI R0, RZ, 0x8, R28 ;  /* 0x00000008ff007819 */ /* 0x000fe2000001141c */
[----:B------:R-:W0:Y:S01]  /*25960*/  LDCU UR12, c[0x0][0x398] ;  /* 0x00007300ff0c77ac */ /* 0x000e220008000800 */
[----:B------:R-:W-:-:S03]  /*25970*/  F2FP.SATFINITE.E5M2.F32.PACK_AB_MERGE_C R26, R35, R37, RZ ;  /* 0x00000025231a723e */ /* 0x000fc600048060ff */
[----:B------:R-:W-:Y:S04]  /*25980*/  @P6 STG.E.U8 desc[UR22][R44.64], R0 ;  /* 0x000000002c006986 */ /* 0x000fe8000c101116 */
[----:B------:R-:W-:Y:S04]  /*25990*/  @P2 STG.E.U8 desc[UR22][R42.64], R27 ;  /* 0x0000001b2a002986 */ /* 0x000fe8000c101116 */
[----:B---3--:R3:W-:Y:S04]  /*259a0*/  @P3 STG.E.U8 desc[UR22][R70.64], R26 ;  /* 0x0000001a46003986 */ /* 0x0087e8000c101116 */
[----:B---3--:R-:W3:Y:S01]  /*259b0*/  LDL.LU.64 R70, [R1+0x200] ;  /* 0x0002000001467983 */ /* 0x008ee20000300a00 */
[----:B------:R-:W-:Y:S01]  /*259c0*/  VIADD R0, R66, 0x70 ;  /* 0x0000007042007836 */ /* 0x000fe20000000000 */
[----:B------:R-:W-:Y:S01]  /*259d0*/  ISETP.LT.AND P6, PT, R39, UR16, !P4 ;  /* 0x0000001027007c0c */ /* 0x000fe2000e7c1270 */
[----:B------:R-:W0:Y:S01]  /*259e0*/  LDCU UR16, c[0x0][0x398] ;  /* 0x00007300ff1077ac */ /* 0x000e220008000800 */
[----:B-1----:R-:W-:Y:S01]  /*259f0*/  ISETP.LT.AND P3, PT, R67, UR6, !P5 ;  /* 0x0000000643007c0c */ /* 0x002fe2000ef61270 */
[----:B------:R-:W3:Y:S01]  /*25a00*/  LDL.LU R47, [R1+0x5c0] ;  /* 0x0005c000012f7983 */ /* 0x000ee20000300800 */
[----:B------:R-:W-:Y:S01]  /*25a10*/  ISETP.GE.AND P2, PT, R0, UR4, PT ;  /* 0x0000000400007c0c */ /* 0x000fe2000bf46270 */
[----:B------:R-:W1:Y:S01]  /*25a20*/  LDCU UR4, c[0x0][0x39c] ;  /* 0x00007380ff0477ac */ /* 0x000e620008000800 */
[----:B------:R-:W-:Y:S01]  /*25a30*/  ISETP.LT.AND P4, PT, R34, UR14, !P4 ;  /* 0x0000000e22007c0c */ /* 0x000fe2000e781270 */
[----:B------:R-:W3:Y:S01]  /*25a40*/  LDL.LU R41, [R1+0x5c4] ;  /* 0x0005c40001297983 */ /* 0x000ee20000300800 */
[----:B------:R-:W-:-:S02]  /*25a50*/  PRMT R27, R27, 0x9910, RZ ;  /* 0x000099101b1b7816 */ /* 0x000fc400000000ff */
[----:B------:R-:W-:Y:S01]  /*25a60*/  F2FP.SATFINITE.E5M2.F32.PACK_AB_MERGE_C R28, R33, R32, RZ ;  /* 0x00000020211c723e */ /* 0x000fe200048060ff */
[----:B------:R-:W3:Y:S01]  /*25a70*/  LDL.LU.64 R44, [R1+0x150] ;  /* 0x00015000012c7983 */ /* 0x000ee20000300a00 */
[----:B------:R-:W-:Y:S02]  /*25a80*/  PRMT R29, R26, 0x9910, RZ ;  /* 0x000099101a1d7816 */ /* 0x000fe400000000ff */
[----:B--2---:R-:W-:Y:S01]  /*25a90*/  F2FP.SATFINITE.E5M2.F32.PACK_AB_MERGE_C R50, R51, R50, RZ ;  /* 0x000000323332723e */ /* 0x004fe200048060ff */
[----:B------:R-:W2:Y:S01]  /*25aa0*/  LDL.LU R38, [R1+0x5c8] ;  /* 0x0005c80001267983 */ /* 0x000ea20000300800 */
[----:B------:R-:W-:Y:S01]  /*25ab0*/  SHF.R.S32.HI R26, RZ, 0x8, R27 ;  /* 0x00000008ff1a7819 */ /* 0x000fe2000001141b */
[----:B------:R-:W-:Y:S01]  /*25ac0*/  VIADD R0, R66, 0x71 ;  /* 0x0000007142007836 */ /* 0x000fe20000000000 */
[----:B------:R-:W0:Y:S01]  /*25ad0*/  LDCU UR6, c[0x0][0x398] ;  /* 0x00007300ff0677ac */ /* 0x000e220008000800 */
[----:B------:R-:W2:Y:S01]  /*25ae0*/  LDL.LU R36, [R1+0x5cc] ;  /* 0x0005cc0001247983 */ /* 0x000ea20000300800 */
[----:B------:R-:W0:Y:S03]  /*25af0*/  LDCU UR14, c[0x0][0x398] ;  /* 0x00007300ff0e77ac */ /* 0x000e260008000800 */
[----:B------:R-:W2:Y:S04]  /*25b00*/  LDL.LU.64 R42, [R1+0x148] ;  /* 0x00014800012a7983 */ /* 0x000ea80000300a00 */
[----:B----4-:R4:W-:Y:S01]  /*25b10*/  @P6 STG.E.U8 desc[UR22][R30.64], R28 ;  /* 0x0000001c1e006986 */ /* 0x0109e2000c101116 */
[----:B------:R-:W-:Y:S01]  /*25b20*/  ISETP.LT.AND P6, PT, R40, UR9, !P5 ;  /* 0x0000000928007c0c */ /* 0x000fe2000efc1270 */
[----:B------:R-:W0:Y:S02]  /*25b30*/  LDCU UR9, c[0x0][0x398] ;  /* 0x00007300ff0977ac */ /* 0x000e240008000800 */
[----:B------:R-:W2:Y:S04]  /*25b40*/  LDL.LU R37, [R1+0x3c0] ;  /* 0x0003c00001257983 */ /* 0x000ea80000300800 */
[----:B------:R-:W-:Y:S01]  /*25b50*/  @P4 STG.E.U8 desc[UR22][R72.64], R50 ;  /* 0x0000003248004986 */ /* 0x000fe2000c101116 */
[----:B-1----:R-:W-:-:S03]  /*25b60*/  ISETP.GE.AND P4, PT, R0, UR4, PT ;  /* 0x0000000400007c0c */ /* 0x002fc6000bf86270 */
[----:B------:R-:W2:Y:S01]  /*25b70*/  LDL.LU R35, [R1+0x3c4] ;  /* 0x0003c40001237983 */ /* 0x000ea20000300800 */
[----:B------:R-:W-:Y:S01]  /*25b80*/  IMAD.MOV.U32 R0, RZ, RZ, R29 ;  /* 0x000000ffff007224 */ /* 0x000fe200078e001d */
[----:B------:R-:W1:Y:S02]  /*25b90*/  LDCU UR4, c[0x0][0x39c] ;  /* 0x00007380ff0477ac */ /* 0x000e640008000800 */
[----:B------:R0:W-:Y:S01]  /*25ba0*/  @P3 STG.E.U8 desc[UR22][R68.64], R26 ;  /* 0x0000001a44003986 */ /* 0x0001e2000c101116 */
[----:B------:R-:W-:Y:S01]  /*25bb0*/  ISETP.LT.AND P3, PT, R39, UR10, !P5 ;  /* 0x0000000a27007c0c */ /* 0x000fe2000ef61270 */
[----:B------:R-:W1:Y:S02]  /*25bc0*/  LDCU UR10, c[0x0][0x398] ;  /* 0x00007300ff0a77ac */ /* 0x000e640008000800 */
[----:B----4-:R-:W4:Y:S04]  /*25bd0*/  LDL.LU R30, [R1+0x1c0] ;  /* 0x0001c000011e7983 */ /* 0x010f280000300800 */
[----:B------:R-:W4:Y:S01]  /*25be0*/  LDL.LU R31, [R1+0x1c4] ;  /* 0x0001c400011f7983 */ /* 0x000f220000300800 */
[----:B------:R-:W-:-:S02]  /*25bf0*/  SHF.R.S32.HI R0, RZ, 0x8, R0 ;  /* 0x00000008ff007819 */ /* 0x000fc40000011400 */
[----:B0-----:R-:W-:Y:S01]  /*25c00*/  PRMT R26, R28, 0x9910, RZ ;  /* 0x000099101c1a7816 */ /* 0x001fe200000000ff */
[----:B------:R-:W4:Y:S03]  /*25c10*/  LDL.LU.64 R72, [R1+0x140] ;  /* 0x0001400001487983 */ /* 0x000f260000300a00 */
[----:B------:R-:W-:Y:S01]  /*25c20*/  SHF.R.S32.HI R26, RZ, 0x8, R26 ;  /* 0x00000008ff1a7819 */ /* 0x000fe2000001141a */
[----:B------:R-:W4:Y:S04]  /*25c30*/  LDL.LU.64 R32, [R1+0x138] ;  /* 0x0001380001207983 */ /* 0x000f280000300a00 */
[----:B---3--:R-:W-:Y:S04]  /*25c40*/  @P6 STG.E.U8 desc[UR22][R70.64], R0 ;  /* 0x0000000046006986 */ /* 0x008fe8000c101116 */
[----:B------:R0:W-:Y:S04]  /*25c50*/  @P3 STG.E.U8 desc[UR22][R52.64], R26 ;  /* 0x0000001a34003986 */ /* 0x0001e8000c101116 */
[----:B0-----:R-:W3:Y:S04]  /*25c60*/  LDL.LU.64 R52, [R1+0x790] ;  /* 0x0007900001347983 */ /* 0x001ee80000300a00 */
[----:B------:R-:W3:Y:S04]  /*25c70*/  LDL.LU.64 R68, [R1+0x130] ;  /* 0x0001300001447983 */ /* 0x000ee80000300a00 */
[----:B------:R-:W3:Y:S01]  /*25c80*/  LDL.LU.64 R70, [R1+0x128] ;  /* 0x0001280001467983 */ /* 0x000ee20000300a00 */
[----:B------:R-:W-:Y:S01]  /*25c90*/  ISETP.LT.AND P5, PT, R34, UR6, !P5 ;  /* 0x0000000622007c0c */ /* 0x000fe2000efa1270 */
[----:B------:R-:W0:Y:S01]  /*25ca0*/  LDCU UR6, c[0x0][0x398] ;  /* 0x00007300ff0677ac */ /* 0x000e220008000800 */
[----:B------:R-:W-:-:S02]  /*25cb0*/  PRMT R27, R50, 0x9910, RZ ;  /* 0x00009910321b7816 */ /* 0x000fc400000000ff */
[----:B------:R-:W-:Y:S01]  /*25cc0*/  ISETP.LT.AND P6, PT, R67, UR9, !P2 ;  /* 0x0000000943007c0c */ /* 0x000fe2000d7c1270 */
[----:B------:R-:W-:Y:S01]  /*25cd0*/  VIADD R0, R66, 0x72 ;  /* 0x0000007242007836 */ /* 0x000fe20000000000 */
[----:B------:R-:W-:Y:S01]  /*25ce0*/  SHF.R.S32.HI R26, RZ, 0x8, R27 ;  /* 0x00000008ff1a7819 */ /* 0x000fe2000001141b */
[----:B------:R-:W0:Y:S03]  /*25cf0*/  LDCU UR9, c[0x0][0x398] ;  /* 0x00007300ff0977ac */ /* 0x000e260008000800 */
[----:B-1----:R-:W-:Y:S01]  /*25d00*/  ISETP.GE.AND P3, PT, R0, UR4, PT ;  /* 0x0000000400007c0c */ /* 0x002fe2000bf66270 */
[----:B------:R-:W1:Y:S02]  /*25d10*/  LDCU UR4, c[0x0][0x39c] ;  /* 0x00007380ff0477ac */ /* 0x000e640008000800 */
[----:B------:R0:W-:Y:S01]  /*25d20*/  @P5 STG.E.U8 desc[UR22][R44.64], R26 ;  /* 0x0000001a2c005986 */ /* 0x0001e2000c101116 */
[----:B------:R-:W-:Y:S01]  /*25d30*/  ISETP.LT.AND P5, PT, R40, UR10, !P2 ;  /* 0x0000000a28007c0c */ /* 0x000fe2000d7a1270 */
[----:B------:R-:W1:Y:S01]  /*25d40*/  LDCU UR10, c[0x0][0x398] ;  /* 0x00007300ff0a77ac */ /* 0x000e620008000800 */
[----:B------:R-:W-:-:S05]  /*25d50*/  F2FP.SATFINITE.E5M2.F32.PACK_AB_MERGE_C R0, R41, R47, RZ ;  /* 0x0000002f2900723e */ /* 0x000fca00048060ff */
[----:B--2---:R-:W-:Y:S01]  /*25d60*/  @P6 STG.E.U8 desc[UR22][R42.64], R0 ;  /* 0x000000002a006986 */ /* 0x004fe2000c101116 */
[----:B------:R-:W-:Y:S01]  /*25d70*/  ISETP.LT.AND P6, PT, R39, UR12, !P2 ;  /* 0x0000000c27007c0c */ /* 0x000fe2000d7c1270 */
[----:B------:R-:W2:Y:S01]  /*25d80*/  LDCU UR12, c[0x0][0x398] ;  /* 0x00007300ff0c77ac */ /* 0x000ea20008000800 */
[----:B----4-:R-:W-:Y:S02]  /*25d90*/  F2FP.SATFINITE.E5M2.F32.PACK_AB_MERGE_C R27, R31, R30, RZ ;  /* 0x0000001e1f1b723e */ /* 0x010fe400048060ff */
[----:B------:R-:W4:Y:S01]  /*25da0*/  LDL.LU.64 R30, [R1+0x120] ;  /* 0x00012000011e7983 */ /* 0x000f220000300a00 */
[----:B0-----:R-:W-:Y:S02]  /*25db0*/  F2FP.SATFINITE.E5M2.F32.PACK_AB_MERGE_C R26, R35, R37, RZ ;  /* 0x00000025231a723e */ /* 0x001fe400048060ff */
[----:B------:R-:W-:Y:S01]  /*25dc0*/  ISETP.LT.AND P2, PT, R34, UR6, !P2 ;  /* 0x0000000622007c0c */ /* 0x000fe2000d741270 */
[----:B------:R-:W0:Y:S02]  /*25dd0*/  LDCU UR6, c[0x0][0x39c] ;  /* 0x00007380ff0677ac */ /* 0x000e240008000800 */
[----:B------:R1:W-:Y:S04]  /*25de0*/  @P5 STG.E.U8 desc[UR22][R72.64], R26 ;  /* 0x0000001a48005986 */ /* 0x0003e8000c101116 */
[----:B------:R-:W-:Y:S04]  /*25df0*/  @P6 STG.E.U8 desc[UR22][R32.64], R27 ;  /* 0x0000001b20006986 */ /* 0x000fe8000c101116 */
[----:B-1----:R-:W2:Y:S04]  /*25e00*/  LDL.LU.64 R72, [R1+0x118] ;  /* 0x0001180001487983 */ /* 0x002ea80000300a00 */
[----:B------:R-:W4:Y:S01]  /*25e10*/  LDL.LU.64 R42, [R1+0x110] ;  /* 0x00011000012a7983 */ /* 0x000f220000300a00 */
[----:B------:R-:W-:-:S02]  /*25e20*/  F2FP.SATFINITE.E5M2.F32.PACK_AB_MERGE_C R28, R36, R38, RZ ;  /* 0x00000026241c723e */ /* 0x000fc400048060ff */
[----:B------:R-:W-:Y:S01]  /*25e30*/  ISETP.LT.AND P5, PT, R67, UR9, !P4 ;  /* 0x0000000943007c0c */ /* 0x000fe2000e7a1270 */
[----:B------:R-:W1:Y:S01]  /*25e40*/  LDCU UR9, c[0x0][0x398] ;  /* 0x00007300ff0977ac */ /* 0x000e620008000800 */
[----:B------:R-:W-:-:S04]  /*25e50*/  PRMT R0, R0, 0x9910, RZ ;  /* 0x0000991000007816 */ /* 0x000fc800000000ff */
[----:B------:R-:W-:Y:S02]  /*25e60*/  SHF.R.S32.HI R0, RZ, 0x8, R0 ;  /* 0x00000008ff007819 */ /* 0x000fe40000011400 */
[----:B---3--:R-:W-:-:S05]  /*25e70*/  F2FP.SATFINITE.E5M2.F32.PACK_AB_MERGE_C R52, R53, R52, RZ ;  /* 0x000000343534723e */ /* 0x008fca00048060ff */
[----:B------:R3:W-:Y:S04]  /*25e80*/  @P2 STG.E.U8 desc[UR22][R68.64], R52 ;  /* 0x0000003444002986 */ /* 0x0007e8000c101116 */
[----:B---3--:R-:W3:Y:S04]  /*25e90*/  LDL.LU R68, [R1+0x3c8] ;  /* 0x0003c80001447983 */ /* 0x008ee80000300800 */
[----:B------:R-:W3:Y:S04]  /*25ea0*/  LDL.LU R69, [R1+0x3cc] ;  /* 0x0003cc0001457983 */ /* 0x000ee80000300800 */
[----:B------:R-:W3:Y:S04]  /*25eb0*/  LDL.LU.64 R36, [R1+0x108] ;  /* 0x0001080001247983 */ /* 0x000ee80000300a00 */
[----:B------:R-:W3:Y:S04]  /*25ec0*/  LDL.LU R32, [R1+0x1c8] ;  /* 0x0001c80001207983 */ /* 0x000ee80000300800 */
[----:B------:R-:W3:Y:S04]  /*25ed0*/  LDL.LU R33, [R1+0x1cc] ;  /* 0x0001cc0001217983 */ /* 0x000ee80000300800 */
[----:B------:R0:W-:Y:S04]  /*25ee0*/  @P5 STG.E.U8 desc[UR22][R70.64], R0 ;  /* 0x0000000046005986 */ /* 0x0001e8000c101116 */
[----:B0-----:R-:W3:Y:S01]  /*25ef0*/  LDL.LU.64 R70, [R1+0xf8] ;  /* 0x0000f80001467983 */ /* 0x001ee20000300a00 */
[----:B------:R-:W-:Y:S01]  /*25f00*/  ISETP.LT.AND P6, PT, R40, UR10, !P4 ;  /* 0x0000000a28007c0c */ /* 0x000fe2000e7c1270 */
[----:B------:R-:W0:Y:S01]  /*25f10*/  LDCU UR10, c[0x0][0x398] ;  /* 0x00007300ff0a77ac */ /* 0x000e220008000800 */
[----:B------:R-:W-:-:S02]  /*25f20*/  PRMT R26, R26, 0x9910, RZ ;  /* 0x000099101a1a7816 */ /* 0x000fc400000000ff */
[----:B------:R-:W-:Y:S02]  /*25f30*/  PRMT R27, R27, 0x9910, RZ ;  /* 0x000099101b1b7816 */ /* 0x000fe400000000ff */
[----:B------:R-:W-:Y:S02]  /*25f40*/  SHF.R.S32.HI R0, RZ, 0x8, R26 ;  /* 0x00000008ff007819 */ /* 0x000fe4000001141a */
[----:B--2---:R-:W-:Y:S01]  /*25f50*/  ISETP.LT.AND P5, PT, R39, UR12, !P4 ;  /* 0x0000000c27007c0c */ /* 0x004fe2000e7a1270 */
[----:B------:R-:W2:Y:S04]  /*25f60*/  LDCU UR12, c[0x0][0x398] ;  /* 0x00007300ff0c77ac */ /* 0x000ea80008000800 */
[----:B----4-:R4:W-:Y:S01]  /*25f70*/  @P6 STG.E.U8 desc[UR22][R30.64], R0 ;  /* 0x000000001e006986 */ /* 0x0109e2000c101116 */
[----:B-1----:R-:W-:Y:S01]  /*25f80*/  ISETP.LT.AND P4, PT, R34, UR9, !P4 ;  /* 0x0000000922007c0c */ /* 0x002fe2000e781270 */
[----:B------:R-:W1:Y:S01]  /*25f90*/  LDCU UR9, c[0x0][0x398] ;  /* 0x00007300ff0977ac */ /* 0x000e620008000800 */
[----:B------:R-:W-:Y:S01]  /*25fa0*/  PRMT R26, R52, 0x9910, RZ ;  /* 0x00009910341a7816 */ /* 0x000fe200000000ff */
[----:B----4-:R-:W-:Y:S01]  /*25fb0*/  IMAD.MOV.U32 R0, RZ, RZ, R27 ;  /* 0x000000ffff007224 */ /* 0x010fe200078e001b */
[----:B------:R-:W-:Y:S01]  /*25fc0*/  ISETP.LT.AND P2, PT, R67, UR14, !P3 ;  /* 0x0000000e43007c0c */ /* 0x000fe2000df41270 */
[----:B------:R-:W4:Y:S03]  /*25fd0*/  LDL.LU.64 R30, [R1+0xf0] ;  /* 0x0000f000011e7983 */ /* 0x000f260000300a00 */
[----:B------:R-:W-:-:S02]  /*25fe0*/  SHF.R.S32.HI R0, RZ, 0x8, R0 ;  /* 0x00000008ff007819 */ /* 0x000fc40000011400 */
[----:B------:R-:W-:-:S03]  /*25ff0*/  SHF.R.S32.HI R26, RZ, 0x8, R26 ;  /* 0x00000008ff1a7819 */ /* 0x000fc6000001141a */
[----:B------:R1:W-:Y:S01]  /*26000*/  @P5 STG.E.U8 desc[UR22][R72.64], R0 ;  /* 0x0000000048005986 */ /* 0x0003e2000c101116 */
[----:B0-----:R-:W-:Y:S01]  /*26010*/  ISETP.LT.AND P5, PT, R40, UR10, !P3 ;  /* 0x0000000a28007c0c */ /* 0x001fe2000dfa1270 */
[----:B------:R-:W0:Y:S02]  /*26020*/  LDCU UR10, c[0x0][0x398] ;  /* 0x00007300ff0a77ac */ /* 0x000e240008000800 */
[----:B------:R3:W-:Y:S04]  /*26030*/  @P4 STG.E.U8 desc[UR22][R42.64], R26 ;  /* 0x0000001a2a004986 */ /* 0x0007e8000c101116 */
[----:B-1----:R-:W4:Y:S01]  /*26040*/  LDL.LU.64 R72, [R1+0xe8] ;  /* 0x0000e80001487983 */ /* 0x002f220000300a00 */
[----:B------:R-:W-:Y:S02]  /*26050*/  ISETP.LT.AND P6, PT, R39, UR16, !P3 ;  /* 0x0000001027007c0c */ /* 0x000fe4000dfc1270 */
[----:B---3--:R-:W-:-:S02]  /*26060*/  F2FP.SATFINITE.E5M2.F32.PACK_AB_MERGE_C R26, R69, R68, RZ ;  /* 0x00000044451a723e */ /* 0x008fc400048060ff */
[----:B------:R-:W3:Y:S04]  /*26070*/  LDL.LU.64 R68, [R1+0xe0] ;  /* 0x0000e00001447983 */ /* 0x000ee80000300a00 */
[----:B------:R-:W-:Y:S04]  /*26080*/  @P2 STG.E.U8 desc[UR22][R36.64], R28 ;  /* 0x0000001c24002986 */ /* 0x000fe8000c101116 */
[----:B------:R1:W-:Y:S04]  /*26090*/  @P5 STG.E.U8 desc[UR22][R54.64], R26 ;  /* 0x0000001a36005986 */ /* 0x0003e8000c101116 */
[----:B-1----:R-:W3:Y:S01]  /*260a0*/  LDL.LU.64 R54, [R1+0x788] ;  /* 0x0007880001367983 */ /* 0x002ee20000300a00 */
[----:B------:R-:W-:-:S05]  /*260b0*/  F2FP.SATFINITE.E5M2.F32.PACK_AB_MERGE_C R27, R33, R32, RZ ;  /* 0x00000020211b723e */ /* 0x000fca00048060ff */
[----:B------:R1:W-:Y:S04]  /*260c0*/  @P6 STG.E.U8 desc[UR22][R70.64], R27 ;  /* 0x0000001b46006986 */ /* 0x0003e8000c101116 */
[----:B-1----:R-:W4:Y:S04]  /*260d0*/  LDL.LU R70, [R1+0x5d0] ;  /* 0x0005d00001467983 */ /* 0x002f280000300800 */
[----:B------:R-:W4:Y:S01]  /*260e0*/  LDL.LU R71, [R1+0x5d4] ;  /* 0x0005d40001477983 */ /* 0x000f220000300800 */
[----:B------:R-:W-:Y:S01]  /*260f0*/  VIADD R0, R66, 0x73 ;  /* 0x0000007342007836 */ /* 0x000fe20000000000 */
[----:B--2---:R-:W-:Y:S01]  /*26100*/  ISETP.LT.AND P3, PT, R34, UR12, !P3 ;  /* 0x0000000c22007c0c */ /* 0x004fe2000df61270 */
[----:B------:R-:W1:Y:S01]  /*26110*/  LDCU UR12, c[0x0][0x398] ;  /* 0x00007300ff0c77ac */ /* 0x000e620008000800 */
[----:B------:R-:W2:Y:S02]  /*26120*/  LDL.LU.64 R44, [R1+0xd0] ;  /* 0x0000d000012c7983 */ /* 0x000ea40000300a00 */
[----:B------:R-:W-:Y:S01]  /*26130*/  ISETP.GE.AND P4, PT, R0, UR4, PT ;  /* 0x0000000400007c0c */ /* 0x000fe2000bf86270 */
[----:B------:R-:W-:Y:S01]  /*26140*/  VIADD R0, R66, 0x74 ;  /* 0x0000007442007836 */ /* 0x000fe20000000000 */
[----:B------:R-:W1:Y:S01]  /*26150*/  LDCU UR4, c[0x0][0x398] ;  /* 0x00007300ff0477ac */ /* 0x000e620008000800 */
[----:B------:R-:W2:Y:S01]  /*26160*/  LDL.LU.64 R42, [R1+0xc8] ;  /* 0x0000c800012a7983 */ /* 0x000ea20000300a00 */
[----:B------:R-:W-:-:S02]  /*26170*/  ISETP.LT.AND P5, PT, R67, UR9, !P4 ;  /* 0x0000000943007c0c */ /* 0x000fc4000e7a1270 */
[----:B------:R-:W-:Y:S01]  /*26180*/  ISETP.GE.AND P2, PT, R0, UR6, PT ;  /* 0x0000000600007c0c */ /* 0x000fe2000bf46270 */
[----:B------:R-:W2:Y:S01]  /*26190*/  LDL.LU R37, [R1+0x3d0] ;  /* 0x0003d00001257983 */ /* 0x000ea20000300800 */
[----:B------:R-:W-:Y:S01]  /*261a0*/  PRMT R0, R28, 0x9910, RZ ;  /* 0x000099101c007816 */ /* 0x000fe200000000ff */
[----:B------:R-:W1:Y:S01]  /*261b0*/  LDCU UR6, c[0x0][0x398] ;  /* 0x00007300ff0677ac */ /* 0x000e620008000800 */
[----:B------:R-:W-:Y:S01]  /*261c0*/  PRMT R28, R26, 0x9910, RZ ;  /* 0x000099101a1c7816 */ /* 0x000fe200000000ff */
[----:B------:R-:W2:Y:S01]  /*261d0*/  LDL.LU R35, [R1+0x3d4] ;  /* 0x0003d40001237983 */ /* 0x000ea20000300800 */
[----:B0-----:R-:W-:Y:S01]  /*261e0*/  ISETP.LT.AND P6, PT, R40, UR10, !P4 ;  /* 0x0000000a28007c0c */ /* 0x001fe2000e7c1270 */
[----:B------:R-:W0:Y:S01]  /*261f0*/  LDCU UR9, c[0x0][0x398] ;  /* 0x00007300ff0977ac */ /* 0x000e220008000800 */
[----:B------:R-:W-:Y:S01]  /*26200*/  SHF.R.S32.HI R26, RZ, 0x8, R0 ;  /* 0x00000008ff1a7819 */ /* 0x000fe20000011400 */
[----:B------:R-:W-:Y:S01]  /*26210*/  IMAD.MOV.U32 R0, RZ, RZ, R28 ;  /* 0x000000ffff007224 */ /* 0x000fe200078e001c */
[----:B------:R-:W2:Y:S01]  /*26220*/  LDL.LU R32, [R1+0x1d0] ;  /* 0x0001d00001207983 */ /* 0x000ea20000300800 */
[----:B------:R-:W0:Y:S03]  /*26230*/  LDCU UR10, c[0x0][0x398] ;  /* 0x00007300ff0a77ac */ /* 0x000e260008000800 */
[----:B------:R-:W-:Y:S01]  /*26240*/  SHF.R.S32.HI R0, RZ, 0x8, R0 ;  /* 0x00000008ff007819 */ /* 0x000fe20000011400 */
[----:B------:R-:W2:Y:S01]  /*26250*/  LDL.LU R33, [R1+0x1d4] ;  /* 0x0001d40001217983 */ /* 0x000ea20000300800 */
[----:B---3--:R-:W-:-:S05]  /*26260*/  F2FP.SATFINITE.E5M2.F32.PACK_AB_MERGE_C R54, R55, R54, RZ ;  /* 0x000000363736723e */ /* 0x008fca00048060ff */
[----:B----4-:R3:W-:Y:S04]  /*26270*/  @P3 STG.E.U8 desc[UR22][R30.64], R54 ;  /* 0x000000361e003986 */ /* 0x0107e8000c101116 */
[----:B------:R4:W-:Y:S01]  /*26280*/  @P5 STG.E.U8 desc[UR22][R72.64], R26 ;  /* 0x0000001a48005986 */ /* 0x0009e2000c101116 */
[----:B-1----:R-:W-:Y:S01]  /*26290*/  ISETP.LT.AND P5, PT, R39, UR4, !P4 ;  /* 0x0000000427007c0c */ /* 0x002fe2000e7a1270 */
[----:B------:R-:W1:Y:S02]  /*262a0*/  LDCU UR4, c[0x0][0x398] ;  /* 0x00007300ff0477ac */ /* 0x000e640008000800 */
[----:B------:R0:W-:Y:S04]  /*262b0*/  @P6 STG.E.U8 desc[UR22][R68.64], R0 ;  /* 0x0000000044006986 */ /* 0x0001e8000c101116 */
[----:B---3--:R-:W3:Y:S01]  /*262c0*/  LDL.LU.64 R30, [R1+0xc0] ;  /* 0x0000c000011e7983 */ /* 0x008ee20000300a00 */
[----:B----4-:R-:W-:-:S03]  /*262d0*/  PRMT R26, R27, 0x9910, RZ ;  /* 0x000099101b1a7816 */ /* 0x010fc600000000ff */
[----:B0-----:R-:W4:Y:S01]  /*262e0*/  LDL.LU.64 R68, [R1+0xb8] ;  /* 0x0000b80001447983 */ /* 0x001f220000300a00 */
[----:B------:R-:W-:-:S03]  /*262f0*/  SHF.R.S32.HI R26, RZ, 0x8, R26 ;  /* 0x00000008ff1a7819 */ /* 0x000fc6000001141a */
[----:B------:R-:W4:Y:S04]  /*26300*/  LDL.LU.64 R72, [R1+0xb0] ;  /* 0x0000b00001487983 */ /* 0x000f280000300a00 */
[----:B------:R0:W-:Y:S01]  /*26310*/  @P5 STG.E.U8 desc[UR22][R56.64], R26 ;  /* 0x0000001a38005986 */ /* 0x0001e2000c101116 */
[----:B------:R-:W-:-:S03]  /*26320*/  F2FP.SATFINITE.E5M2.F32.PACK_AB_MERGE_C R29, R71, R70, RZ ;  /* 0x00000046471d723e */ /* 0x000fc600048060ff */
[----:B0-----:R-:W4:Y:S04]  /*26330*/  LDL.LU.64 R56, [R1+0x780] ;  /* 0x0007800001387983 */ /* 0x001f280000300a00 */
[----:B------:R-:W4:Y:S01]  /*26340*/  LDL.LU.64 R70, [R1+0x98] ;  /* 0x0000980001467983 */ /* 0x000f220000300a00 */
[----:B------:R-:W-:Y:S01]  /*26350*/  ISETP.LT.AND P4, PT, R34, UR6, !P4 ;  /* 0x0000000622007c0c */ /* 0x000fe2000e781270 */
[----:B------:R-:W-:Y:S01]  /*26360*/  VIADD R0, R66, 0x78 ;  /* 0x0000007842007836 */ /* 0x000fe20000000000 */
[----:B------:R-:W-:Y:S01]  /*26370*/  PRMT R27, R54, 0x9910, RZ ;  /* 0x00009910361b7816 */ /* 0x000fe200000000ff */
[----:B------:R-:W0:Y:S03]  /*26380*/  LDCU UR6, c[0x0][0x398] ;  /* 0x00007300ff0677ac */ /* 0x000e260008000800 */
[----:B------:R-:W-:-:S02]  /*26390*/  ISETP.GE.AND P3, PT, R0, UR13, PT ;  /* 0x0000000d00007c0c */ /* 0x000fc4000bf66270 */
[----:B------:R-:W-:Y:S02]  /*263a0*/  SHF.R.S32.HI R0, RZ, 0x8, R27 ;  /* 0x00000008ff007819 */ /* 0x000fe4000001141b */
[----:B------:R-:W-:Y:S01]  /*263b0*/  ISETP.LT.AND P6, PT, R67, UR9, !P2 ;  /* 0x0000000943007c0c */ /* 0x000fe2000d7c1270 */
[----:B------:R-:W0:Y:S01]  /*263c0*/  LDCU UR9, c[0x0][0x398] ;  /* 0x00007300ff0977ac */ /* 0x000e220008000800 */
[----:B------:R-:W-:Y:S01]  /*263d0*/  ISETP.LT.AND P5, PT, R40, UR10, !P2 ;  /* 0x0000000a28007c0c */ /* 0x000fe2000d7a1270 */
[----:B--2---:R2:W-:Y:S01]  /*263e0*/  @P4 STG.E.U8 desc[UR22][R44.64], R0 ;  /* 0x000000002c004986 */ /* 0x0045e2000c101116 */
[----:B------:R-:W-:Y:S01]  /*263f0*/  ISETP.LT.AND P4, PT, R39, UR12, !P2 ;  /* 0x0000000c27007c0c */ /* 0x000fe2000d781270 */
[----:B------:R-:W0:Y:S01]  /*26400*/  LDCU UR10, c[0x0][0x398] ;  /* 0x00007300ff0a77ac */ /* 0x000e220008000800 */
[----:B------:R-:W-:Y:S02]  /*26410*/  F2FP.SATFINITE.E5M2.F32.PACK_AB_MERGE_C R27, R35, R37, RZ ;  /* 0x00000025231b723e */ /* 0x000fe400048060ff */
[----:B------:R-:W-:Y:S01]  /*26420*/  F2FP.SATFINITE.E5M2.F32.PACK_AB_MERGE_C R28, R33, R32, RZ ;  /* 0x00000020211c723e */ /* 0x000fe200048060ff */
[----:B------:R-:W0:Y:S04]  /*26430*/  LDCU UR12, c[0x0][0x398] ;  /* 0x00007300ff0c77ac */ /* 0x000e280008000800 */
[----:B------:R-:W-:Y:S01]  /*26440*/  @P6 STG.E.U8 desc[UR22][R42.64], R29 ;  /* 0x0000001d2a006986 */ /* 0x000fe2000c101116 */
[----:B--2---:R-:W-:Y:S01]  /*26450*/  VIADD R0, R66, 0x75 ;  /* 0x0000007542007836 */ /* 0x004fe20000000000 */
[----:B-1----:R-:W-:Y:S01]  /*26460*/  ISETP.LT.AND P6, PT, R34, UR4, !P2 ;  /* 0x0000000422007c0c */ /* 0x002fe2000d7c1270 */
[----:B------:R-:W1:Y:S03]  /*26470*/  LDCU UR4, c[0x0][0x398] ;  /* 0x00007300ff0477ac */ /* 0x000e660008000800 */
[----:B------:R-:W-:Y:S01]  /*26480*/  ISETP.GE.AND P2, PT, R0, UR5, PT ;  /* 0x0000000500007c0c */ /* 0x000fe2000bf46270 */
[----:B------:R-:W2:Y:S01]  /*26490*/  LDCU UR5, c[0x0][0x398] ;  /* 0x00007300ff0577ac */ /* 0x000ea20008000800 */
[----:B------:R-:W-:-:S04]  /*264a0*/  PRMT R26, R29, 0x9910, RZ ;  /* 0x000099101d1a7816 */ /* 0x000fc800000000ff */
[----:B------:R-:W-:Y:S01]  /*264b0*/  SHF.R.S32.HI R26, RZ, 0x8, R26 ;  /* 0x00000008ff1a7819 */ /* 0x000fe2000001141a */
[----:B---3--:R3:W-:Y:S01]  /*264c0*/  @P5 STG.E.U8 desc[UR22][R30.64], R27 ;  /* 0x0000001b1e005986 */ /* 0x0087e2000c101116 */
[----:B0-----:R-:W-:Y:S02]  /*264d0*/  ISETP.LT.AND P5, PT, R67, UR6, !P2 ;  /* 0x0000000643007c0c */ /* 0x001fe4000d7a1270 */
[----:B----4-:R-:W-:Y:S01]  /*264e0*/  F2FP.SATFINITE.E5M2.F32.PACK_AB_MERGE_C R56, R57, R56, RZ ;  /* 0x000000383938723e */ /* 0x010fe200048060ff */
[----:B------:R0:W-:Y:S01]  /*264f0*/  @P4 STG.E.U8 desc[UR22][R68.64], R28 ;  /* 0x0000001c44004986 */ /* 0x0001e2000c101116 */
[----:B------:R-:W-:Y:S01]  /*26500*/  VIADD R0, R66, 0x76 ;  /* 0x0000007642007836 */ /* 0x000fe20000000000 */
[----:B---3--:R-:W-:Y:S01]  /*26510*/  PRMT R27, R27, 0x9910, RZ ;  /* 0x000099101b1b7816 */ /* 0x008fe200000000ff */
[----:B------:R-:W3:Y:S01]  /*26520*/  LDCU UR6, c[0x0][0x398] ;  /* 0x00007300ff0677ac */ /* 0x000ee20008000800 */
[----:B0-----:R-:W4:Y:S04]  /*26530*/  LDL.LU.64 R68, [R1+0x90] ;  /* 0x0000900001447983 */ /* 0x001f280000300a00 */
[----:B------:R-:W3:Y:S04]  /*26540*/  LDL.LU R38, [R1+0x5d8] ;  /* 0x0005d80001267983 */ /* 0x000ee80000300800 */
[----:B------:R-:W3:Y:S04]  /*26550*/  LDL.LU R36, [R1+0x5dc] ;  /* 0x0005dc0001247983 */ /* 0x000ee80000300800 */
[----:B------:R-:W3:Y:S04]  /*26560*/  LDL.LU.64 R44, [R1+0x88] ;  /* 0x00008800012c7983 */ /* 0x000ee80000300a00 */
[----:B------:R-:W-:Y:S04]  /*26570*/  @P6 STG.E.U8 desc[UR22][R72.64], R56 ;  /* 0x0000003848006986 */ /* 0x000fe8000c101116 */
[----:B------:R0:W-:Y:S04]  /*26580*/  @P5 STG.E.U8 desc[UR22][R70.64], R26 ;  /* 0x0000001a46005986 */ /* 0x0001e8000c101116 */
[----:B------:R-:W3:Y:S04]  /*26590*/  LDL.LU.64 R42, [R1+0x70] ;  /* 0x00007000012a7983 */ /* 0x000ee80000300a00 */
[----:B0-----:R-:W3:Y:S04]  /*265a0*/  LDL.LU R70, [R1+0x5e0] ;  /* 0x0005e00001467983 */ /* 0x001ee80000300800 */
[----:B------:R-:W3:Y:S04]  /*265b0*/  LDL.LU R71, [R1+0x5e4] ;  /* 0x0005e40001477983 */ /* 0x000ee80000300800 */
[----:B------:R-:W3:Y:S04]  /*265c0*/  LDL.LU R37, [R1+0x3d8] ;  /* 0x0003d80001257983 */ /* 0x000ee80000300800 */
[----:B------:R-:W3:Y:S04]  /*265d0*/  LDL.LU R35, [R1+0x3dc] ;  /* 0x0003dc0001237983 */ /* 0x000ee80000300800 */
[----:B------:R-:W3:Y:S04]  /*265e0*/  LDL.LU R32, [R1+0x1d8] ;  /* 0x0001d80001207983 */ /* 0x000ee80000300800 */
[----:B------:R-:W3:Y:S04]  /*265f0*/  LDL.LU R33, [R1+0x1dc] ;  /* 0x0001dc0001217983 */ /* 0x000ee80000300800 */
[----:B------:R-:W3:Y:S01]  /*26600*/  LDL.LU.64 R30, [R1+0x68] ;  /* 0x00006800011e7983 */ /* 0x000ee20000300a00 */
[----:B------:R-:W-:Y:S01]  /*26610*/  ISETP.LT.AND P6, PT, R40, UR9, !P2 ;  /* 0x0000000928007c0c */ /* 0x000fe2000d7c1270 */
[----:B------:R-:W0:Y:S01]  /*26620*/  LDCU UR9, c[0x0][0x398] ;  /* 0x00007300ff0977ac */ /* 0x000e220008000800 */
[----:B------:R-:W-:Y:S01]  /*26630*/  ISETP.GE.AND P4, PT, R0, UR7, PT ;  /* 0x0000000700007c0c */ /* 0x000fe2000bf86270 */
[----:B------:R-:W-:Y:S01]  /*26640*/  IMAD.MOV.U32 R0, RZ, RZ, R27 ;  /* 0x000000ffff007224 */ /* 0x000fe200078e001b */
[----:B------:R-:W-:Y:S01]  /*26650*/  PRMT R56, R56, 0x9910, RZ ;  /* 0x0000991038387816 */ /* 0x000fe200000000ff */
[----:B------:R-:W3:Y:S01]  /*26660*/  LDL.LU.64 R72, [R1+0x60] ;  /* 0x0000600001487983 */ /* 0x000ee20000300a00 */
[----:B-1----:R-:W-:Y:S01]  /*26670*/  ISETP.LT.AND P5, PT, R39, UR4, !P2 ;  /* 0x0000000427007c0c */ /* 0x002fe2000d7a1270 */
[----:B------:R-:W1:Y:S01]  /*26680*/  LDCU UR7, c[0x0][0x398] ;  /* 0x00007300ff0777ac */ /* 0x000e620008000800 */
[----:B------:R-:W-:-:S02]  /*26690*/  SHF.R.S32.HI R0, RZ, 0x8, R0 ;  /* 0x00000008ff007819 */ /* 0x000fc40000011400 */
[----:B--2---:R-:W-:Y:S01]  /*266a0*/  ISETP.LT.AND P2, PT, R34, UR5, !P2 ;  /* 0x0000000522007c0c */ /* 0x004fe2000d741270 */
[----:B------:R-:W2:Y:S01]  /*266b0*/  LDCU UR4, c[0x0][0x398] ;  /* 0x00007300ff0477ac */ /* 0x000ea20008000800 */
[----:B------:R-:W-:Y:S01]  /*266c0*/  PRMT R26, R28, 0x9910, RZ ;  /* 0x000099101c1a7816 */ /* 0x000fe200000000ff */
[----:B------:R-:W0:Y:S03]  /*266d0*/  LDCU UR5, c[0x0][0x398] ;  /* 0x00007300ff0577ac */ /* 0x000e260008000800 */
[----:B------:R-:W-:Y:S01]  /*266e0*/  SHF.R.S32.HI R26, RZ, 0x8, R26 ;  /* 0x00000008ff1a7819 */ /* 0x000fe2000001141a */
[----:B----4-:R4:W-:Y:S02]  /*266f0*/  @P6 STG.E.U8 desc[UR22][R68.64], R0 ;  /* 0x0000000044006986 */ /* 0x0109e4000c101116 */
[----:B----4-:R-:W-:Y:S02]  /*26700*/  IMAD.MOV.U32 R0, RZ, RZ, R56 ;  /* 0x000000ffff007224 */ /* 0x010fe400078e0038 */
[----:B---3--:R-:W-:Y:S03]  /*26710*/  @P5 STG.E.U8 desc[UR22][R44.64], R26 ;  /* 0x0000001a2c005986 */ /* 0x008fe6000c101116 */
[----:B------:R-:W-:Y:S01]  /*26720*/  SHF.R.S32.HI R0, RZ, 0x8, R0 ;  /* 0x00000008ff007819 */ /* 0x000fe20000011400 */
[----:B------:R-:W3:Y:S04]  /*26730*/  LDL.LU.64 R68, [R1+0x50] ;  /* 0x0000500001447983 */ /* 0x000ee80000300a00 */
[----:B------:R4:W-:Y:S01]  /*26740*/  @P2 STG.E.U8 desc[UR22][R58.64], R0 ;  /* 0x000000003a002986 */ /* 0x0009e2000c101116 */
[----:B------:R-:W-:Y:S01]  /*26750*/  ISETP.LT.AND P6, PT, R67, UR6, !P4 ;  /* 0x0000000643007c0c */ /* 0x000fe2000e7c1270 */
[----:B------:R-:W0:Y:S02]  /*26760*/  LDCU UR6, c[0x0][0x398] ;  /* 0x00007300ff0677ac */ /* 0x000e240008000800 */
[----:B----4-:R-:W4:Y:S01]  /*26770*/  LDL.LU.64 R58, [R1+0x778] ;  /* 0x00077800013a7983 */ /* 0x010f220000300a00 */
[----:B------:R-:W-:-:S03]  /*26780*/  F2FP.SATFINITE.E5M2.F32.PACK_AB_MERGE_C R29, R71, R70, RZ ;  /* 0x00000046471d723e */ /* 0x000fc600048060ff */
[----:B------:R-:W3:Y:S04]  /*26790*/  LDL.LU.64 R44, [R1+0x48] ;  /* 0x00004800012c7983 */ /* 0x000ee80000300a00 */
[----:B------:R-:W3:Y:S01]  /*267a0*/  LDL.LU.64 R70, [R1+0x40] ;  /* 0x0000400001467983 */ /* 0x000ee20000300a00 */
[----:B------:R-:W-:Y:S01]  /*267b0*/  F2FP.SATFINITE.E5M2.F32.PACK_AB_MERGE_C R28, R36, R38, RZ ;  /* 0x00000026241c723e */ /* 0x000fe200048060ff */
[----:B------:R-:W-:Y:S01]  /*267c0*/  VIADD R0, R66, 0x77 ;  /* 0x0000007742007836 */ /* 0x000fe20000000000 */
[----:B-1----:R-:W-:Y:S01]  /*267d0*/  ISETP.LT.AND P2, PT, R40, UR7, !P4 ;  /* 0x0000000728007c0c */ /* 0x002fe2000e741270 */
[----:B------:R-:W1:Y:S02]  /*267e0*/  LDCU UR7, c[0x0][0x398] ;  /* 0x00007300ff0777ac */ /* 0x000e640008000800 */
[----:B------:R0:W-:Y:S01]  /*267f0*/  @P6 STG.E.U8 desc[UR22][R42.64], R28 ;  /* 0x0000001c2a006986 */ /* 0x0001e2000c101116 */
[----:B------:R-:W-:Y:S01]  /*26800*/  ISETP.GE.AND P6, PT, R0, UR11, PT ;  /* 0x0000000b00007c0c */ /* 0x000fe2000bfc6270 */
[----:B------:R-:W1:Y:S01]  /*26810*/  LDCU UR11, c[0x0][0x398] ;  /* 0x00007300ff0b77ac */ /* 0x000e620008000800 */
[----:B------:R-:W-:-:S02]  /*26820*/  F2FP.SATFINITE.E5M2.F32.PACK_AB_MERGE_C R0, R35, R37, RZ ;  /* 0x000000252300723e */ /* 0x000fc400048060ff */
[----:B------:R-:W-:Y:S01]  /*26830*/  F2FP.SATFINITE.E5M2.F32.PACK_AB_MERGE_C R27, R33, R32, RZ ;  /* 0x00000020211b723e */ /* 0x000fe200048060ff */
[----:B0-----:R-:W3:Y:S04]  /*26840*/  LDL.LU.64 R42, [R1+0x38] ;  /* 0x00003800012a7983 */ /* 0x001ee80000300a00 */
[----:B------:R-:W3:Y:S04]  /*26850*/  LDL.LU.64 R36, [R1+0x30] ;  /* 0x0000300001247983 */ /* 0x000ee80000300a00 */
[----:B------:R-:W3:Y:S04]  /*26860*/  LDL.LU R32, [R1+0x3e0] ;  /* 0x0003e00001207983 */ /* 0x000ee80000300800 */
[----:B------:R-:W3:Y:S04]  /*26870*/  LDL.LU R33, [R1+0x3e4] ;  /* 0x0003e40001217983 */ /* 0x000ee80000300800 */
[----:B------:R0:W-:Y:S04]  /*26880*/  @P2 STG.E.U8 desc[UR22][R30.64], R0 ;  /* 0x000000001e002986 */ /* 0x0001e8000c101116 */
[----:B0-----:R-:W3:Y:S01]  /*26890*/  LDL.LU.64 R30, [R1+0x28] ;  /* 0x00002800011e7983 */ /* 0x001ee20000300a00 */
[----:B------:R-:W-:Y:S01]  /*268a0*/  ISETP.LT.AND P5, PT, R39, UR9, !P4 ;  /* 0x0000000927007c0c */ /* 0x000fe2000e7a1270 */
[----:B------:R-:W0:Y:S01]  /*268b0*/  LDCU UR9, c[0x0][0x398] ;  /* 0x00007300ff0977ac */ /* 0x000e220008000800 */
[----:B--2---:R-:W-:-:S02]  /*268c0*/  ISETP.LT.AND P4, PT, R34, UR4, !P4 ;  /* 0x0000000422007c0c */ /* 0x004fc4000e781270 */
[----:B------:R-:W-:Y:S01]  /*268d0*/  ISETP.LT.AND P2, PT, R40, UR6, !P6 ;  /* 0x0000000628007c0c */ /* 0x000fe2000f741270 */
[----:B------:R-:W2:Y:S01]  /*268e0*/  LDCU UR4, c[0x0][0x398] ;  /* 0x00007300ff0477ac */ /* 0x000ea20008000800 */
[----:B------:R-:W-:Y:S02]  /*268f0*/  PRMT R26, R28, 0x9910, RZ ;  /* 0x000099101c1a7816 */ /* 0x000fe400000000ff */
[----:B------:R-:W-:Y:S01]  /*26900*/  PRMT R0, R0, 0x9910, RZ ;  /* 0x0000991000007816 */ /* 0x000fe200000000ff */
[----:B------:R-:W0:Y:S04]  /*26910*/  LDCU UR6, c[0x0][0x398] ;  /* 0x00007300ff0677ac */ /* 0x000e280008000800 */
[----:B------:R1:W-:Y:S01]  /*26920*/  @P5 STG.E.U8 desc[UR22][R72.64], R27 ;  /* 0x0000001b48005986 */ /* 0x0003e2000c101116 */
[----:B------:R-:W-:Y:S01]  /*26930*/  ISETP.LT.AND P5, PT, R67, UR5, !P6 ;  /* 0x0000000543007c0c */ /* 0x000fe2000f7a1270 */
[----:B------:R-:W0:Y:S01]  /*26940*/  LDCU UR5, c[0x0][0x398] ;  /* 0x00007300ff0577ac */ /* 0x000e220008000800 */
[----:B------:R-:W-:-:S02]  /*26950*/  SHF.R.S32.HI R26, RZ, 0x8, R26 ;  /* 0x00000008ff1a7819 */ /* 0x000fc4000001141a */
[----:B------:R-:W-:Y:S02]  /*26960*/  SHF.R.S32.HI R0, RZ, 0x8, R0 ;  /* 0x00000008ff007819 */ /* 0x000fe40000011400 */
[----:B-1----:R-:W-:Y:S01]  /*26970*/  PRMT R27, R27, 0x9910, RZ ;  /* 0x000099101b1b7816 */ /* 0x002fe200000000ff */
[----:B------:R-:W3:Y:S04]  /*26980*/  LDL.LU R73, [R1+0x1e0] ;  /* 0x0001e00001497983 */ /* 0x000ee80000300800 */
[----:B------:R-:W3:Y:S01]  /*26990*/  LDL.LU R72, [R1+0x1e4] ;  /* 0x0001e40001487983 */ /* 0x000ee20000300800 */
[----:B----4-:R-:W-:-:S05]  /*269a0*/  F2FP.SATFINITE.E5M2.F32.PACK_AB_MERGE_C R58, R59, R58, RZ ;  /* 0x0000003a3b3a723e */ /* 0x010fca00048060ff */
[----:B---3--:R1:W-:Y:S01]  /*269b0*/  @P4 STG.E.U8 desc[UR22][R68.64], R58 ;  /* 0x0000003a44004986 */ /* 0x0083e2000c101116 */
[----:B------:R-:W-:Y:S01]  /*269c0*/  ISETP.LT.AND P4, PT, R39, UR7, !P6 ;  /* 0x0000000727007c0c */ /* 0x000fe2000f781270 */
[----:B------:R-:W3:Y:S02]  /*269d0*/  LDCU UR7, c[0x0][0x398] ;  /* 0x00007300ff0777ac */ /* 0x000ee40008000800 */
[----:B------:R-:W-:Y:S04]  /*269e0*/  @P5 STG.E.U8 desc[UR22][R44.64], R26 ;  /* 0x0000001a2c005986 */ /* 0x000fe8000c101116 */
[----:B------:R4:W-:Y:S01]  /*269f0*/  @P2 STG.E.U8 desc[UR22][R70.64], R0 ;  /* 0x0000000046002986 */ /* 0x0009e2000c101116 */
[----:B0-----:R-:W-:Y:S01]  /*26a00*/  ISETP.LT.AND P6, PT, R34, UR9, !P6 ;  /* 0x0000000922007c0c */ /* 0x001fe2000f7c1270 */
[----:B------:R-:W0:Y:S02]  /*26a10*/  LDCU UR9, c[0x0][0x398] ;  /* 0x00007300ff0977ac */ /* 0x000e240008000800 */
[----:B-1----:R-:W3:Y:S01]  /*26a20*/  LDL.LU.64 R68, [R1+0x18] ;  /* 0x0000180001447983 */ /* 0x002ee20000300a00 */
[----:B----4-:R-:W-:Y:S01]  /*26a30*/  IMAD.MOV.U32 R0, RZ, RZ, R27 ;  /* 0x000000ffff007224 */ /* 0x010fe200078e001b */
[----:B------:R-:W-:-:S02]  /*26a40*/  PRMT R26, R58, 0x9910, RZ ;  /* 0x000099103a1a7816 */ /* 0x000fc400000000ff */
[----:B------:R-:W4:Y:S02]  /*26a50*/  LDL.LU.64 R70, [R1+0x10] ;  /* 0x0000100001467983 */ /* 0x000f240000300a00 */
[----:B------:R-:W-:Y:S02]  /*26a60*/  SHF.R.S32.HI R0, RZ, 0x8, R0 ;  /* 0x00000008ff007819 */ /* 0x000fe40000011400 */
[----:B--2---:R-:W-:Y:S01]  /*26a70*/  ISETP.LT.AND P2, PT, R67, UR4, !P3 ;  /* 0x0000000443007c0c */ /* 0x004fe2000df41270 */
[----:B------:R-:W1:Y:S02]  /*26a80*/  LDCU UR4, c[0x0][0x398] ;  /* 0x00007300ff0477ac */ /* 0x000e640008000800 */
[----:B------:R-:W-:Y:S01]  /*26a90*/  @P4 STG.E.U8 desc[UR22][R42.64], R0 ;  /* 0x000000002a004986 */ /* 0x000fe2000c101116 */
[----:B------:R-:W-:Y:S01]  /*26aa0*/  ISETP.LT.AND P4, PT, R40, UR5, !P3 ;  /* 0x0000000528007c0c */ /* 0x000fe2000df81270 */
[----:B------:R-:W2:Y:S01]  /*26ab0*/  LDCU UR5, c[0x0][0x398] ;  /* 0x00007300ff0577ac */ /* 0x000ea20008000800 */
[----:B------:R-:W-:-:S05]  /*26ac0*/  SHF.R.S32.HI R26, RZ, 0x8, R26 ;  /* 0x00000008ff1a7819 */ /* 0x000fca000001141a */
[----:B------:R0:W-:Y:S02]  /*26ad0*/  @P6 STG.E.U8 desc[UR22][R36.64], R26 ;  /* 0x0000001a24006986 */ /* 0x0001e4000c101116 */
[----:B0-----:R-:W-:Y:S02]  /*26ae0*/  F2FP.SATFINITE.E5M2.F32.PACK_AB_MERGE_C R26, R33, R32, RZ ;  /* 0x00000020211a723e */ /* 0x001fe400048060ff */
[----:B------:R-:W-:Y:S04]  /*26af0*/  @P2 STG.E.U8 desc[UR22][R30.64], R29 ;  /* 0x0000001d1e002986 */ /* 0x000fe8000c101116 */
[----:B------:R0:W-:Y:S04]  /*26b00*/  @P4 STG.E.U8 desc[UR22][R60.64], R26 ;  /* 0x0000001a3c004986 */ /* 0x0001e8000c101116 */
[----:B0-----:R-:W2:Y:S01]  /*26b10*/  LDL.LU.64 R60, [R1+0x770] ;  /* 0x00077000013c7983 */ /* 0x001ea20000300a00 */
[----:B------:R-:W-:Y:S01]  /*26b20*/  VIADD R0, R66, 0x7a ;  /* 0x0000007a42007836 */ /* 0x000fe20000000000 */
[----:B------:R-:W-:Y:S01]  /*26b30*/  ISETP.LT.AND P5, PT, R39, UR6, !P3 ;  /* 0x0000000627007c0c */ /* 0x000fe2000dfa1270 */
[----:B------:R-:W0:Y:S03]  /*26b40*/  LDCU UR6, c[0x0][0x398] ;  /* 0x00007300ff0677ac */ /* 0x000e260008000800 */
[----:B------:R-:W-:Y:S01]  /*26b50*/  ISETP.GE.AND P6, PT, R0, UR25, PT ;  /* 0x0000001900007c0c */ /* 0x000fe2000bfc6270 */
[----:B------:R-:W-:Y:S01]  /*26b60*/  VIADD R0, R66, 0x79 ;  /* 0x0000007942007836 */ /* 0x000fe20000000000 */
[----:B---3--:R-:W-:Y:S01]  /*26b70*/  ISETP.LT.AND P3, PT, R34, UR7, !P3 ;  /* 0x0000000722007c0c */ /* 0x008fe2000df61270 */
[----:B------:R-:W3:Y:S03]  /*26b80*/  LDCU UR7, c[0x0][0x398] ;  /* 0x00007300ff0777ac */ /* 0x000ee60008000800 */
[----:B------:R-:W-:-:S02]  /*26b90*/  ISETP.GE.AND P2, PT, R0, UR21, PT ;  /* 0x0000001500007c0c */ /* 0x000fc4000bf46270 */
[----:B------:R-:W-:Y:S02]  /*26ba0*/  F2FP.SATFINITE.E5M2.F32.PACK_AB_MERGE_C R0, R72, R73, RZ ;  /* 0x000000494800723e */ /* 0x000fe400048060ff */
[----:B------:R-:W3:Y:S04]  /*26bb0*/  LDL.LU R73, [R1+0x5e8] ;  /* 0x0005e80001497983 */ /* 0x000ee80000300800 */
[----:B------:R0:W-:Y:S04]  /*26bc0*/  @P5 STG.E.U8 desc[UR22][R68.64], R0 ;  /* 0x0000000044005986 */ /* 0x0001e8000c101116 */
[----:B0-----:R-:W3:Y:S04]  /*26bd0*/  LDL.LU R68, [R1+0x5ec] ;  /* 0x0005ec0001447983 */ /* 0x001ee80000300800 */
[----:B------:R-:W3:Y:S01]  /*26be0*/  LDL.LU R69, [R1+0x3e8] ;  /* 0x0003e80001457983 */ /* 0x000ee20000300800 */
[----:B--2---:R-:W-:-:S05]  /*26bf0*/  F2FP.SATFINITE.E5M2.F32.PACK_AB_MERGE_C R60, R61, R60, RZ ;  /* 0x0000003c3d3c723e */ /* 0x004fca00048060ff */
[----:B----4-:R0:W-:Y:S04]  /*26c00*/  @P3 STG.E.U8 desc[UR22][R70.64], R60 ;  /* 0x0000003c46003986 */ /* 0x0101e8000c101116 */
[----:B0-----:R-:W2:Y:S04]  /*26c10*/  LDL.LU R70, [R1+0x3ec] ;  /* 0x0003ec0001467983 */ /* 0x001ea80000300800 */
[----:B------:R-:W4:Y:S04]  /*26c20*/  LDL.LU R71, [R1+0x1e8] ;  /* 0x0001e80001477983 */ /* 0x000f280000300800 */
[----:B------:R-:W4:Y:S01]  /*26c30*/  LDL.LU R72, [R1+0x1ec] ;  /* 0x0001ec0001487983 */ /* 0x000f220000300800 */
[----:B------:R-:W-:Y:S01]  /*26c40*/  ISETP.LT.AND P4, PT, R67, UR9, !P2 ;  /* 0x0000000943007c0c */ /* 0x000fe2000d781270 */
[----:B------:R-:W0:Y:S01]  /*26c50*/  LDCU UR9, c[0x0][0x398] ;  /* 0x00007300ff0977ac */ /* 0x000e220008000800 */
[----:B------:R-:W-:-:S02]  /*26c60*/  PRMT R27, R29, 0x9910, RZ ;  /* 0x000099101d1b7816 */ /* 0x000fc400000000ff */
[----:B-1----:R-:W-:Y:S01]  /*26c70*/  ISETP.LT.AND P5, PT, R40, UR4, !P2 ;  /* 0x0000000428007c0c */ /* 0x002fe2000d7a1270 */
[----:B------:R-:W1:Y:S01]  /*26c80*/  LDCU UR4, c[0x0][0x398] ;  /* 0x00007300ff0477ac */ /* 0x000e620008000800 */
[----:B------:R-:W-:Y:S02]  /*26c90*/  SHF.R.S32.HI R27, RZ, 0x8, R27 ;  /* 0x00000008ff1b7819 */ /* 0x000fe4000001141b */
[----:B------:R-:W-:-:S05]  /*26ca0*/  PRMT R28, R26, 0x9910, RZ ;  /* 0x000099101a1c7816 */ /* 0x000fca00000000ff */
[----:B------:R0:W-:Y:S01]  /*26cb0*/  @P4 STG.E.U8 desc[UR22][R62.64], R27 ;  /* 0x0000001b3e004986 */ /* 0x0001e2000c101116 */
[----:B------:R-:W-:-:S03]  /*26cc0*/  SHF.R.S32.HI R26, RZ, 0x8, R28 ;  /* 0x00000008ff1a7819 */ /* 0x000fc6000001141c */
[----:B0-----:R-:W4:Y:S01]  /*26cd0*/  LDL.LU.64 R62, [R1+0x768] ;  /* 0x00076800013e7983 */ /* 0x001f220000300a00 */
[----:B------:R-:W-:Y:S02]  /*26ce0*/  ISETP.LT.AND P4, PT, R39, UR5, !P2 ;  /* 0x0000000527007c0c */ /* 0x000fe4000d781270 */
[----:B------:R-:W-:Y:S01]  /*26cf0*/  ISETP.LT.AND P3, PT, R34, UR6, !P2 ;  /* 0x0000000622007c0c */ /* 0x000fe2000d761270 */
[----:B------:R0:W-:Y:S01]  /*26d00*/  @P5 STG.E.U8 desc[UR22][R64.64], R26 ;  /* 0x0000001a40005986 */ /* 0x0001e2000c101116 */
[----:B-1----:R-:W-:Y:S02]  /*26d10*/  ISETP.LT.AND P5, PT, R67, UR4, !P6 ;  /* 0x0000000443007c0c */ /* 0x002fe4000f7a1270 */
[----:B------:R-:W-:Y:S02]  /*26d20*/  PRMT R0, R0, 0x9910, RZ ;  /* 0x0000991000007816 */ /* 0x000fe400000000ff */
[----:B------:R-:W-:Y:S01]  /*26d30*/  PRMT R29, R60, 0x9910, RZ ;  /* 0x000099103c1d7816 */ /* 0x000fe200000000ff */
[C---:B------:R-:W-:Y:S01]  /*26d40*/  VIADD R28, R66.reuse, 0x7d ;  /* 0x0000007d421c7836 */ /* 0x040fe20000000000 */
[----:B------:R-:W-:Y:S01]  /*26d50*/  SHF.R.S32.HI R27, RZ, 0x8, R0 ;  /* 0x00000008ff1b7819 */ /* 0x000fe20000011400 */
[----:B------:R-:W1:Y:S01]  /*26d60*/  LDCU UR5, c[0x0][0x398] ;  /* 0x00007300ff0577ac */ /* 0x000e620008000800 */
[----:B------:R-:W-:Y:S01]  /*26d70*/  SHF.R.S32.HI R29, RZ, 0x8, R29 ;  /* 0x00000008ff1d7819 */ /* 0x000fe2000001141d */
[----:B------:R-:W-:-:S02]  /*26d80*/  VIADD R0, R66, 0x7c ;  /* 0x0000007c42007836 */ /* 0x000fc40000000000 */
[----:B------:R1:W-:Y:S01]  /*26d90*/  @P4 STG.E.U8 desc[UR22][R92.64], R27 ;  /* 0x0000001b5c004986 */ /* 0x0003e2000c101116 */
[----:B------:R-:W1:Y:S03]  /*26da0*/  LDCU UR4, c[0x0][0x398] ;  /* 0x00007300ff0477ac */ /* 0x000e660008000800 */
[----:B------:R1:W-:Y:S01]  /*26db0*/  @P3 STG.E.U8 desc[UR22][R90.64], R29 ;  /* 0x0000001d5a003986 */ /* 0x0003e2000c101116 */
[----:B------:R-:W1:Y:S03]  /*26dc0*/  LDCU UR6, c[0x0][0x398] ;  /* 0x00007300ff0677ac */ /* 0x000e660008000800 */
[----:B0-----:R-:W4:Y:S01]  /*26dd0*/  LDL.LU.64 R64, [R1+0x760] ;  /* 0x0007600001407983 */ /* 0x001f220000300a00 */
[----:B---3--:R-:W-:-:S03]  /*26de0*/  F2FP.SATFINITE.E5M2.F32.PACK_AB_MERGE_C R31, R68, R73, RZ ;  /* 0x00000049441f723e */ /* 0x008fc600048060ff */
[----:B------:R-:W3:Y:S04]  /*26df0*/  LDL.LU R73, [R1+0x5f0] ;  /* 0x0005f00001497983 */ /* 0x000ee80000300800 */
[----:B------:R-:W-:Y:S01]  /*26e00*/  @P5 STG.E.U8 desc[UR22][R88.64], R31 ;  /* 0x0000001f58005986 */ /* 0x000fe2000c101116 */
[----:B------:R-:W-:Y:S01]  /*26e10*/  ISETP.GE.AND P5, PT, R0, UR17, PT ;  /* 0x0000001100007c0c */ /* 0x000fe2000bfa6270 */
[----:B------:R-:W-:Y:S02]  /*26e20*/  VIADD R0, R66, 0x7b ;  /* 0x0000007b42007836 */ /* 0x000fe40000000000 */
[----:B------:R-:W3:Y:S04]  /*26e30*/  LDL.LU R68, [R1+0x5f4] ;  /* 0x0005f40001447983 */ /* 0x000ee80000300800 */
[----:B------:R-:W3:Y:S01]  /*26e40*/  LDL.LU R66, [R1+0x758] ;  /* 0x0007580001427983 */ /* 0x000ee20000300800 */
[----:B--2---:R-:W-:-:S03]  /*26e50*/  F2FP.SATFINITE.E5M2.F32.PACK_AB_MERGE_C R33, R70, R69, RZ ;  /* 0x000000454621723e */ /* 0x004fc600048060ff */
[----:B------:R-:W2:Y:S04]  /*26e60*/  LDL.LU R69, [R1+0x3f0] ;  /* 0x0003f00001457983 */ /* 0x000ea80000300800 */
[----:B------:R-:W2:Y:S01]  /*26e70*/  LDL.LU R70, [R1+0x3f4] ;  /* 0x0003f40001467983 */ /* 0x000ea20000300800 */
[----:B----4-:R-:W-:-:S03]  /*26e80*/  F2FP.SATFINITE.E5M2.F32.PACK_AB_MERGE_C R35, R72, R71, RZ ;  /* 0x000000474823723e */ /* 0x010fc600048060ff */
[----:B------:R-:W4:Y:S04]  /*26e90*/  LDL.LU R71, [R1+0x1f0] ;  /* 0x0001f00001477983 */ /* 0x000f280000300800 */
[----:B------:R-:W4:Y:S01]  /*26ea0*/  LDL.LU R72, [R1+0x1f4] ;  /* 0x0001f40001487983 */ /* 0x000f220000300800 */
[----:B------:R-:W-:Y:S01]  /*26eb0*/  ISETP.LT.AND P4, PT, R40, UR7, !P6 ;  /* 0x0000000728007c0c */ /* 0x000fe2000f781270 */
[----:B------:R-:W0:Y:S01]  /*26ec0*/  LDCU UR7, c[0x0][0x398] ;  /* 0x00007300ff0777ac */ /* 0x000e220008000800 */
[----:B------:R-:W-:Y:S02]  /*26ed0*/  ISETP.LT.AND P3, PT, R39, UR9, !P6 ;  /* 0x0000000927007c0c */ /* 0x000fe4000f761270 */
[----:B-1----:R-:W-:Y:S01]  /*26ee0*/  ISETP.LT.AND P6, PT, R34, UR5, !P6 ;  /* 0x0000000522007c0c */ /* 0x002fe2000f7c1270 */
[----:B------:R-:W1:Y:S01]  /*26ef0*/  LDCU UR5, c[0x0][0x398] ;  /* 0x00007300ff0577ac */ /* 0x000e620008000800 */
[----:B------:R-:W-:-:S02]  /*26f00*/  PRMT R27, R31, 0x9910, RZ ;  /* 0x000099101f1b7816 */ /* 0x000fc400000000ff */
[----:B------:R-:W-:Y:S01]  /*26f10*/  PRMT R29, R33, 0x9910, RZ ;  /* 0x00009910211d7816 */ /* 0x000fe200000000ff */
[----:B------:R-:W0:Y:S04]  /*26f20*/  LDCU UR9, c[0x0][0x398] ;  /* 0x00007300ff0977ac */ /* 0x000e280008000800 */
[----:B------:R-:W-:Y:S01]  /*26f30*/  @P4 STG.E.U8 desc[UR22][R86.64], R33 ;  /* 0x0000002156004986 */ /* 0x000fe2000c101116 */
[----:B------:R-:W-:-:S03]  /*26f40*/  ISETP.GE.AND P4, PT, R0, UR15, PT ;  /* 0x0000000f00007c0c */ /* 0x000fc6000bf86270 */
[----:B------:R-:W-:Y:S01]  /*26f50*/  @P3 STG.E.U8 desc[UR22][R84.64], R35 ;  /* 0x0000002354003986 */ /* 0x000fe2000c101116 */
[----:B------:R-:W-:Y:S01]  /*26f60*/  ISETP.LT.AND P3, PT, R67, UR4, !P4 ;  /* 0x0000000443007c0c */ /* 0x000fe2000e761270 */
[----:B------:R-:W0:Y:S01]  /*26f70*/  LDCU UR4, c[0x0][0x398] ;  /* 0x00007300ff0477ac */ /* 0x000e220008000800 */
[----:B------:R-:W-:Y:S02]  /*26f80*/  F2FP.SATFINITE.E5M2.F32.PACK_AB_MERGE_C R63, R63, R62, RZ ;  /* 0x0000003e3f3f723e */ /* 0x000fe400048060ff */
[----:B------:R-:W-:-:S03]  /*26f90*/  SHF.R.S32.HI R27, RZ, 0x8, R27 ;  /* 0x00000008ff1b7819 */ /* 0x000fc6000001141b */
[----:B------:R0:W-:Y:S01]  /*26fa0*/  @P6 STG.E.U8 desc[UR22][R82.64], R63 ;  /* 0x0000003f52006986 */ /* 0x0001e2000c101116 */
[----:B------:R-:W-:Y:S01]  /*26fb0*/  ISETP.LT.AND P6, PT, R40, UR6, !P4 ;  /* 0x0000000628007c0c */ /* 0x000fe2000e7c1270 */
[----:B------:R-:W0:Y:S04]  /*26fc0*/  LDCU UR6, c[0x0][0x398] ;  /* 0x00007300ff0677ac */ /* 0x000e280008000800 */
[----:B------:R0:W-:Y:S01]  /*26fd0*/  @P3 STG.E.U8 desc[UR22][R80.64], R27 ;  /* 0x0000001b50003986 */ /* 0x0001e2000c101116 */
[----:B-1----:R-:W-:Y:S01]  /*26fe0*/  ISETP.LT.AND P3, PT, R39, UR5, !P4 ;  /* 0x0000000527007c0c */ /* 0x002fe2000e761270 */
[----:B------:R-:W1:Y:S01]  /*26ff0*/  LDCU UR5, c[0x0][0x398] ;  /* 0x00007300ff0577ac */ /* 0x000e620008000800 */
[----:B------:R-:W-:Y:S02]  /*27000*/  PRMT R0, R35, 0x9910, RZ ;  /* 0x0000991023007816 */ /* 0x000fe400000000ff */
[----:B0-----:R-:W-:-:S02]  /*27010*/  PRMT R63, R63, 0x9910, RZ ;  /* 0x000099103f3f7816 */ /* 0x001fc400000000ff */
[----:B------:R-:W-:Y:S01]  /*27020*/  ISETP.LT.AND P4, PT, R34, UR4, !P4 ;  /* 0x0000000422007c0c */ /* 0x000fe2000e781270 */
[----:B------:R-:W0:Y:S01]  /*27030*/  LDCU UR4, c[0x0][0x398] ;  /* 0x00007300ff0477ac */ /* 0x000e220008000800 */
[----:B------:R-:W-:Y:S02]  /*27040*/  SHF.R.S32.HI R29, RZ, 0x8, R29 ;  /* 0x00000008ff1d7819 */ /* 0x000fe4000001141d */
[----:B------:R-:W-:Y:S01]  /*27050*/  SHF.R.S32.HI R27, RZ, 0x8, R0 ;  /* 0x00000008ff1b7819 */ /* 0x000fe20000011400 */
[----:B------:R-:W-:Y:S02]  /*27060*/  IMAD.MOV.U32 R0, RZ, RZ, R63 ;  /* 0x000000ffff007224 */ /* 0x000fe400078e003f */
[----:B------:R0:W-:Y:S01]  /*27070*/  @P6 STG.E.U8 desc[UR22][R78.64], R29 ;  /* 0x0000001d4e006986 */ /* 0x0001e2000c101116 */
[----:B------:R-:W-:Y:S01]  /*27080*/  ISETP.LT.AND P6, PT, R67, UR7, !P5 ;  /* 0x0000000743007c0c */ /* 0x000fe2000efc1270 */
[----:B------:R-:W2:Y:S02]  /*27090*/  LDCU UR7, c[0x0][0x398] ;  /* 0x00007300ff0777ac */ /* 0x000ea40008000800 */
[----:B------:R-:W-:Y:S01]  /*270a0*/  @P3 STG.E.U8 desc[UR22][R76.64], R27 ;  /* 0x0000001b4c003986 */ /* 0x000fe2000c101116 */
[----:B------:R-:W-:Y:S01]  /*270b0*/  ISETP.LT.AND P3, PT, R40, UR6, !P5 ;  /* 0x0000000628007c0c */ /* 0x000fe2000ef61270 */
[----:B------:R-:W2:Y:S01]  /*270c0*/  LDCU UR6, c[0x0][0x398] ;  /* 0x00007300ff0677ac */ /* 0x000ea20008000800 */
[----:B0-----:R-:W-:-:S05]  /*270d0*/  SHF.R.S32.HI R29, RZ, 0x8, R0 ;  /* 0x00000008ff1d7819 */ /* 0x001fca0000011400 */
[----:B------:R-:W-:Y:S01]  /*270e0*/  @P4 STG.E.U8 desc[UR22][R74.64], R29 ;  /* 0x0000001d4a004986 */ /* 0x000fe2000c101116 */
[----:B-1----:R-:W-:Y:S01]  /*270f0*/  ISETP.LT.AND P4, PT, R39, UR5, !P5 ;  /* 0x0000000527007c0c */ /* 0x002fe2000ef81270 */
[----:B------:R-:W0:Y:S01]  /*27100*/  LDCU UR5, c[0x0][0x398] ;  /* 0x00007300ff0577ac */ /* 0x000e220008000800 */
[----:B------:R-:W-:Y:S02]  /*27110*/  ISETP.GE.AND P2, PT, R28, UR19, PT ;  /* 0x000000131c007c0c */ /* 0x000fe4000bf46270 */
[----:B---3--:R-:W-:-:S05]  /*27120*/  F2FP.SATFINITE.E5M2.F32.PACK_AB_MERGE_C R31, R68, R73, RZ ;  /* 0x00000049441f723e */ /* 0x008fca00048060ff */
[----:B------:R1:W-:Y:S01]  /*27130*/  @P6 STG.E.U8 desc[UR22][R24.64], R31 ;  /* 0x0000001f18006986 */ /* 0x0003e2000c101116 */
[----:B------:R-:W-:Y:S02]  /*27140*/  ISETP.LT.AND P6, PT, R67, UR10, !P1 ;  /* 0x0000000a43007c0c */ /* 0x000fe4000cfc1270 */
[----:B--2---:R-:W-:Y:S02]  /*27150*/  F2FP.SATFINITE.E5M2.F32.PACK_AB_MERGE_C R33, R70, R69, RZ ;  /* 0x000000454621723e */ /* 0x004fe400048060ff */
[----:B----4-:R-:W-:-:S03]  /*27160*/  F2FP.SATFINITE.E5M2.F32.PACK_AB_MERGE_C R35, R72, R71, RZ ;  /* 0x000000474823723e */ /* 0x010fc600048060ff */
[----:B------:R-:W-:Y:S01]  /*27170*/  @P3 STG.E.U8 desc[UR22][R22.64], R33 ;  /* 0x0000002116003986 */ /* 0x000fe2000c101116 */
[C---:B------:R-:W-:Y:S01]  /*27180*/  ISETP.LT.AND P3, PT, R67.reuse, UR4, !P2 ;  /* 0x0000000443007c0c */ /* 0x040fe2000d761270 */
[----:B------:R-:W2:Y:S02]  /*27190*/  LDCU UR4, c[0x0][0x398] ;  /* 0x00007300ff0477ac */ /* 0x000ea40008000800 */
[----:B------:R3:W-:Y:S01]  /*271a0*/  @P4 STG.E.U8 desc[UR22][R20.64], R35 ;  /* 0x0000002314004986 */ /* 0x0007e2000c101116 */
[----:B------:R-:W-:Y:S01]  /*271b0*/  ISETP.LT.AND P4, PT, R67, UR7, !P0 ;  /* 0x0000000743007c0c */ /* 0x000fe2000c781270 */
[----:B------:R-:W4:Y:S02]  /*271c0*/  LDCU UR7, c[0x0][0x398] ;  /* 0x00007300ff0777ac */ /* 0x000f240008000800 */
[----:B------:R-:W4:Y:S04]  /*271d0*/  LDL.LU R67, [R1+0x754] ;  /* 0x0007540001437983 */ /* 0x000f280000300800 */
[----:B------:R-:W4:Y:S04]  /*271e0*/  LDL.LU R41, [R1+0x5f8] ;  /* 0x0005f80001297983 */ /* 0x000f280000300800 */
[----:B------:R-:W4:Y:S04]  /*271f0*/  LDL.LU R38, [R1+0x5fc] ;  /* 0x0005fc0001267983 */ /* 0x000f280000300800 */
[----:B------:R-:W4:Y:S04]  /*27200*/  LDL.LU R36, [R1+0x3f8] ;  /* 0x0003f80001247983 */ /* 0x000f280000300800 */
[----:B------:R-:W4:Y:S04]  /*27210*/  LDL.LU R37, [R1+0x3fc] ;  /* 0x0003fc0001257983 */ /* 0x000f280000300800 */
[----:B------:R-:W4:Y:S04]  /*27220*/  LDL.LU R32, [R1+0x1f8] ;  /* 0x0001f80001207983 */ /* 0x000f280000300800 */
[----:B------:R-:W4:Y:S04]  /*27230*/  LDL.LU R30, [R1+0x1fc] ;  /* 0x0001fc00011e7983 */ /* 0x000f280000300800 */
[----:B------:R-:W4:Y:S04]  /*27240*/  LDL.LU.64 R72, [R1+0xa8] ;  /* 0x0000a80001487983 */ /* 0x000f280000300a00 */
[----:B------:R-:W4:Y:S04]  /*27250*/  LDL.LU.64 R68, [R1+0xa0] ;  /* 0x0000a00001447983 */ /* 0x000f280000300a00 */
[----:B------:R-:W4:Y:S01]  /*27260*/  LDL.LU.64 R70, [R1+0x78] ;  /* 0x0000780001467983 */ /* 0x000f220000300a00 */
[----:B------:R-:W-:Y:S01]  /*27270*/  ISETP.LT.AND P5, PT, R34, UR9, !P5 ;  /* 0x0000000922007c0c */ /* 0x000fe2000efa1270 */
[----:B------:R-:W2:Y:S01]  /*27280*/  LDCU UR9, c[0x0][0x398] ;  /* 0x00007300ff0977ac */ /* 0x000ea20008000800 */
[----:B------:R-:W-:-:S02]  /*27290*/  PRMT R0, R31, 0x9910, RZ ;  /* 0x000099101f007816 */ /* 0x000fc400000000ff */
[----:B------:R-:W-:Y:S02]  /*272a0*/  F2FP.SATFINITE.E5M2.F32.PACK_AB_MERGE_C R65, R65, R64, RZ ;  /* 0x000000404141723e */ /* 0x000fe400048060ff */
[----:B-1----:R-:W-:Y:S02]  /*272b0*/  SHF.R.S32.HI R25, RZ, 0x8, R0 ;  /* 0x00000008ff197819 */ /* 0x002fe40000011400 */
[----:B------:R-:W-:-:S05]  /*272c0*/  PRMT R0, R33, 0x9910, RZ ;  /* 0x0000991021007816 */ /* 0x000fca00000000ff */
[----:B------:R1:W-:Y:S01]  /*272d0*/  @P5 STG.E.U8 desc[UR22][R18.64], R65 ;  /* 0x0000004112005986 */ /* 0x0003e2000c101116 */
[----:B0-----:R-:W-:Y:S01]  /*272e0*/  ISETP.LT.AND P5, PT, R40, UR5, !P2 ;  /* 0x0000000528007c0c */ /* 0x001fe2000d7a1270 */
[----:B------:R-:W0:Y:S02]  /*272f0*/  LDCU UR5, c[0x0][0x398] ;  /* 0x00007300ff0577ac */ /* 0x000e240008000800 */
[----:B------:R1:W-:Y:S01]  /*27300*/  @P3 STG.E.U8 desc[UR22][R16.64], R25 ;  /* 0x0000001910003986 */ /* 0x0003e2000c101116 */
[----:B------:R-:W-:Y:S02]  /*27310*/  ISETP.LT.AND P3, PT, R39, UR6, !P2 ;  /* 0x0000000627007c0c */ /* 0x000fe4000d761270 */
[----:B---3--:R-:W-:Y:S02]  /*27320*/  PRMT R20, R35, 0x9910, RZ ;  /* 0x0000991023147816 */ /* 0x008fe400000000ff */
[----:B--2---:R-:W-:Y:S01]  /*27330*/  ISETP.LT.AND P2, PT, R34, UR4, !P2 ;  /* 0x0000000422007c0c */ /* 0x004fe2000d741270 */
[----:B------:R-:W2:Y:S01]  /*27340*/  LDCU UR4, c[0x0][0x398] ;  /* 0x00007300ff0477ac */ /* 0x000ea20008000800 */
[----:B------:R-:W-:-:S02]  /*27350*/  PRMT R21, R65, 0x9910, RZ ;  /* 0x0000991041157816 */ /* 0x000fc400000000ff */
[----:B-1----:R-:W-:Y:S02]  /*27360*/  SHF.R.S32.HI R19, RZ, 0x8, R20 ;  /* 0x00000008ff137819 */ /* 0x002fe40000011414 */
[----:B------:R-:W-:Y:S02]  /*27370*/  SHF.R.S32.HI R17, RZ, 0x8, R0 ;  /* 0x00000008ff117819 */ /* 0x000fe40000011400 */
[----:B------:R-:W-:-:S03]  /*27380*/  SHF.R.S32.HI R21, RZ, 0x8, R21 ;  /* 0x00000008ff157819 */ /* 0x000fc60000011415 */
[----:B------:R1:W-:Y:S04]  /*27390*/  @P5 STG.E.U8 desc[UR22][R14.64], R17 ;  /* 0x000000110e005986 */ /* 0x0003e8000c101116 */
[----:B------:R-:W-:Y:S01]  /*273a0*/  @P3 STG.E.U8 desc[UR22][R12.64], R19 ;  /* 0x000000130c003986 */ /* 0x000fe2000c101116 */
[----:B----4-:R-:W-:-:S03]  /*273b0*/  ISETP.LT.AND P3, PT, R40, UR7, !P0 ;  /* 0x0000000728007c0c */ /* 0x010fc6000c761270 */
[----:B------:R3:W-:Y:S01]  /*273c0*/  @P2 STG.E.U8 desc[UR22][R10.64], R21 ;  /* 0x000000150a002986 */ /* 0x0007e2000c101116 */
[----:B------:R-:W-:Y:S02]  /*273d0*/  ISETP.LT.AND P2, PT, R39, UR9, !P0 ;  /* 0x0000000927007c0c */ /* 0x000fe4000c741270 */
[----:B0-----:R-:W-:Y:S02]  /*273e0*/  ISETP.LT.AND P0, PT, R34, UR5, !P0 ;  /* 0x0000000522007c0c */ /* 0x001fe4000c701270 */
[----:B------:R-:W-:Y:S02]  /*273f0*/  ISETP.LT.AND P5, PT, R40, UR11, !P1 ;  /* 0x0000000b28007c0c */ /* 0x000fe4000cfa1270 */
[----:B------:R-:W-:Y:S02]  /*27400*/  F2FP.SATFINITE.E5M2.F32.PACK_AB_MERGE_C R23, R38, R41, RZ ;  /* 0x000000292617723e */ /* 0x000fe400048060ff */
[----:B-1----:R-:W-:-:S03]  /*27410*/  F2FP.SATFINITE.E5M2.F32.PACK_AB_MERGE_C R15, R37, R36, RZ ;  /* 0x00000024250f723e */ /* 0x002fc600048060ff */
[----:B------:R0:W-:Y:S01]  /*27420*/  @P4 STG.E.U8 desc[UR22][R8.64], R23 ;  /* 0x0000001708004986 */ /* 0x0001e2000c101116 */
[----:B---3--:R-:W-:Y:S02]  /*27430*/  PRMT R10, R15, 0x9910, RZ ;  /* 0x000099100f0a7816 */ /* 0x008fe400000000ff */
[----:B------:R-:W-:Y:S02]  /*27440*/  F2FP.SATFINITE.E5M2.F32.PACK_AB_MERGE_C R13, R30, R32, RZ ;  /* 0x000000201e0d723e */ /* 0x000fe400048060ff */
[----:B------:R-:W-:Y:S02]  /*27450*/  ISETP.LT.AND P4, PT, R39, UR12, !P1 ;  /* 0x0000000c27007c0c */ /* 0x000fe4000cf81270 */
[----:B0-----:R-:W-:Y:S01]  /*27460*/  PRMT R9, R13, 0x9910, RZ ;  /* 0x000099100d097816 */ /* 0x001fe200000000ff */
[----:B------:R0:W-:Y:S01]  /*27470*/  @P3 STG.E.U8 desc[UR22][R6.64], R15 ;  /* 0x0000000f06003986 */ /* 0x0001e2000c101116 */
[----:B------:R-:W-:Y:S01]  /*27480*/  PRMT R0, R23, 0x9910, RZ ;  /* 0x0000991017007816 */ /* 0x000fe200000000ff */
[----:B------:R-:W-:Y:S01]  /*27490*/  IMAD.MOV.U32 R8, RZ, RZ, R10 ;  /* 0x000000ffff087224 */ /* 0x000fe200078e000a */
[----:B------:R-:W-:Y:S01]  /*274a0*/  F2FP.SATFINITE.E5M2.F32.PACK_AB_MERGE_C R67, R67, R66, RZ ;  /* 0x000000424343723e */ /* 0x000fe200048060ff */
[----:B------:R1:W-:Y:S01]  /*274b0*/  @P2 STG.E.U8 desc[UR22][R2.64], R13 ;  /* 0x0000000d02002986 */ /* 0x0003e2000c101116 */
[----:B------:R-:W-:-:S02]  /*274c0*/  SHF.R.S32.HI R0, RZ, 0x8, R0 ;  /* 0x00000008ff007819 */ /* 0x000fc40000011400 */
[----:B------:R-:W-:Y:S01]  /*274d0*/  SHF.R.S32.HI R8, RZ, 0x8, R8 ;  /* 0x00000008ff087819 */ /* 0x000fe20000011408 */
[----:B0-----:R-:W-:Y:S01]  /*274e0*/  IMAD.MOV.U32 R6, RZ, RZ, R9 ;  /* 0x000000ffff067224 */ /* 0x001fe200078e0009 */
[----:B------:R-:W-:Y:S04]  /*274f0*/  @P0 STG.E.U8 desc[UR22][R4.64], R67 ;  /* 0x0000004304000986 */ /* 0x000fe8000c101116 */
[----:B-1----:R-:W-:Y:S01]  /*27500*/  SHF.R.S32.HI R2, RZ, 0x8, R6 ;  /* 0x00000008ff027819 */ /* 0x002fe20000011406 */
[----:B------:R-:W-:Y:S04]  /*27510*/  @P6 STG.E.U8 desc[UR22][R72.64], R0 ;  /* 0x0000000048006986 */ /* 0x000fe8000c101116 */
[----:B------:R-:W-:Y:S04]  /*27520*/  @P5 STG.E.U8 desc[UR22][R68.64], R8 ;  /* 0x0000000844005986 */ /* 0x000fe8000c101116 */
[----:B------:R0:W-:Y:S04]  /*27530*/  @P4 STG.E.U8 desc[UR22][R70.64], R2 ;  /* 0x0000000246004986 */ /* 0x0001e8000c101116 */
[----:B0-----:R-:W3:Y:S01]  /*27540*/  LDL.LU.64 R70, [R1+0x58] ;  /* 0x0000580001467983 */ /* 0x001ee20000300a00 */
[----:B------:R-:W-:-:S02]  /*27550*/  PRMT R10, R67, 0x9910, RZ ;  /* 0x00009910430a7816 */ /* 0x000fc400000000ff */
[----:B--2---:R-:W-:-:S03]  /*27560*/  ISETP.LT.AND P1, PT, R34, UR4, !P1 ;  /* 0x0000000422007c0c */ /* 0x004fc6000cf21270 */
[----:B------:R-:W-:-:S05]  /*27570*/  IMAD.MOV.U32 R7, RZ, RZ, R10 ;  /* 0x000000ffff077224 */ /* 0x000fca00078e000a */
[----:B------:R-:W-:-:S05]  /*27580*/  SHF.R.S32.HI R3, RZ, 0x8, R7 ;  /* 0x00000008ff037819 */ /* 0x000fca0000011407 */
[----:B---3--:R0:W-:Y:S01]  /*27590*/  @P1 STG.E.U8 desc[UR22][R70.64], R3 ;  /* 0x0000000346001986 */ /* 0x0081e2000c101116 */
[----:B------:R-:W-:Y:S06]  /*275a0*/  BAR.SYNC.DEFER_BLOCKING 0x0 ;  /* 0x0000000000007b1d */ /* 0x000fec0000010000 */
[----:B------:R-:W-:Y:S05]  /*275b0*/  BRA.U UP0, `(.L_x_13) ;  /* 0x0000000100a07547 */ /* 0x000fea000b800000 */
[----:B------:R-:W1:Y:S01]  /*275c0*/  S2UR UR5, SR_CgaCtaId ;  /* 0x00000000000579c3 */ /* 0x000e620000008800 */
[----:B------:R-:W-:Y:S01]  /*275d0*/  NOP ;  /* 0x0000000000007918 */ /* 0x000fe20000000000 */
[----:B------:R-:W-:Y:S01]  /*275e0*/  UMOV UR4, 0x50 ;  /* 0x0000005000047882 */ /* 0x000fe20000000000 */
[----:B------:R-:W-:Y:S02]  /*275f0*/  IMAD.U32 R0, RZ, RZ, UR8 ;  /* 0x00000008ff007e24 */ /* 0x000fe4000f8e00ff */
[----:B0-----:R-:W-:Y:S02]  /*27600*/  IMAD.MOV.U32 R3, RZ, RZ, 0xffff ;  /* 0x0000ffffff037424 */ /* 0x001fe400078e00ff */
[----:B------:R-:W-:Y:S01]  /*27610*/  IMAD.MOV.U32 R7, RZ, RZ, 0x1 ;  /* 0x00000001ff077424 */ /* 0x000fe200078e00ff */
[----:B------:R-:W-:-:S04]  /*27620*/  LOP3.LUT R0, R0, 0xffff, RZ, 0xc0, !PT ;  /* 0x0000ffff00007812 */ /* 0x000fc800078ec0ff */
[----:B------:R-:W-:-:S05]  /*27630*/  SHF.R.U32.HI R0, RZ, 0x5, R0 ;  /* 0x00000005ff007819 */ /* 0x000fca0000011600 */
[----:B------:R-:W-:Y:S01]  /*27640*/  VIADD R2, R0, 0x10 ;  /* 0x0000001000027836 */ /* 0x000fe20000000000 */
[----:B------:R-:W-:Y:S01]  /*27650*/  SHF.L.U32 R0, R3, R0, RZ ;  /* 0x0000000003007219 */ /* 0x000fe200000006ff */
[----:B-1----:R-:W-:-:S03]  /*27660*/  ULEA UR6, UR5, UR4, 0x18 ;  /* 0x0000000405067291 */ /* 0x002fc6000f8ec0ff */
[----:B------:R-:W-:-:S04]  /*27670*/  SHF.L.U32 R3, R7, R2, RZ ;  /* 0x0000000207037219 */ /* 0x000fc800000006ff */
[----:B------:R-:W-:Y:S02]  /*27680*/  LOP3.LUT R0, R3, R0, RZ, 0xfc, !PT ;  /* 0x0000000003007212 */ /* 0x000fe400078efcff */
[----:B------:R-:W0:Y:S02]  /*27690*/  LDS R5, [UR6] ;  /* 0x00000006ff057984 */ /* 0x000e240008000800 */
[C---:B------:R-:W-:Y:S02]  /*276a0*/  LOP3.LUT R2, R0.reuse, 0xffff, RZ, 0xc0, !PT ;  /* 0x0000ffff00027812 */ /* 0x040fe400078ec0ff */
[----:B0-----:R-:W-:-:S04]  /*276b0*/  LOP3.LUT R3, R0, 0xffff, R5, 0x80, !PT ;  /* 0x0000ffff00037812 */ /* 0x001fc800078e8005 */
[----:B------:R-:W-:-:S13]  /*276c0*/  ISETP.NE.AND P0, PT, R3, R2, PT ;  /* 0x000000020300720c */ /* 0x000fda0003f05270 */
[----:B------:R-:W-:Y:S05]  /*276d0*/  @P0 BRA `(.L_x_14) ;  /* 0x0000000000500947 */ /* 0x000fea0003800000 */
[----:B------:R-:W-:Y:S02]  /*276e0*/  SHF.R.U32.HI R5, RZ, 0x10, R5 ;  /* 0x00000010ff057819 */ /* 0x000fe40000011605 */
[----:B------:R-:W-:-:S04]  /*276f0*/  SHF.R.U32.HI R2, RZ, 0x10, R0 ;  /* 0x00000010ff027819 */ /* 0x000fc80000011600 */
[----:B------:R-:W-:-:S04]  /*27700*/  LOP3.LUT R5, R5, R2, RZ, 0xc0, !PT ;  /* 0x0000000205057212 */ /* 0x000fc800078ec0ff */
[----:B------:R-:W-:-:S13]  /*27710*/  ISETP.NE.AND P0, PT, R5, R2, PT ;  /* 0x000000020500720c */ /* 0x000fda0003f05270 */
[----:B------:R-:W-:Y:S05]  /*27720*/  @P0 BRA `(.L_x_15) ;  /* 0x0000000000300947 */ /* 0x000fea0003800000 */
[----:B------:R-:W-:Y:S01]  /*27730*/  R2UR UR4, R0 ;  /* 0x00000000000472ca */ /* 0x000fe200000e0000 */
[----:B------:R-:W-:Y:S01]  /*27740*/  VOTEU.ANY UR5, UPT, PT ;  /* 0x0000000000057886 */ /* 0x000fe200038e0100 */
[----:B------:R-:W0:Y:S01]  /*27750*/  S2R R0, SR_LANEID ;  /* 0x0000000000007919 */ /* 0x000e220000000000 */
[----:B------:R-:W-:-:S10]  /*27760*/  UFLO.U32 UR5, UR5 ;  /* 0x00000005000572bd */ /* 0x000fd400080e0000 */
[----:B------:R-:W-:-:S06]  /*27770*/  ULOP3.LUT UR4, URZ, UR4, URZ, 0x33, !UPT ;  /* 0x00000004ff047292 */ /* 0x000fcc000f8e33ff */
[----:B------:R-:W-:-:S04]  /*27780*/  IMAD.U32 R2, RZ, RZ, UR4 ;  /* 0x00000004ff027e24 */ /* 0x000fc8000f8e00ff */
[----:B------:R-:W1:Y:S02]  /*27790*/  REDUX UR7, R2 ;  /* 0x00000000020773c4 */ /* 0x000e640000000000 */
[----:B------:R2:W-:Y:S01]  /*277a0*/  UTCATOMSWS.AND URZ, UR4 ;  /* 0x0000000400ff79e3 */ /* 0x0005e20008000000 */
[----:B0-----:R-:W-:Y:S01]  /*277b0*/  ISETP.EQ.U32.AND P0, PT, R0, UR5, PT ;  /* 0x0000000500007c0c */ /* 0x001fe2000bf02070 */
[----:B-1----:R-:W-:-:S12]  /*277c0*/  IMAD.U32 R0, RZ, RZ, UR7 ;  /* 0x00000007ff007e24 */ /* 0x002fd8000f8e00ff */
[----:B------:R2:W-:Y:S01]  /*277d0*/  @P0 ATOMS.AND RZ, [UR6], R0 ;  /* 0x00000000ffff098c */ /* 0x0005e2000a800006 */
[----:B------:R-:W-:Y:S05]  /*277e0*/  BRA `(.L_x_13) ;  /* 0x0000000000147947 */ /* 0x000fea0003800000 */
.L_x_15:
[----:B------:R-:W-:-:S07]  /*277f0*/  MOV R2, 0x27810 ;  /* 0x0002781000027802 */ /* 0x000fce0000000f00 */
[----:B------:R-:W-:Y:S05]  /*27800*/  CALL.REL.NOINC `($__internal_0_$__cuda_sm10x_tcgen05_guardrail_trap_col_being_dealloced_not_returned_by_alloc) ;  /* 0x00000000002c7944 */ /* 0x000fea0003c00000 */
[----:B------:R-:W-:Y:S05]  /*27810*/  BRA `(.L_x_13) ;  /* 0x0000000000087947 */ /* 0x000fea0003800000 */
.L_x_14:
[----:B------:R-:W-:-:S07]  /*27820*/  MOV R2, 0x27840 ;  /* 0x0002784000027802 */ /* 0x000fce0000000f00 */
[----:B------:R-:W-:Y:S05]  /*27830*/  CALL.REL.NOINC `($__internal_2_$__cuda_sm10x_tcgen05_guardrail_trap_unallocated_columns_being_dealloced) ;  /* 0x0000000000387944 */ /* 0x000fea0003c00000 */
.L_x_13:
[----:B------:R-:W-:Y:S01]  /*27840*/  NOP ;  /* 0x0000000000007918 */ /* 0x000fe20000000000 */
[----:B--2---:R-:W-:Y:S05]  /*27850*/  EXIT ;  /* 0x000000000000794d */ /* 0x004fea0003800000 */
.L_x_8:
[----:B------:R-:W0:Y:S02]  /*27860*/  SYNCS.PHASECHK.TRANS64.TRYWAIT P1, [UR11], R30 ;  /* 0x0000001eff0075a7 */ /* 0x000e24000802110b */
[----:B0-----:R-:W-:Y:S05]  /*27870*/  @!P1 BRA `(.L_x_8) ;  /* 0xfffffffc00f89947 */ /* 0x001fea000383ffff */
[----:B------:R-:W-:Y:S05]  /*27880*/  BRA `(.L_x_16) ;  /* 0xfffffe6800887947 */ /* 0x000fea000383ffff */
.L_x_12:
[----:B------:R-:W1:Y:S02]  /*27890*/  SYNCS.PHASECHK.TRANS64.TRYWAIT P0, [UR11], R0 ;  /* 0x00000000ff0075a7 */ /* 0x000e64000800110b */
[----:B-1----:R-:W-:Y:S05]  /*278a0*/  @!P0 BRA `(.L_x_12) ;  /* 0xfffffffc00f88947 */ /* 0x002fea000383ffff */
[----:B------:R-:W-:Y:S05]  /*278b0*/  BRA `(.L_x_11) ;  /* 0xfffffec000007947 */ /* 0x000fea000383ffff */
        .weak           $__internal_0_$__cuda_sm10x_tcgen05_guardrail_trap_col_being_dealloced_not_returned_by_alloc
        .type           $__internal_0_$__cuda_sm10x_tcgen05_guardrail_trap_col_being_dealloced_not_returned_by_alloc,@function
        .size           $__internal_0_$__cuda_sm10x_tcgen05_guardrail_trap_col_being_dealloced_not_returned_by_alloc,($__internal_1_$__cuda_sm10x_tcgen05_guardrail_trap_phase_invalid_during_alloc - $__internal_0_$__cuda_sm10x_tcgen05_guardrail_trap_col_being_dealloced_not_returned_by_alloc)
$__internal_0_$__cuda_sm10x_tcgen05_guardrail_trap_col_being_dealloced_not_returned_by_alloc:
[----:B------:R-:W-:Y:S05]  /*278c0*/  BPT.TRAP 0x1 ;  /* 0x000000040000795c */ /* 0x000fea0000300000 */
[----:B------:R-:W-:-:S04]  /*278d0*/  IMAD.MOV.U32 R3, RZ, RZ, 0x0 ;  /* 0x00000000ff037424 */ /* 0x000fc800078e00ff */
[----:B------:R-:W-:Y:S05]  /*278e0*/  RET.REL.NODEC R2 `(matmul_kernel) ;  /* 0xfffffd8402c47950 */ /* 0x000fea0003c3ffff */
        .weak           $__internal_1_$__cuda_sm10x_tcgen05_guardrail_trap_phase_invalid_during_alloc
        .type           $__internal_1_$__cuda_sm10x_tcgen05_guardrail_trap_phase_invalid_during_alloc,@function
        .size           $__internal_1_$__cuda_sm10x_tcgen05_guardrail_trap_phase_invalid_during_alloc,($__internal_2_$__cuda_sm10x_tcgen05_guardrail_trap_unallocated_columns_being_dealloced - $__internal_1_$__cuda_sm10x_tcgen05_guardrail_trap_phase_invalid_during_alloc)
$__internal_1_$__cuda_sm10x_tcgen05_guardrail_trap_phase_invalid_during_alloc:
[----:B------:R-:W-:Y:S05]  /*278f0*/  BPT.TRAP 0x1 ;  /* 0x000000040000795c */ /* 0x000fea0000300000 */
[----:B------:R-:W-:-:S04]  /*27900*/  IMAD.MOV.U32 R3, RZ, RZ, 0x0 ;  /* 0x00000000ff037424 */ /* 0x000fc800078e00ff */
[----:B------:R-:W-:Y:S05]  /*27910*/  RET.REL.NODEC R2 `(matmul_kernel) ;  /* 0xfffffd8402b87950 */ /* 0x000fea0003c3ffff */
        .weak           $__internal_2_$__cuda_sm10x_tcgen05_guardrail_trap_unallocated_columns_being_dealloced
        .type           $__internal_2_$__cuda_sm10x_tcgen05_guardrail_trap_unallocated_columns_being_dealloced,@function
        .size           $__internal_2_$__cuda_sm10x_tcgen05_guardrail_trap_unallocated_columns_being_dealloced,(.L_x_20 - $__internal_2_$__cuda_sm10x_tcgen05_guardrail_trap_unallocated_columns_being_dealloced)
$__internal_2_$__cuda_sm10x_tcgen05_guardrail_trap_unallocated_columns_being_dealloced:
[----:B------:R-:W-:Y:S05]  /*27920*/  BPT.TRAP 0x1 ;  /* 0x000000040000795c */ /* 0x000fea0000300000 */
[----:B------:R-:W-:-:S04]  /*27930*/  IMAD.MOV.U32 R3, RZ, RZ, 0x0 ;  /* 0x00000000ff037424 */ /* 0x000fc800078e00ff */
[----:B------:R-:W-:Y:S05]  /*27940*/  RET.REL.NODEC R2 `(matmul_kernel) ;  /* 0xfffffd8402ac7950 */ /* 0x000fea0003c3ffff */
.L_x_17:
[----:B------:R-:W-:-:S00]  /*27950*/  BRA `(.L_x_17) ;  /* 0xfffffffc00fc7947 */ /* 0x000fc0000383ffff */
[----:B------:R-:W-:-:S00]  /*27960*/  NOP ;  /* 0x0000000000007918 */ /* 0x000fc00000000000 */
        /* <DEDUP_REMOVED lines=9> */
.L_x_20:


//--------------------- .nv.shared.matmul_kernel  --------------------------
	.section	.nv.shared.matmul_kernel,"aw",@nobits
	.sectionflags	@""
	.align	16
	.zero		1024


//--------------------- .nv.shared.reserved.0     --------------------------
	.section	.nv.shared.reserved.0,"aw",@nobits
	.align	8
	.weak		__nv_reservedSMEM_offset_0_alias
	.size		__nv_reservedSMEM_offset_0_alias, 0, 64
	.other		__nv_reservedSMEM_offset_0_alias,@"STO_CUDA_RESERVED_SHARED STV_DEFAULT"
__nv_reservedSMEM_offset_0_alias:
	.zero		0
.nv.shared.reserved.0:
	.zero		64
	.weak		__nv_reservedSMEM_allocation_phase
	.type		__nv_reservedSMEM_allocation_phase,@object
	.size		__nv_reservedSMEM_allocation_phase,(.L_0 - __nv_reservedSMEM_allocation_phase)
__nv_reservedSMEM_allocation_phase:
	.zero		1
.L_0:
	.zero		7
	.weak		__nv_reservedSMEM_devtool_atexit_pc
	.type		__nv_reservedSMEM_devtool_atexit_pc,@object
	.size		__nv_reservedSMEM_devtool_atexit_pc,(__nv_reservedSMEM_allocation_mask - __nv_reservedSMEM_devtool_atexit_pc)
__nv_reservedSMEM_devtool_atexit_pc:
	.zero		8
	.weak		__nv_reservedSMEM_allocation_mask
	.type		__nv_reservedSMEM_allocation_mask,@object
	.size		__nv_reservedSMEM_allocation_mask,(.L_2 - __nv_reservedSMEM_allocation_mask)
__nv_reservedSMEM_allocation_mask:
	.zero		4
.L_2:


//--------------------- .nv.constant0.matmul_kernel --------------------------
	.section	.nv.constant0.matmul_kernel,"a",@progbits
	.sectionflags	@""
	.align	4
.nv.constant0.matmul_kernel:
	.zero		976


//--------------------- SYMBOLS --------------------------

	.type		.nv.reservedSmem.offset0,@object
	.size		.nv.reservedSmem.offset0,0x4
	.type		.nv.reservedSmem.cap,@object
	.size		.nv.reservedSmem.cap,0x4
